// auto-generated by cutlass_sweep.fmha — config: {"arch": "sm_90", "direction": "fwd", "dtype": "bf16", "head_dim": 112, "mask": "residual", "schedule": "cooperative", "tile_kv": 256, "tile_q": 128}
#include "cutlass/cutlass.h"
#include "cute/tensor.hpp"
#include "cutlass/device_kernel.h"
#include "cutlass/kernel_hardware_info.h"
#include "88_hopper_fmha/collective/fmha_fusion.hpp"
#include "88_hopper_fmha/kernel/fmha_kernel_builder.hpp"

using namespace cute;
using Element = cutlass::bfloat16_t;
using TileShape = Shape<_128, _256, _112>;
using StrideQ = cute::tuple<int, _1, cute::tuple<int, int>>;
using StrideK = cute::tuple<int, _1, cute::tuple<int, int>>;
using StrideV = cute::tuple<int, cute::_1, cute::tuple<int, int>>;

using Kernel = typename cutlass::fmha::kernel::FmhaBuilder<
    Element, float, float,
    TileShape, StrideQ, StrideK, StrideV,
    cutlass::fmha::collective::ResidualFusion,
    cutlass::gemm::KernelTmaWarpSpecializedCooperative
  >::Kernel;

auto* _anchor = &cutlass::device_kernel<Kernel>;


// ===== COMPILED SASS (sm_90a) =====

	.target	sm_90a

	.elftype	@"ET_EXEC"


//--------------------- .note.nv.tkinfo           --------------------------
	.section	.note.nv.tkinfo,"",@"SHT_NOTE"
	.sectionflags	@"SHF_NOTE_NV_TKINFO"
	.tkinfo
        /*0018*/ 	.word	0x00000002
        /*0030*/ 	.string	""
        /*0030*/ 	.string	"ptxas"
        /*0030*/ 	.string	"Cuda compilation tools, release 13.0, V13.0.88"
        /*0030*/ 	.string	"Build cuda_13.0.r13.0/compiler.36424714_0"
        /*0030*/ 	.string	"-arch sm_90a -m 64 "



//--------------------- .note.nv.cuinfo           --------------------------
	.section	.note.nv.cuinfo,"",@"SHT_NOTE"
	.sectionflags	@"SHF_NOTE_NV_CUINFO"
        /*0018*/ 	.short	0x0002
        /*001a*/ 	.short	0x005a
        /*001c*/ 	.short	0x0082
	.zero		2


//--------------------- .nv.info                  --------------------------
	.section	.nv.info,"",@"SHT_CUDA_INFO"
	.align	4


	//----- nvinfo : EIATTR_REGCOUNT
	.align		4
        /*0000*/ 	.byte	0x04, 0x2f
        /*0002*/ 	.short	(.L_16 - .L_15)
	.align		4
.L_15:
        /*0004*/ 	.word	index@(_ZN7cutlass13device_kernelINS_4fmha6kernel28FmhaKernelTmaWarpSpecializedINS1_10collective30FmhaMainloopTmaWarpSpecializedINS_10bfloat16_tEffN4cute5tupleIJNS7_1CILi128EEENS9_ILi256EEENS9_ILi112EEEEEENS8_IJiNS9_ILi1EEENS8_IJiiEEEEEESG_SG_NS4_14ResidualFusionEJEEENS4_15FmhaFwdEpilogueIS6_fNS8_IJNS9_ILi64EEESC_SB_EEEEENS2_23IndividualTileSchedulerEJEEEEEvNT_6ParamsE)
        /*0008*/ 	.word	0x000000a8


	//----- nvinfo : EIATTR_FRAME_SIZE
	.align		4
.L_16:
        /*000c*/ 	.byte	0x04, 0x11
        /*000e*/ 	.short	(.L_18 - .L_17)
	.align		4
.L_17:
        /*0010*/ 	.word	index@($__internal_0_$__cuda_sm20_rcp_rn_f32_slowpath)
        /*0014*/ 	.word	0x00000000


	//----- nvinfo : EIATTR_FRAME_SIZE
	.align		4
.L_18:
        /*0018*/ 	.byte	0x04, 0x11
        /*001a*/ 	.short	(.L_20 - .L_19)
	.align		4
.L_19:
        /*001c*/ 	.word	index@(_ZN7cutlass13device_kernelINS_4fmha6kernel28FmhaKernelTmaWarpSpecializedINS1_10collective30FmhaMainloopTmaWarpSpecializedINS_10bfloat16_tEffN4cute5tupleIJNS7_1CILi128EEENS9_ILi256EEENS9_ILi112EEEEEENS8_IJiNS9_ILi1EEENS8_IJiiEEEEEESG_SG_NS4_14ResidualFusionEJEEENS4_15FmhaFwdEpilogueIS6_fNS8_IJNS9_ILi64EEESC_SB_EEEEENS2_23IndividualTileSchedulerEJEEEEEvNT_6ParamsE)
        /*0020*/ 	.word	0x00000000


	//----- nvinfo : EIATTR_MIN_STACK_SIZE
	.align		4
.L_20:
        /*0024*/ 	.byte	0x04, 0x12
        /*0026*/ 	.short	(.L_22 - .L_21)
	.align		4
.L_21:
        /*0028*/ 	.word	index@(_ZN7cutlass13device_kernelINS_4fmha6kernel28FmhaKernelTmaWarpSpecializedINS1_10collective30FmhaMainloopTmaWarpSpecializedINS_10bfloat16_tEffN4cute5tupleIJNS7_1CILi128EEENS9_ILi256EEENS9_ILi112EEEEEENS8_IJiNS9_ILi1EEENS8_IJiiEEEEEESG_SG_NS4_14ResidualFusionEJEEENS4_15FmhaFwdEpilogueIS6_fNS8_IJNS9_ILi64EEESC_SB_EEEEENS2_23IndividualTileSchedulerEJEEEEEvNT_6ParamsE)
        /*002c*/ 	.word	0x00000000
.L_22:


//--------------------- .nv.compat                --------------------------
	.section	.nv.compat,"",@"SHT_CUDA_COMPAT_INFO"
	.align	4
        /*0000*/ 	.byte	0x02, 0x09, 0x01, 0x00, 0x02, 0x02, 0x04, 0x00, 0x02, 0x05, 0x05, 0x00, 0x03, 0x07, 0x01, 0x01
        /*0010*/ 	.byte	0x02, 0x03, 0x01, 0x00, 0x02, 0x06, 0x01, 0x00, 0x04, 0x0b, 0x08, 0x00, 0x00, 0x00, 0x00, 0x00
        /*0020*/ 	.byte	0x00, 0x00, 0x00, 0x00


//--------------------- .nv.info._ZN7cutlass13device_kernelINS_4fmha6kernel28FmhaKernelTmaWarpSpecializedINS1_10collective30FmhaMainloopTmaWarpSpecializedINS_10bfloat16_tEffN4cute5tupleIJNS7_1CILi128EEENS9_ILi256EEENS9_ILi112EEEEEENS8_IJiNS9_ILi1EEENS8_IJiiEEEEEESG_SG_NS4_14ResidualFusionEJEEENS4_15FmhaFwdEpilogueIS6_fNS8_IJNS9_ILi64EEESC_SB_EEEEENS2_23IndividualTileSchedulerEJEEEEEvNT_6ParamsE --------------------------
	.section	.nv.info._ZN7cutlass13device_kernelINS_4fmha6kernel28FmhaKernelTmaWarpSpecializedINS1_10collective30FmhaMainloopTmaWarpSpecializedINS_10bfloat16_tEffN4cute5tupleIJNS7_1CILi128EEENS9_ILi256EEENS9_ILi112EEEEEENS8_IJiNS9_ILi1EEENS8_IJiiEEEEEESG_SG_NS4_14ResidualFusionEJEEENS4_15FmhaFwdEpilogueIS6_fNS8_IJNS9_ILi64EEESC_SB_EEEEENS2_23IndividualTileSchedulerEJEEEEEvNT_6ParamsE,"",@"SHT_CUDA_INFO"
	.sectionflags	@""
	.align	4


	//----- nvinfo : EIATTR_CUDA_API_VERSION
	.align		4
        /*0000*/ 	.byte	0x04, 0x37
        /*0002*/ 	.short	(.L_24 - .L_23)
.L_23:
        /*0004*/ 	.word	0x00000082


	//----- nvinfo : EIATTR_KPARAM_INFO
	.align		4
.L_24:
        /*0008*/ 	.byte	0x04, 0x17
        /*000a*/ 	.short	(.L_26 - .L_25)
.L_25:
        /*000c*/ 	.word	0x00000000
        /*0010*/ 	.short	0x0000
        /*0012*/ 	.short	0x0070
        /*0014*/ 	.byte	0x00, 0xf0, 0x01, 0x20


	//----- nvinfo : EIATTR_SPARSE_MMA_MASK
	.align		4
.L_26:
        /*0018*/ 	.byte	0x03, 0x50
        /*001a*/ 	.short	0x0000


	//----- nvinfo : EIATTR_MAXREG_COUNT
	.align		4
        /*001c*/ 	.byte	0x03, 0x1b
        /*001e*/ 	.short	0x00a8


	//----- nvinfo : EIATTR_NUM_BARRIERS
	.align		4
        /*0020*/ 	.byte	0x02, 0x4c
        /*0022*/ 	.byte	0x02
	.zero		1


	//----- nvinfo : EIATTR_EXTERNS
	.align		4
        /*0024*/ 	.byte	0x04, 0x0f
        /*0026*/ 	.short	(.L_28 - .L_27)


	//   ....[0]....
	.align		4
.L_27:
        /*0028*/ 	.word	index@(__assertfail)


	//----- nvinfo : EIATTR_MERCURY_ISA_VERSION
	.align		4
.L_28:
        /*002c*/ 	.byte	0x03, 0x5f
        /*002e*/ 	.short	0x0101


	//----- nvinfo : EIATTR_INT_WARP_WIDE_INSTR_OFFSETS
	.align		4
        /*0030*/ 	.byte	0x04, 0x31
        /*0032*/ 	.short	(.L_30 - .L_29)


	//   ....[0]....
.L_29:
        /*0034*/ 	.word	0x000006f0


	//   ....[1]....
        /*0038*/ 	.word	0x00000700


	//   ....[2]....
        /*003c*/ 	.word	0x00000710


	//   ....[3]....
        /*0040*/ 	.word	0x00000720


	//   ....[4]....
        /*0044*/ 	.word	0x00000790


	//----- nvinfo : EIATTR_COOP_GROUP_MASK_REGIDS
	.align		4
.L_30:
        /*0048*/ 	.byte	0x04, 0x29
        /*004a*/ 	.short	(.L_32 - .L_31)


	//   ....[0]....
.L_31:
        /*004c*/ 	.word	0xffffffff


	//   ....[1]....
        /*0050*/ 	.word	0xffffffff


	//   ....[2]....
        /*0054*/ 	.word	0xffffffff


	//   ....[3]....
        /*0058*/ 	.word	0xffffffff


	//   ....[4]....
        /*005c*/ 	.word	0xffffffff


	//   ....[5]....
        /*0060*/ 	.word	0xffffffff


	//   ....[6]....
        /*0064*/ 	.word	0xffffffff


	//   ....[7]....
        /*0068*/ 	.word	0xffffffff


	//   ....[8]....
        /*006c*/ 	.word	0xffffffff


	//   ....[9]....
        /*0070*/ 	.word	0xffffffff


	//   ....[10]....
        /*0074*/ 	.word	0xffffffff


	//   ....[11]....
        /*0078*/ 	.word	0xffffffff


	//   ....[12]....
        /*007c*/ 	.word	0xffffffff


	//   ....[13]....
        /*0080*/ 	.word	0xffffffff


	//   ....[14]....
        /*0084*/ 	.word	0xffffffff


	//   ....[15]....
        /*0088*/ 	.word	0xffffffff


	//   ....[16]....
        /*008c*/ 	.word	0xffffffff


	//   ....[17]....
        /*0090*/ 	.word	0xffffffff


	//   ....[18]....
        /*0094*/ 	.word	0xffffffff


	//   ....[19]....
        /*0098*/ 	.word	0xffffffff


	//   ....[20]....
        /*009c*/ 	.word	0xffffffff


	//   ....[21]....
        /*00a0*/ 	.word	0xffffffff


	//----- nvinfo : EIATTR_COOP_GROUP_INSTR_OFFSETS
	.align		4
.L_32:
        /*00a4*/ 	.byte	0x04, 0x28
        /*00a6*/ 	.short	(.L_34 - .L_33)


	//   ....[0]....
.L_33:
        /*00a8*/ 	.word	0x00000050


	//   ....[1]....
        /*00ac*/ 	.word	0x00000080


	//   ....[2]....
        /*00b0*/ 	.word	0x000001b0


	//   ....[3]....
        /*00b4*/ 	.word	0x00000370


	//   ....[4]....
        /*00b8*/ 	.word	0x00000530


	//   ....[5]....
        /*00bc*/ 	.word	0x00000690


	//   ....[6]....
        /*00c0*/ 	.word	0x00002e10


	//   ....[7]....
        /*00c4*/ 	.word	0x00002ef0


	//   ....[8]....
        /*00c8*/ 	.word	0x00002f50


	//   ....[9]....
        /*00cc*/ 	.word	0x00003040


	//   ....[10]....
        /*00d0*/ 	.word	0x000097d0


	//   ....[11]....
        /*00d4*/ 	.word	0x000097f0


	//   ....[12]....
        /*00d8*/ 	.word	0x0000acd0


	//   ....[13]....
        /*00dc*/ 	.word	0x0000ae00


	//   ....[14]....
        /*00e0*/ 	.word	0x000111e0


	//   ....[15]....
        /*00e4*/ 	.word	0x000112e0


	//   ....[16]....
        /*00e8*/ 	.word	0x00012820


	//   ....[17]....
        /*00ec*/ 	.word	0x00012940


	//   ....[18]....
        /*00f0*/ 	.word	0x00017580


	//   ....[19]....
        /*00f4*/ 	.word	0x000175b0


	//   ....[20]....
        /*00f8*/ 	.word	0x00017600


	//   ....[21]....
        /*00fc*/ 	.word	0x00017620


	//----- nvinfo : EIATTR_REG_RECONFIG
	.align		4
.L_34:
        /*0100*/ 	.byte	0x01, 0x54
	.zero		2


	//----- nvinfo : EIATTR_SYSCALL_OFFSETS
	.align		4
        /*0104*/ 	.byte	0x04, 0x46
        /*0106*/ 	.short	(.L_36 - .L_35)


	//   ....[0]....
.L_35:
        /*0108*/ 	.word	0x00018190


	//   ....[1]....
        /*010c*/ 	.word	0x000182f0


	//----- nvinfo : EIATTR_MBARRIER_INSTR_OFFSETS
	.align		4
.L_36:
        /*0110*/ 	.byte	0x04, 0x39
        /*0112*/ 	.short	(.L_38 - .L_37)


	//   ....[0]....
.L_37:
        /*0114*/ 	.word	0x00000320
        /*0118*/ 	.word	0x000000ff
        /*011c*/ 	.word	0x0004d050
        /*0120*/ 	.short	0x0100
        /*0122*/ 	.byte	0x06
	.zero		1


	//   ....[1]....
        /*0124*/ 	.word	0x00000330
        /*0128*/ 	.word	0x000000ff
        /*012c*/ 	.word	0x0004d060
        /*0130*/ 	.short	0x0100
        /*0132*/ 	.byte	0x06
	.zero		1


	//   ....[2]....
        /*0134*/ 	.word	0x00000340
        /*0138*/ 	.word	0x000000ff
        /*013c*/ 	.word	0x0004d058
        /*0140*/ 	.short	0x0100
        /*0142*/ 	.byte	0x06
	.zero		1


	//   ....[3]....
        /*0144*/ 	.word	0x00000350
        /*0148*/ 	.word	0x000000ff
        /*014c*/ 	.word	0x0004d068
        /*0150*/ 	.short	0x0100
        /*0152*/ 	.byte	0x06
	.zero		1


	//   ....[4]....
        /*0154*/ 	.word	0x00000480
        /*0158*/ 	.word	0x000000ff
        /*015c*/ 	.word	0x0004d000
        /*0160*/ 	.short	0x0100
        /*0162*/ 	.byte	0x06
	.zero		1


	//   ....[5]....
        /*0164*/ 	.word	0x00000490
        /*0168*/ 	.word	0x000000ff
        /*016c*/ 	.word	0x0004d028
        /*0170*/ 	.short	0x0100
        /*0172*/ 	.byte	0x06
	.zero		1


	//   ....[6]....
        /*0174*/ 	.word	0x000004a0
        /*0178*/ 	.word	0x000000ff
        /*017c*/ 	.word	0x0004d008
        /*0180*/ 	.short	0x0100
        /*0182*/ 	.byte	0x06
	.zero		1


	//   ....[7]....
        /*0184*/ 	.word	0x000004b0
        /*0188*/ 	.word	0x000000ff
        /*018c*/ 	.word	0x0004d030
        /*0190*/ 	.short	0x0100
        /*0192*/ 	.byte	0x06
	.zero		1


	//   ....[8]....
        /*0194*/ 	.word	0x000004c0
        /*0198*/ 	.word	0x000000ff
        /*019c*/ 	.word	0x0004d010
        /*01a0*/ 	.short	0x0100
        /*01a2*/ 	.byte	0x06
	.zero		1


	//   ....[9]....
        /*01a4*/ 	.word	0x000004d0
        /*01a8*/ 	.word	0x000000ff
        /*01ac*/ 	.word	0x0004d038
        /*01b0*/ 	.short	0x0100
        /*01b2*/ 	.byte	0x06
	.zero		1


	//   ....[10]....
        /*01b4*/ 	.word	0x000004e0
        /*01b8*/ 	.word	0x000000ff
        /*01bc*/ 	.word	0x0004d018
        /*01c0*/ 	.short	0x0100
        /*01c2*/ 	.byte	0x06
	.zero		1


	//   ....[11]....
        /*01c4*/ 	.word	0x000004f0
        /*01c8*/ 	.word	0x000000ff
        /*01cc*/ 	.word	0x0004d040
        /*01d0*/ 	.short	0x0100
        /*01d2*/ 	.byte	0x06
	.zero		1


	//   ....[12]....
        /*01d4*/ 	.word	0x00000500
        /*01d8*/ 	.word	0x000000ff
        /*01dc*/ 	.word	0x0004d020
        /*01e0*/ 	.short	0x0100
        /*01e2*/ 	.byte	0x06
	.zero		1


	//   ....[13]....
        /*01e4*/ 	.word	0x00000510
        /*01e8*/ 	.word	0x000000ff
        /*01ec*/ 	.word	0x0004d048
        /*01f0*/ 	.short	0x0100
        /*01f2*/ 	.byte	0x06
	.zero		1


	//   ....[14]....
        /*01f4*/ 	.word	0x00000640
        /*01f8*/ 	.word	0x000000ff
        /*01fc*/ 	.word	0x0004d070
        /*0200*/ 	.short	0x0100
        /*0202*/ 	.byte	0x06
	.zero		1


	//   ....[15]....
        /*0204*/ 	.word	0x00000650
        /*0208*/ 	.word	0x000000ff
        /*020c*/ 	.word	0x0004d080
        /*0210*/ 	.short	0x0100
        /*0212*/ 	.byte	0x06
	.zero		1


	//   ....[16]....
        /*0214*/ 	.word	0x00000660
        /*0218*/ 	.word	0x000000ff
        /*021c*/ 	.word	0x0004d078
        /*0220*/ 	.short	0x0100
        /*0222*/ 	.byte	0x06
	.zero		1


	//   ....[17]....
        /*0224*/ 	.word	0x00000670
        /*0228*/ 	.word	0x000000ff
        /*022c*/ 	.word	0x0004d088
        /*0230*/ 	.short	0x0100
        /*0232*/ 	.byte	0x06
	.zero		1


	//   ....[18]....
        /*0234*/ 	.word	0x000007b0
        /*0238*/ 	.word	0x000000ff
        /*023c*/ 	.word	0x0004d090
        /*0240*/ 	.short	0x0100
        /*0242*/ 	.byte	0x06
	.zero		1


	//   ....[19]....
        /*0244*/ 	.word	0x000007c0
        /*0248*/ 	.word	0x000000ff
        /*024c*/ 	.word	0x0004d098
        /*0250*/ 	.short	0x0100
        /*0252*/ 	.byte	0x06
	.zero		1


	//   ....[20]....
        /*0254*/ 	.word	0x000007d0
        /*0258*/ 	.word	0x000000ff
        /*025c*/ 	.word	0x0004d0a0
        /*0260*/ 	.short	0x0100
        /*0262*/ 	.byte	0x06
	.zero		1


	//   ....[21]....
        /*0264*/ 	.word	0x000007e0
        /*0268*/ 	.word	0x000000ff
        /*026c*/ 	.word	0x0004d0a8
        /*0270*/ 	.short	0x0100
        /*0272*/ 	.byte	0x06
	.zero		1


	//   ....[22]....
        /*0274*/ 	.word	0x000008e0
        /*0278*/ 	.word	0x000000ff
        /*027c*/ 	.word	0x0004d0c0
        /*0280*/ 	.short	0x0100
        /*0282*/ 	.byte	0x06
	.zero		1


	//   ....[23]....
        /*0284*/ 	.word	0x000008f0
        /*0288*/ 	.word	0x000000ff
        /*028c*/ 	.word	0x0004d0e0
        /*0290*/ 	.short	0x0100
        /*0292*/ 	.byte	0x06
	.zero		1


	//   ....[24]....
        /*0294*/ 	.word	0x00000900
        /*0298*/ 	.word	0x000000ff
        /*029c*/ 	.word	0x0004d0c8
        /*02a0*/ 	.short	0x0100
        /*02a2*/ 	.byte	0x06
	.zero		1


	//   ....[25]....
        /*02a4*/ 	.word	0x00000910
        /*02a8*/ 	.word	0x000000ff
        /*02ac*/ 	.word	0x0004d0e8
        /*02b0*/ 	.short	0x0100
        /*02b2*/ 	.byte	0x06
	.zero		1


	//   ....[26]....
        /*02b4*/ 	.word	0x00000920
        /*02b8*/ 	.word	0x000000ff
        /*02bc*/ 	.word	0x0004d0d0
        /*02c0*/ 	.short	0x0100
        /*02c2*/ 	.byte	0x06
	.zero		1


	//   ....[27]....
        /*02c4*/ 	.word	0x00000930
        /*02c8*/ 	.word	0x000000ff
        /*02cc*/ 	.word	0x0004d0f0
        /*02d0*/ 	.short	0x0100
        /*02d2*/ 	.byte	0x06
	.zero		1


	//   ....[28]....
        /*02d4*/ 	.word	0x00000940
        /*02d8*/ 	.word	0x000000ff
        /*02dc*/ 	.word	0x0004d0d8
        /*02e0*/ 	.short	0x0100
        /*02e2*/ 	.byte	0x06
	.zero		1


	//   ....[29]....
        /*02e4*/ 	.word	0x00000950
        /*02e8*/ 	.word	0x000000ff
        /*02ec*/ 	.word	0x0004d0f8
        /*02f0*/ 	.short	0x0100
        /*02f2*/ 	.byte	0x06
	.zero		1


	//   ....[30]....
        /*02f4*/ 	.word	0x00000dd0
        /*02f8*/ 	.word	0x000000ff
        /*02fc*/ 	.word	0x0004d050
        /*0300*/ 	.short	0x010a
        /*0302*/ 	.byte	0x08
	.zero		1


	//   ....[31]....
        /*0304*/ 	.word	0x00000e50
        /*0308*/ 	.word	0x000000ff
        /*030c*/ 	.word	0x0004d000
        /*0310*/ 	.short	0x010a
        /*0312*/ 	.byte	0x24
	.zero		1


	//   ....[32]....
        /*0314*/ 	.word	0x00000ea0
        /*0318*/ 	.word	0x000000ff
        /*031c*/ 	.word	0xfffffff8
        /*0320*/ 	.short	0x010a
        /*0322*/ 	.byte	0x05
	.zero		1


	//   ....[33]....
        /*0324*/ 	.word	0x000067a0
        /*0328*/ 	.word	0x00000003
        /*032c*/ 	.word	0x00000000
        /*0330*/ 	.short	0x0101
        /*0332*/ 	.byte	0x26
	.zero		1


	//   ....[34]....
        /*0334*/ 	.word	0x00006ba0
        /*0338*/ 	.word	0x000000ff
        /*033c*/ 	.word	0x0004d008
        /*0340*/ 	.short	0x010a
        /*0342*/ 	.byte	0x24
	.zero		1


	//   ....[35]....
        /*0344*/ 	.word	0x00008f40
        /*0348*/ 	.word	0x000000ff
        /*034c*/ 	.word	0x00000000
        /*0350*/ 	.short	0x0101
        /*0352*/ 	.byte	0x07
	.zero		1


	//   ....[36]....
        /*0354*/ 	.word	0x000090b0
        /*0358*/ 	.word	0x000000ff
        /*035c*/ 	.word	0x0004d000
        /*0360*/ 	.short	0x010a
        /*0362*/ 	.byte	0x0a
	.zero		1


	//   ....[37]....
        /*0364*/ 	.word	0x0000cfa0
        /*0368*/ 	.word	0x000000ff
        /*036c*/ 	.word	0x0004d000
        /*0370*/ 	.short	0x010a
        /*0372*/ 	.byte	0x0a
	.zero		1


	//   ....[38]....
        /*0374*/ 	.word	0x0000d530
        /*0378*/ 	.word	0x000000ff
        /*037c*/ 	.word	0x0004d000
        /*0380*/ 	.short	0x010a
        /*0382*/ 	.byte	0x0a
	.zero		1


	//   ....[39]....
        /*0384*/ 	.word	0x0000f8b0
        /*0388*/ 	.word	0x000000ff
        /*038c*/ 	.word	0x00000000
        /*0390*/ 	.short	0x0101
        /*0392*/ 	.byte	0x0a
	.zero		1


	//   ....[40]....
        /*0394*/ 	.word	0x0000f960
        /*0398*/ 	.word	0x000000ff
        /*039c*/ 	.word	0x00000000
        /*03a0*/ 	.short	0x0101
        /*03a2*/ 	.byte	0x04
	.zero		1


	//   ....[41]....
        /*03a4*/ 	.word	0x0000fb10
        /*03a8*/ 	.word	0x000000ff
        /*03ac*/ 	.word	0x0004d000
        /*03b0*/ 	.short	0x010a
        /*03b2*/ 	.byte	0x0a
	.zero		1


	//   ....[42]....
        /*03b4*/ 	.word	0x00014a00
        /*03b8*/ 	.word	0x000000ff
        /*03bc*/ 	.word	0x0004d000
        /*03c0*/ 	.short	0x010a
        /*03c2*/ 	.byte	0x0a
	.zero		1


	//   ....[43]....
        /*03c4*/ 	.word	0x00015040
        /*03c8*/ 	.word	0x000000ff
        /*03cc*/ 	.word	0x0004d000
        /*03d0*/ 	.short	0x010a
        /*03d2*/ 	.byte	0x0a
	.zero		1


	//   ....[44]....
        /*03d4*/ 	.word	0x000173c0
        /*03d8*/ 	.word	0x000000ff
        /*03dc*/ 	.word	0x00000000
        /*03e0*/ 	.short	0x0101
        /*03e2*/ 	.byte	0x0a
	.zero		1


	//   ....[45]....
        /*03e4*/ 	.word	0x00017470
        /*03e8*/ 	.word	0x000000ff
        /*03ec*/ 	.word	0x00000000
        /*03f0*/ 	.short	0x0101
        /*03f2*/ 	.byte	0x04
	.zero		1


	//   ....[46]....
        /*03f4*/ 	.word	0x00017c10
        /*03f8*/ 	.word	0x000000ff
        /*03fc*/ 	.word	0x00000008
        /*0400*/ 	.short	0x010a
        /*0402*/ 	.byte	0x04
	.zero		1


	//   ....[47]....
        /*0404*/ 	.word	0x00019450
        /*0408*/ 	.word	0x00000000
        /*040c*/ 	.word	0x0004d090
        /*0410*/ 	.short	0x0101
        /*0412*/ 	.byte	0x24
	.zero		1


	//   ....[48]....
        /*0414*/ 	.word	0x000195a0
        /*0418*/ 	.word	0x00000004
        /*041c*/ 	.word	0x0004d060
        /*0420*/ 	.short	0x010a
        /*0422*/ 	.byte	0x3f
	.zero		1


	//   ....[49]....
        /*0424*/ 	.word	0x00019a40
        /*0428*/ 	.word	0x00000005
        /*042c*/ 	.word	0x0004d028
        /*0430*/ 	.short	0x010a
        /*0432*/ 	.byte	0x3f
	.zero		1


	//   ....[50]....
        /*0434*/ 	.word	0x00019ee0
        /*0438*/ 	.word	0x00000005
        /*043c*/ 	.word	0x0004d060
        /*0440*/ 	.short	0x010a
        /*0442*/ 	.byte	0x3f
	.zero		1


	//   ....[51]....
        /*0444*/ 	.word	0x0001a3b0
        /*0448*/ 	.word	0x00000004
        /*044c*/ 	.word	0x0004d028
        /*0450*/ 	.short	0x010a
        /*0452*/ 	.byte	0x3f
	.zero		1


	//   ....[52]....
        /*0454*/ 	.word	0x0001a940
        /*0458*/ 	.word	0x00000006
        /*045c*/ 	.word	0x0004d028
        /*0460*/ 	.short	0x010a
        /*0462*/ 	.byte	0x3f
	.zero		1


	//   ....[53]....
        /*0464*/ 	.word	0x0001ae10
        /*0468*/ 	.word	0x00000006
        /*046c*/ 	.word	0x0004d028
        /*0470*/ 	.short	0x010a
        /*0472*/ 	.byte	0x3f
	.zero		1


	//   ....[54]....
        /*0474*/ 	.word	0x0001b2d0
        /*0478*/ 	.word	0x00000003
        /*047c*/ 	.word	0x0004d050
        /*0480*/ 	.short	0x010a
        /*0482*/ 	.byte	0x3f
	.zero		1


	//   ....[55]....
        /*0484*/ 	.word	0x0001b330
        /*0488*/ 	.word	0x00000003
        /*048c*/ 	.word	0x0004d000
        /*0490*/ 	.short	0x010a
        /*0492*/ 	.byte	0x3f
	.zero		1


	//   ....[56]....
        /*0494*/ 	.word	0x0001b390
        /*0498*/ 	.word	0x00000004
        /*049c*/ 	.word	0xfffffff8
        /*04a0*/ 	.short	0x010a
        /*04a2*/ 	.byte	0x3f
	.zero		1


	//   ....[57]....
        /*04a4*/ 	.word	0x0001b3f0
        /*04a8*/ 	.word	0x00000009
        /*04ac*/ 	.word	0x0004d008
        /*04b0*/ 	.short	0x010a
        /*04b2*/ 	.byte	0x3f
	.zero		1


	//   ....[58]....
        /*04b4*/ 	.word	0x0001b450
        /*04b8*/ 	.word	0x0000000b
        /*04bc*/ 	.word	0x0004d000
        /*04c0*/ 	.short	0x010a
        /*04c2*/ 	.byte	0x3f
	.zero		1


	//   ....[59]....
        /*04c4*/ 	.word	0x0001b4b0
        /*04c8*/ 	.word	0x0000000a
        /*04cc*/ 	.word	0x0004d000
        /*04d0*/ 	.short	0x010a
        /*04d2*/ 	.byte	0x3f
	.zero		1


	//   ....[60]....
        /*04d4*/ 	.word	0x0001b510
        /*04d8*/ 	.word	0x00000009
        /*04dc*/ 	.word	0x0004d000
        /*04e0*/ 	.short	0x010a
        /*04e2*/ 	.byte	0x3f
	.zero		1


	//   ....[61]....
        /*04e4*/ 	.word	0x0001b570
        /*04e8*/ 	.word	0x00000008
        /*04ec*/ 	.word	0x0004d000
        /*04f0*/ 	.short	0x010a
        /*04f2*/ 	.byte	0x3f
	.zero		1


	//   ....[62]....
        /*04f4*/ 	.word	0x0001b5d0
        /*04f8*/ 	.word	0x00000003
        /*04fc*/ 	.word	0x00000008
        /*0500*/ 	.short	0x010a
        /*0502*/ 	.byte	0x3f
	.zero		1


	//   ....[63]....
        /*0504*/ 	.word	0x0001b620
        /*0508*/ 	.word	0x00000004
        /*050c*/ 	.word	0x0004d060
        /*0510*/ 	.short	0x010a
        /*0512*/ 	.byte	0x3f
	.zero		1


	//   ....[64]....
        /*0514*/ 	.word	0x0001b670
        /*0518*/ 	.word	0x00000005
        /*051c*/ 	.word	0x0004d028
        /*0520*/ 	.short	0x010a
        /*0522*/ 	.byte	0x3f
	.zero		1


	//   ....[65]....
        /*0524*/ 	.word	0x0001b6c0
        /*0528*/ 	.word	0x00000005
        /*052c*/ 	.word	0x0004d060
        /*0530*/ 	.short	0x010a
        /*0532*/ 	.byte	0x3f
	.zero		1


	//   ....[66]....
        /*0534*/ 	.word	0x0001b710
        /*0538*/ 	.word	0x00000004
        /*053c*/ 	.word	0x0004d028
        /*0540*/ 	.short	0x010a
        /*0542*/ 	.byte	0x3f
	.zero		1


	//   ....[67]....
        /*0544*/ 	.word	0x0001b760
        /*0548*/ 	.word	0x00000006
        /*054c*/ 	.word	0x0004d028
        /*0550*/ 	.short	0x010a
        /*0552*/ 	.byte	0x3f
	.zero		1


	//   ....[68]....
        /*0554*/ 	.word	0x0001b7b0
        /*0558*/ 	.word	0x00000006
        /*055c*/ 	.word	0x0004d028
        /*0560*/ 	.short	0x010a
        /*0562*/ 	.byte	0x3f
	.zero		1


	//----- nvinfo : EIATTR_NUM_MBARRIERS
	.align		4
.L_38:
        /*0564*/ 	.byte	0x03, 0x38
        /*0566*/ 	.short	0x001e


	//----- nvinfo : EIATTR_EXIT_INSTR_OFFSETS
	.align		4
        /*0568*/ 	.byte	0x04, 0x1c
        /*056a*/ 	.short	(.L_40 - .L_39)


	//   ....[0]....
.L_39:
        /*056c*/ 	.word	0x000009f0


	//   ....[1]....
        /*0570*/ 	.word	0x00019460


	//   ....[2]....
        /*0574*/ 	.word	0x000194a0


	//   ....[3]....
        /*0578*/ 	.word	0x0001a810


	//   ....[4]....
        /*057c*/ 	.word	0x0001b2b0


	//----- nvinfo : EIATTR_MAX_THREADS
	.align		4
.L_40:
        /*0580*/ 	.byte	0x04, 0x05
        /*0582*/ 	.short	(.L_42 - .L_41)
.L_41:
        /*0584*/ 	.word	0x00000180
        /*0588*/ 	.word	0x00000001
        /*058c*/ 	.word	0x00000001


	//----- nvinfo : EIATTR_CRS_STACK_SIZE
	.align		4
.L_42:
        /*0590*/ 	.byte	0x04, 0x1e
        /*0592*/ 	.short	(.L_44 - .L_43)
.L_43:
        /*0594*/ 	.word	0x00000000


	//----- nvinfo : EIATTR_CBANK_PARAM_SIZE
	.align		4
.L_44:
        /*0598*/ 	.byte	0x03, 0x19
        /*059a*/ 	.short	0x0870


	//----- nvinfo : EIATTR_PARAM_CBANK
	.align		4
        /*059c*/ 	.byte	0x04, 0x0a
        /*059e*/ 	.short	(.L_46 - .L_45)
	.align		4
.L_45:
        /*05a0*/ 	.word	index@(.nv.constant0._ZN7cutlass13device_kernelINS_4fmha6kernel28FmhaKernelTmaWarpSpecializedINS1_10collective30FmhaMainloopTmaWarpSpecializedINS_10bfloat16_tEffN4cute5tupleIJNS7_1CILi128EEENS9_ILi256EEENS9_ILi112EEEEEENS8_IJiNS9_ILi1EEENS8_IJiiEEEEEESG_SG_NS4_14ResidualFusionEJEEENS4_15FmhaFwdEpilogueIS6_fNS8_IJNS9_ILi64EEESC_SB_EEEEENS2_23IndividualTileSchedulerEJEEEEEvNT_6ParamsE)
        /*05a4*/ 	.short	0x0210
        /*05a6*/ 	.short	0x0870


	//----- nvinfo : EIATTR_SW_WAR
	.align		4
.L_46:
        /*05a8*/ 	.byte	0x04, 0x36
        /*05aa*/ 	.short	(.L_48 - .L_47)
.L_47:
        /*05ac*/ 	.word	0x00000008
.L_48:


//--------------------- .nv.callgraph             --------------------------
	.section	.nv.callgraph,"",@"SHT_CUDA_CALLGRAPH"
	.align	4
	.sectionentsize	8
	.align		4
        /*0000*/ 	.word	0x00000000
	.align		4
        /*0004*/ 	.word	0xffffffff
	.align		4
        /*0008*/ 	.word	index@(_ZN7cutlass13device_kernelINS_4fmha6kernel28FmhaKernelTmaWarpSpecializedINS1_10collective30FmhaMainloopTmaWarpSpecializedINS_10bfloat16_tEffN4cute5tupleIJNS7_1CILi128EEENS9_ILi256EEENS9_ILi112EEEEEENS8_IJiNS9_ILi1EEENS8_IJiiEEEEEESG_SG_NS4_14ResidualFusionEJEEENS4_15FmhaFwdEpilogueIS6_fNS8_IJNS9_ILi64EEESC_SB_EEEEENS2_23IndividualTileSchedulerEJEEEEEvNT_6ParamsE)
	.align		4
        /*000c*/ 	.word	index@(__assertfail)
	.align		4
        /*0010*/ 	.word	0x00000000
	.align		4
        /*0014*/ 	.word	0xfffffffe
	.align		4
        /*0018*/ 	.word	0x00000000
	.align		4
        /*001c*/ 	.word	0xfffffffd
	.align		4
        /*0020*/ 	.word	0x00000000
	.align		4
        /*0024*/ 	.word	0xfffffffc


//--------------------- .nv.constant4             --------------------------
	.section	.nv.constant4,"a",@progbits
	.align	8
	.align		8
.nv.constant4:
        /*0000*/ 	.dword	__assertfail
	.align		8
        /*0008*/ 	.dword	__unnamed_1
	.align		8
        /*0010*/ 	.dword	__unnamed_2
	.align		8
        /*0018*/ 	.dword	_ZN39_INTERNAL_22b3b51d_4_k_cu_c168a544_30174cuda3std3__45__cpo5beginE
	.align		8
        /*0020*/ 	.dword	_ZN39_INTERNAL_22b3b51d_4_k_cu_c168a544_30174cuda3std3__45__cpo3endE
	.align		8
        /*0028*/ 	.dword	_ZN39_INTERNAL_22b3b51d_4_k_cu_c168a544_30174cuda3std3__45__cpo6cbeginE
	.align		8
        /*0030*/ 	.dword	_ZN39_INTERNAL_22b3b51d_4_k_cu_c168a544_30174cuda3std3__45__cpo4cendE
	.align		8
        /*0038*/ 	.dword	_ZN39_INTERNAL_22b3b51d_4_k_cu_c168a544_30174cuda3std3__441_GLOBAL__N__22b3b51d_4_k_cu_c168a544_30176ignoreE
	.align		8
        /*0040*/ 	.dword	_ZN39_INTERNAL_22b3b51d_4_k_cu_c168a544_30174cuda3std3__419piecewise_constructE
	.align		8
        /*0048*/ 	.dword	_ZN39_INTERNAL_22b3b51d_4_k_cu_c168a544_30174cuda3std3__48in_placeE
	.align		8
        /*0050*/ 	.dword	_ZN39_INTERNAL_22b3b51d_4_k_cu_c168a544_30174cuda3std6ranges3__45__cpo4swapE
	.align		8
        /*0058*/ 	.dword	_ZN39_INTERNAL_22b3b51d_4_k_cu_c168a544_30174cuda3std6ranges3__45__cpo9iter_moveE
	.align		8
        /*0060*/ 	.dword	_ZN39_INTERNAL_22b3b51d_4_k_cu_c168a544_30174cute7productE
	.align		8
        /*0068*/ 	.dword	_ZN39_INTERNAL_22b3b51d_4_k_cu_c168a544_30174cute1_E
	.align		8
        /*0070*/ 	.dword	$str$24
	.align		8
        /*0078*/ 	.dword	$str$25


//--------------------- .text._ZN7cutlass13device_kernelINS_4fmha6kernel28FmhaKernelTmaWarpSpecializedINS1_10collective30FmhaMainloopTmaWarpSpecializedINS_10bfloat16_tEffN4cute5tupleIJNS7_1CILi128EEENS9_ILi256EEENS9_ILi112EEEEEENS8_IJiNS9_ILi1EEENS8_IJiiEEEEEESG_SG_NS4_14ResidualFusionEJEEENS4_15FmhaFwdEpilogueIS6_fNS8_IJNS9_ILi64EEESC_SB_EEEEENS2_23IndividualTileSchedulerEJEEEEEvNT_6ParamsE --------------------------
	.section	.text._ZN7cutlass13device_kernelINS_4fmha6kernel28FmhaKernelTmaWarpSpecializedINS1_10collective30FmhaMainloopTmaWarpSpecializedINS_10bfloat16_tEffN4cute5tupleIJNS7_1CILi128EEENS9_ILi256EEENS9_ILi112EEEEEENS8_IJiNS9_ILi1EEENS8_IJiiEEEEEESG_SG_NS4_14ResidualFusionEJEEENS4_15FmhaFwdEpilogueIS6_fNS8_IJNS9_ILi64EEESC_SB_EEEEENS2_23IndividualTileSchedulerEJEEEEEvNT_6ParamsE,"ax",@progbits
	.align	128
.text._ZN7cutlass13device_kernelINS_4fmha6kernel28FmhaKernelTmaWarpSpecializedINS1_10collective30FmhaMainloopTmaWarpSpecializedINS_10bfloat16_tEffN4cute5tupleIJNS7_1CILi128EEENS9_ILi256EEENS9_ILi112EEEEEENS8_IJiNS9_ILi1EEENS8_IJiiEEEEEESG_SG_NS4_14ResidualFusionEJEEENS4_15FmhaFwdEpilogueIS6_fNS8_IJNS9_ILi64EEESC_SB_EEEEENS2_23IndividualTileSchedulerEJEEEEEvNT_6ParamsE:
        .type           _ZN7cutlass13device_kernelINS_4fmha6kernel28FmhaKernelTmaWarpSpecializedINS1_10collective30FmhaMainloopTmaWarpSpecializedINS_10bfloat16_tEffN4cute5tupleIJNS7_1CILi128EEENS9_ILi256EEENS9_ILi112EEEEEENS8_IJiNS9_ILi1EEENS8_IJiiEEEEEESG_SG_NS4_14ResidualFusionEJEEENS4_15FmhaFwdEpilogueIS6_fNS8_IJNS9_ILi64EEESC_SB_EEEEENS2_23IndividualTileSchedulerEJEEEEEvNT_6ParamsE,@function
        .size           _ZN7cutlass13device_kernelINS_4fmha6kernel28FmhaKernelTmaWarpSpecializedINS1_10collective30FmhaMainloopTmaWarpSpecializedINS_10bfloat16_tEffN4cute5tupleIJNS7_1CILi128EEENS9_ILi256EEENS9_ILi112EEEEEENS8_IJiNS9_ILi1EEENS8_IJiiEEEEEESG_SG_NS4_14ResidualFusionEJEEENS4_15FmhaFwdEpilogueIS6_fNS8_IJNS9_ILi64EEESC_SB_EEEEENS2_23IndividualTileSchedulerEJEEEEEvNT_6ParamsE,(.L_x_129 - _ZN7cutlass13device_kernelINS_4fmha6kernel28FmhaKernelTmaWarpSpecializedINS1_10collective30FmhaMainloopTmaWarpSpecializedINS_10bfloat16_tEffN4cute5tupleIJNS7_1CILi128EEENS9_ILi256EEENS9_ILi112EEEEEENS8_IJiNS9_ILi1EEENS8_IJiiEEEEEESG_SG_NS4_14ResidualFusionEJEEENS4_15FmhaFwdEpilogueIS6_fNS8_IJNS9_ILi64EEESC_SB_EEEEENS2_23IndividualTileSchedulerEJEEEEEvNT_6ParamsE)
        .other          _ZN7cutlass13device_kernelINS_4fmha6kernel28FmhaKernelTmaWarpSpecializedINS1_10collective30FmhaMainloopTmaWarpSpecializedINS_10bfloat16_tEffN4cute5tupleIJNS7_1CILi128EEENS9_ILi256EEENS9_ILi112EEEEEENS8_IJiNS9_ILi1EEENS8_IJiiEEEEEESG_SG_NS4_14ResidualFusionEJEEENS4_15FmhaFwdEpilogueIS6_fNS8_IJNS9_ILi64EEESC_SB_EEEEENS2_23IndividualTileSchedulerEJEEEEEvNT_6ParamsE,@"STO_CUDA_ENTRY STV_DEFAULT"
_ZN7cutlass13device_kernelINS_4fmha6kernel28FmhaKernelTmaWarpSpecializedINS1_10collective30FmhaMainloopTmaWarpSpecializedINS_10bfloat16_tEffN4cute5tupleIJNS7_1CILi128EEENS9_ILi256EEENS9_ILi112EEEEEENS8_IJiNS9_ILi1EEENS8_IJiiEEEEEESG_SG_NS4_14ResidualFusionEJEEENS4_15FmhaFwdEpilogueIS6_fNS8_IJNS9_ILi64EEESC_SB_EEEEENS2_23IndividualTileSchedulerEJEEEEEvNT_6ParamsE:
[----:B------:R-:W1:Y:S01]  /*0000*/  LDC R1, c[0x0][0x28] ;  /* 0x00000a00ff017b82 */ /* 0x000e620000000800 */
[----:B------:R-:W2:Y:S01]  /*0010*/  S2R R0, SR_TID.X ;  /* 0x0000000000007919 */ /* 0x000ea20000002100 */
[----:B------:R-:W-:Y:S01]  /*0020*/  ELECT P1, URZ, PT ;  /* 0x00000000003f782f */ /* 0x000fe20003820000 */
[----:B------:R-:W-:Y:S01]  /*0030*/  BSSY B0, `(.L_x_0) ;  /* 0x0000017000007945 */ /* 0x000fe20003800000 */
[----:B--2---:R-:W-:-:S05]  /*0040*/  SHF.R.U32.HI R2, RZ, 0x5, R0 ;  /* 0x00000005ff027819 */ /* 0x004fca0000011600 */
[----:B------:R-:W2:Y:S02]  /*0050*/  SHFL.IDX PT, R3, R2, RZ, 0x1f ;  /* 0x00001fff02037589 */ /* 0x000ea400000e0000 */
[----:B--2---:R-:W-:Y:S02]  /*0060*/  R2UR UR4, R3 ;  /* 0x00000000030472ca */ /* 0x004fe400000e0000 */
[----:B------:R-:W-:-:S06]  /*0070*/  SHF.R.U32.HI R3, RZ, 0x7, R0 ;  /* 0x00000007ff037819 */ /* 0x000fcc0000011600 */
[----:B------:R-:W2:Y:S05]  /*0080*/  SHFL.IDX PT, R3, R3, RZ, 0x1f ;  /* 0x00001fff03037589 */ /* 0x000eaa00000e0000 */
[----:B------:R-:W-:Y:S02]  /*0090*/  USHF.R.S32.HI UR5, URZ, 0x1f, UR4 ;  /* 0x0000001f3f057899 */ /* 0x000fe40008011404 */
[----:B------:R-:W-:Y:S02]  /*00a0*/  ISETP.NE.OR P0, PT, RZ, UR4, !P1 ;  /* 0x00000004ff007c0c */ /* 0x000fe4000cf05670 */
[----:B------:R-:W-:-:S04]  /*00b0*/  ULEA.HI UR5, UR5, UR4, URZ, 0x2 ;  /* 0x0000000405057291 */ /* 0x000fc8000f8f103f */
[----:B------:R-:W-:-:S04]  /*00c0*/  ULOP3.LUT UR5, UR5, 0xfffffffc, URZ, 0xc0, !UPT ;  /* 0xfffffffc05057892 */ /* 0x000fc8000f8ec03f */
[----:B------:R-:W-:-:S03]  /*00d0*/  UIADD3 UR5, UR4, -UR5, URZ ;  /* 0x8000000504057290 */ /* 0x000fc6000fffe03f */
[----:B-1----:R-:W-:Y:S09]  /*00e0*/  @P0 BRA `(.L_x_1) ;  /* 0x00000000002c0947 */ /* 0x002ff20003800000 */
[----:B------:R-:W-:Y:S02]  /*00f0*/  ULDC.64 UR6, c[0x0][0x198] ;  /* 0x0000660000067ab9 */ /* 0x000fe40000000a00 */
[----:B------:R-:W-:Y:S02]  /*0100*/  UIADD3 UR8, UP0, UR6, 0xf0, URZ ;  /* 0x000000f006087890 */ /* 0x000fe4000ff1e03f */
[----:B------:R-:W-:Y:S02]  /*0110*/  UIADD3 UR10, UP1, UR6, 0x1f0, URZ ;  /* 0x000001f0060a7890 */ /* 0x000fe4000ff3e03f */
[----:B------:R-:W-:Y:S02]  /*0120*/  UIADD3 UR6, UP2, UR6, 0x2f0, URZ ;  /* 0x000002f006067890 */ /* 0x000fe4000ff5e03f */
[----:B------:R-:W-:Y:S02]  /*0130*/  UIADD3.X UR9, URZ, UR7, URZ, UP0, !UPT ;  /* 0x000000073f097290 */ /* 0x000fe400087fe43f */
[----:B------:R-:W-:-:S02]  /*0140*/  UIADD3.X UR11, URZ, UR7, URZ, UP1, !UPT ;  /* 0x000000073f0b7290 */ /* 0x000fc40008ffe43f */
[----:B------:R-:W-:-:S05]  /*0150*/  UIADD3.X UR7, URZ, UR7, URZ, UP2, !UPT ;  /* 0x000000073f077290 */ /* 0x000fca00097fe43f */
[----:B------:R1:W-:Y:S02]  /*0160*/  UTMACCTL.PF [UR8] ;  /* 0x00000000080079b9 */ /* 0x0003e40008040000 */
[----:B------:R1:W-:Y:S02]  /*0170*/  UTMACCTL.PF [UR10] ;  /* 0x000000000a0079b9 */ /* 0x0003e40008040000 */
[----:B------:R1:W-:Y:S02]  /*0180*/  UTMACCTL.PF [UR6] ;  /* 0x00000000060079b9 */ /* 0x0003e40008040000 */
[----:B-1----:R-:W-:Y:S01]  /*0190*/  NOP ;  /* 0x0000000000007918 */ /* 0x002fe20000000000 */
.L_x_1:
[----:B------:R-:W-:Y:S05]  /*01a0*/  BSYNC B0 ;  /* 0x0000000000007941 */ /* 0x000fea0003800000 */
.L_x_0:
[----:B------:R-:W1:Y:S01]  /*01b0*/  SHFL.IDX PT, R4, R2, RZ, 0x1f ;  /* 0x00001fff02047589 */ /* 0x000e6200000e0000 */
[----:B--2---:R-:W-:Y:S01]  /*01c0*/  R2UR UR37, R3 ;  /* 0x00000000032572ca */ /* 0x004fe200000e0000 */
[----:B------:R-:W-:-:S12]  /*01d0*/  UISETP.NE.AND UP0, UPT, UR5, 0x1, UPT ;  /* 0x000000010500788c */ /* 0x000fd8000bf05270 */
[----:B------:R-:W-:Y:S02]  /*01e0*/  UIADD3 UR7, UR37, -0x1, URZ ;  /* 0xffffffff25077890 */ /* 0x000fe4000fffe03f */
[----:B------:R-:W-:Y:S02]  /*01f0*/  UISETP.EQ.AND UP0, UPT, UR37, URZ, !UP0 ;  /* 0x0000003f2500728c */ /* 0x000fe4000c702270 */
[----:B------:R-:W-:Y:S02]  /*0200*/  UISETP.GE.U32.AND UP1, UPT, UR7, 0x4, UPT ;  /* 0x000000040700788c */ /* 0x000fe4000bf26070 */
[----:B------:R-:W-:Y:S01]  /*0210*/  USEL UR4, URZ, 0x1, !UP0 ;  /* 0x000000013f047887 */ /* 0x000fe2000c000000 */
[----:B-1----:R-:W-:-:S03]  /*0220*/  ISETP.NE.AND P0, PT, R4, RZ, PT ;  /* 0x000000ff0400720c */ /* 0x002fc60003f05270 */
[----:B------:R-:W-:-:S10]  /*0230*/  USEL UR4, UR4, 0x2, UP1 ;  /* 0x0000000204047887 */ /* 0x000fd40008800000 */
[----:B------:R-:W-:Y:S05]  /*0240*/  @P0 BRA `(.L_x_2) ;  /* 0x0000000000480947 */ /* 0x000fea0003800000 */
[----:B------:R-:W1:Y:S01]  /*0250*/  S2UR UR8, SR_CgaCtaId ;  /* 0x00000000000879c3 */ /* 0x000e620000008800 */
[----:B------:R-:W-:Y:S01]  /*0260*/  UMOV UR6, 0x400 ;  /* 0x0000040000067882 */ /* 0x000fe20000000000 */
[----:B------:R-:W-:Y:S01]  /*0270*/  UMOV UR9, 0x1 ;  /* 0x0000000100097882 */ /* 0x000fe20000000000 */
[----:B------:R-:W-:Y:S01]  /*0280*/  UMOV UR10, 0x80 ;  /* 0x00000080000a7882 */ /* 0x000fe20000000000 */
[----:B------:R-:W-:Y:S01]  /*0290*/  ELECT P0, URZ, PT ;  /* 0x00000000003f782f */ /* 0x000fe20003800000 */
[----:B------:R-:W-:-:S04]  /*02a0*/  UIADD3 UR10, -UR10, 0x100000, URZ ;  /* 0x001000000a0a7890 */ /* 0x000fc8000fffe13f */
[----:B------:R-:W-:Y:S02]  /*02b0*/  USHF.L.U32 UR11, UR10, 0xb, URZ ;  /* 0x0000000b0a0b7899 */ /* 0x000fe4000800063f */
[----:B------:R-:W-:Y:S02]  /*02c0*/  USHF.L.U32 UR10, UR10, 0x1, URZ ;  /* 0x000000010a0a7899 */ /* 0x000fe4000800063f */
[----:B-1----:R-:W-:Y:S02]  /*02d0*/  ULEA UR6, UR8, UR6, 0x18 ;  /* 0x0000000608067291 */ /* 0x002fe4000f8ec03f */
[----:B------:R-:W-:-:S04]  /*02e0*/  UIADD3 UR8, -UR9, 0x100000, URZ ;  /* 0x0010000009087890 */ /* 0x000fc8000fffe13f */
[----:B------:R-:W-:Y:S02]  /*02f0*/  USHF.L.U32 UR9, UR8, 0xb, URZ ;  /* 0x0000000b08097899 */ /* 0x000fe4000800063f */
[----:B------:R-:W-:Y:S01]  /*0300*/  USHF.L.U32 UR8, UR8, 0x1, URZ ;  /* 0x0000000108087899 */ /* 0x000fe2000800063f */
[----:B------:R-:W1:Y:S11]  /*0310*/  FENCE.VIEW.ASYNC.S ;  /* 0x00000000000073c6 */ /* 0x000e760000000000 */
[----:B-1----:R1:W2:Y:S01]  /*0320*/  SYNCS.EXCH.64 URZ, [UR6+0x4d050], UR8 ;  /* 0x04d05008063f75b2 */ /* 0x0022a20008000100 */
[----:B------:R1:W3:Y:S01]  /*0330*/  SYNCS.EXCH.64 URZ, [UR6+0x4d060], UR10 ;  /* 0x04d0600a063f75b2 */ /* 0x0002e20008000100 */
[----:B------:R1:W4:Y:S01]  /*0340*/  SYNCS.EXCH.64 URZ, [UR6+0x4d058], UR8 ;  /* 0x04d05808063f75b2 */ /* 0x0003220008000100 */
[----:B------:R1:W1:Y:S01]  /*0350*/  SYNCS.EXCH.64 URZ, [UR6+0x4d068], UR10 ;  /* 0x04d0680a063f75b2 */ /* 0x0002620008000100 */
[----:B------:R-:W-:Y:S01]  /*0360*/  NOP ;  /* 0x0000000000007918 */ /* 0x000fe20000000000 */
.L_x_2:
[----:B------:R-:W5:Y:S01]  /*0370*/  SHFL.IDX PT, R3, R2, RZ, 0x1f ;  /* 0x00001fff02037589 */ /* 0x000f6200000e0000 */
[----:B------:R-:W-:Y:S01]  /*0380*/  NOP ;  /* 0x0000000000007918 */ /* 0x000fe20000000000 */
[----:B-----5:R-:W-:-:S13]  /*0390*/  ISETP.NE.AND P0, PT, R3, RZ, PT ;  /* 0x000000ff0300720c */ /* 0x020fda0003f05270 */
[----:B------:R-:W-:Y:S05]  /*03a0*/  @P0 BRA `(.L_x_3) ;  /* 0x0000000000600947 */ /* 0x000fea0003800000 */
[----:B-1----:R-:W1:Y:S01]  /*03b0*/  S2UR UR8, SR_CgaCtaId ;  /* 0x00000000000879c3 */ /* 0x002e620000008800 */
[----:B------:R-:W-:Y:S01]  /*03c0*/  UMOV UR6, 0x400 ;  /* 0x0000040000067882 */ /* 0x000fe20000000000 */
[----:B------:R-:W-:Y:S01]  /*03d0*/  UMOV UR10, 0x1 ;  /* 0x00000001000a7882 */ /* 0x000fe20000000000 */
[----:B------:R-:W-:Y:S01]  /*03e0*/  UMOV UR9, 0x100 ;  /* 0x0000010000097882 */ /* 0x000fe20000000000 */
[----:B------:R-:W-:-:S04]  /*03f0*/  UIADD3 UR10, -UR10, 0x100000, URZ ;  /* 0x001000000a0a7890 */ /* 0x000fc8000fffe13f */
[----:B------:R-:W-:Y:S02]  /*0400*/  USHF.L.U32 UR11, UR10, 0xb, URZ ;  /* 0x0000000b0a0b7899 */ /* 0x000fe4000800063f */
[----:B------:R-:W-:Y:S01]  /*0410*/  USHF.L.U32 UR10, UR10, 0x1, URZ ;  /* 0x000000010a0a7899 */ /* 0x000fe2000800063f */
[----:B------:R-:W-:Y:S01]  /*0420*/  ELECT P0, URZ, PT ;  /* 0x00000000003f782f */ /* 0x000fe20003800000 */
[----:B-1----:R-:W-:Y:S02]  /*0430*/  ULEA UR6, UR8, UR6, 0x18 ;  /* 0x0000000608067291 */ /* 0x002fe4000f8ec03f */
[----:B------:R-:W-:-:S04]  /*0440*/  UIADD3 UR8, -UR9, 0x100000, URZ ;  /* 0x0010000009087890 */ /* 0x000fc8000fffe13f */
[----:B------:R-:W-:Y:S02]  /*0450*/  USHF.L.U32 UR9, UR8, 0xb, URZ ;  /* 0x0000000b08097899 */ /* 0x000fe4000800063f */
[----:B------:R-:W-:Y:S01]  /*0460*/  USHF.L.U32 UR8, UR8, 0x1, URZ ;  /* 0x0000000108087899 */ /* 0x000fe2000800063f */
[----:B------:R-:W1:Y:S03]  /*0470*/  FENCE.VIEW.ASYNC.S ;  /* 0x00000000000073c6 */ /* 0x000e660000000000 */
[----:B-1----:R1:W1:Y:S08]  /*0480*/  SYNCS.EXCH.64 URZ, [UR6+0x4d000], UR10 ;  /* 0x04d0000a063f75b2 */ /* 0x0022700008000100 */
[----:B------:R1:W1:Y:S01]  /*0490*/  SYNCS.EXCH.64 URZ, [UR6+0x4d028], UR8 ;  /* 0x04d02808063f75b2 */ /* 0x0002620008000100 */
        /* <DEDUP_REMOVED lines=8> */
[----:B------:R-:W-:Y:S01]  /*0520*/  NOP ;  /* 0x0000000000007918 */ /* 0x000fe20000000000 */
.L_x_3:
        /* <DEDUP_REMOVED lines=21> */
[----:B------:R-:W-:Y:S01]  /*0680*/  NOP ;  /* 0x0000000000007918 */ /* 0x000fe20000000000 */
.L_x_4:
[----:B------:R-:W5:Y:S01]  /*0690*/  SHFL.IDX PT, R3, R2, RZ, 0x1f ;  /* 0x00001fff02037589 */ /* 0x000f6200000e0000 */
[----:B------:R-:W-:Y:S01]  /*06a0*/  ELECT P0, URZ, PT ;  /* 0x00000000003f782f */ /* 0x000fe20003800000 */
[----:B------:R-:W-:Y:S01]  /*06b0*/  NOP ;  /* 0x0000000000007918 */ /* 0x000fe20000000000 */
[----:B-1----:R-:W-:Y:S02]  /*06c0*/  UMOV UR8, 0x80 ;  /* 0x0000008000087882 */ /* 0x002fe40000000000 */
[C---:B-----5:R-:W-:Y:S02]  /*06d0*/  ISETP.NE.OR P0, PT, R3.reuse, RZ, !P0 ;  /* 0x000000ff0300720c */ /* 0x060fe40004705670 */
[----:B------:R-:W-:-:S11]  /*06e0*/  ISETP.NE.AND P2, PT, R3, RZ, PT ;  /* 0x000000ff0300720c */ /* 0x000fd60003f45270 */
[----:B------:R-:W-:Y:S01]  /*06f0*/  VOTEU.ALL UP0, P0 ;  /* 0x00000000003f7886 */ /* 0x000fe20000000000 */
[----:B------:R-:W-:Y:S01]  /*0700*/  VOTEU.ALL UP2, P0 ;  /* 0x00000000003f7886 */ /* 0x000fe20000040000 */
[----:B------:R-:W-:Y:S01]  /*0710*/  VOTEU.ALL UP3, P0 ;  /* 0x00000000003f7886 */ /* 0x000fe20000060000 */
[----:B------:R-:W-:Y:S02]  /*0720*/  VOTEU.ALL UP4, P0 ;  /* 0x00000000003f7886 */ /* 0x000fe40000080000 */
[----:B------:R-:W1:Y:S01]  /*0730*/  @!UP0 S2UR UR10, SR_CgaCtaId ;  /* 0x00000000000a89c3 */ /* 0x000e620000008800 */
[----:B------:R-:W-:Y:S01]  /*0740*/  @!UP0 UMOV UR6, 0x400 ;  /* 0x0000040000068882 */ /* 0x000fe20000000000 */
[----:B------:R-:W-:-:S04]  /*0750*/  @!UP0 UIADD3 UR8, -UR8, 0x100000, URZ ;  /* 0x0010000008088890 */ /* 0x000fc8000fffe13f */
[----:B------:R-:W-:Y:S02]  /*0760*/  @!UP0 USHF.L.U32 UR9, UR8, 0xb, URZ ;  /* 0x0000000b08098899 */ /* 0x000fe4000800063f */
[----:B------:R-:W-:Y:S02]  /*0770*/  @!UP0 USHF.L.U32 UR8, UR8, 0x1, URZ ;  /* 0x0000000108088899 */ /* 0x000fe4000800063f */
[----:B-1----:R-:W-:Y:S01]  /*0780*/  @!UP0 ULEA UR6, UR10, UR6, 0x18 ;  /* 0x000000060a068291 */ /* 0x002fe2000f8ec03f */
[----:B------:R-:W-:Y:S01]  /*0790*/  VOTEU.ALL UP0, P0 ;  /* 0x00000000003f7886 */ /* 0x000fe20000000000 */
[----:B------:R-:W1:Y:S10]  /*07a0*/  FENCE.VIEW.ASYNC.S ;  /* 0x00000000000073c6 */ /* 0x000e740000000000 */
[----:B-1----:R1:W1:Y:S01]  /*07b0*/  @!UP0 SYNCS.EXCH.64 URZ, [UR6+0x4d090], UR8 ;  /* 0x04d09008063f85b2 */ /* 0x0022620008000100 */
[----:B------:R1:W1:Y:S01]  /*07c0*/  @!UP2 SYNCS.EXCH.64 URZ, [UR6+0x4d098], UR8 ;  /* 0x04d09808063fa5b2 */ /* 0x0002620008000100 */
[----:B------:R1:W1:Y:S01]  /*07d0*/  @!UP3 SYNCS.EXCH.64 URZ, [UR6+0x4d0a0], UR8 ;  /* 0x04d0a008063fb5b2 */ /* 0x0002620008000100 */
[----:B------:R1:W1:Y:S01]  /*07e0*/  @!UP4 SYNCS.EXCH.64 URZ, [UR6+0x4d0a8], UR8 ;  /* 0x04d0a808063fc5b2 */ /* 0x0002620008000100 */
[----:B------:R-:W-:Y:S01]  /*07f0*/  NOP ;  /* 0x0000000000007918 */ /* 0x000fe20000000000 */
[----:B------:R-:W-:Y:S05]  /*0800*/  @P2 BRA `(.L_x_5) ;  /* 0x0000000000582947 */ /* 0x000fea0003800000 */
[----:B-1----:R-:W1:Y:S01]  /*0810*/  S2UR UR8, SR_CgaCtaId ;  /* 0x00000000000879c3 */ /* 0x002e620000008800 */
        /* <DEDUP_REMOVED lines=12> */
[----:B-1----:R1:W1:Y:S01]  /*08e0*/  SYNCS.EXCH.64 URZ, [UR6+0x4d0c0], UR8 ;  /* 0x04d0c008063f75b2 */ /* 0x0022620008000100 */
        /* <DEDUP_REMOVED lines=8> */
.L_x_5:
[----:B------:R-:W-:Y:S01]  /*0970*/  ISETP.NE.AND P0, PT, RZ, UR37, PT ;  /* 0x00000025ff007c0c */ /* 0x000fe2000bf05270 */
[----:B------:R-:W-:Y:S01]  /*0980*/  NOP ;  /* 0x0000000000007918 */ /* 0x000fe20000000000 */
[----:B------:R-:W-:Y:S01]  /*0990*/  MOV R2, UR5 ;  /* 0x0000000500027c02 */ /* 0x000fe20008000f00 */
[----:B-1234-:R-:W-:Y:S03]  /*09a0*/  BAR.SYNC.DEFER_BLOCKING 0x0 ;  /* 0x0000000000007b1d */ /* 0x01efe60000010000 */
[----:B------:R-:W-:-:S07]  /*09b0*/  ISETP.EQ.AND P2, PT, R2, 0x1, P1 ;  /* 0x000000010200780c */ /* 0x000fce0000f42270 */
[----:B------:R-:W-:Y:S06]  /*09c0*/  @!P0 BRA `(.L_x_6) ;  /* 0x0000018800a88947 */ /* 0x000fec0003800000 */
[----:B------:R-:W-:-:S06]  /*09d0*/  UISETP.GT.U32.AND UP0, UPT, UR7, 0x3, UPT ;  /* 0x000000030700788c */ /* 0x000fcc000bf04070 */
[----:B------:R-:W-:-:S13]  /*09e0*/  PLOP3.LUT P0, PT, PT, PT, UP0, 0x80, 0x0 ;  /* 0x000000000000781c */ /* 0x000fda0003f0f008 */
[----:B------:R-:W-:Y:S05]  /*09f0*/  @P0 EXIT ;  /* 0x000000000000094d */ /* 0x000fea0003800000 */
.L_x_7:
[----:B------:R-:W-:-:S08]  /*0a00*/  NOP ;  /* 0x0000000000007918 */ /* 0x000fd00000000000 */
[----:B------:R-:W1:Y:S02]  /*0a10*/  USETMAXREG.TRY_ALLOC.CTAPOOL UP0, 0xf0 ;  /* 0x000000f0000079c8 */ /* 0x000e640008000600 */
[----:B-1----:R-:W-:-:S13]  /*0a20*/  PLOP3.LUT P0, PT, PT, PT, UP0, 0x80, 0x0 ;  /* 0x000000000000781c */ /* 0x002fda0003f0f008 */
[----:B------:R-:W-:Y:S05]  /*0a30*/  @!P0 BRA `(.L_x_7) ;  /* 0xfffffffc00f08947 */ /* 0x000fea000383ffff */
[----:B------:R-:W-:Y:S01]  /*0a40*/  UISETP.NE.AND UP0, UPT, UR37, 0x1, UPT ;  /* 0x000000012500788c */ /* 0x000fe2000bf05270 */
[----:B------:R-:W1:Y:S01]  /*0a50*/  S2UR UR42, SR_CTAID.X ;  /* 0x00000000002a79c3 */ /* 0x000e620000002500 */
[----:B------:R-:W-:Y:S01]  /*0a60*/  UMOV UR5, URZ ;  /* 0x0000003f00057c82 */ /* 0x000fe20008000000 */
[----:B------:R-:W-:-:S03]  /*0a70*/  UMOV UR6, URZ ;  /* 0x0000003f00067c82 */ /* 0x000fc60008000000 */
[----:B------:R-:W-:-:S13]  /*0a80*/  PLOP3.LUT P0, PT, PT, PT, UP0, 0x80, 0x0 ;  /* 0x000000000000781c */ /* 0x000fda0003f0f008 */
[----:B------:R-:W-:Y:S05]  /*0a90*/  @!P0 BRA `(.L_x_8) ;  /* 0x00000000003c8947 */ /* 0x000fea0003800000 */
[----:B------:R-:W-:Y:S01]  /*0aa0*/  UISETP.NE.AND UP0, UPT, UR37, 0x2, UPT ;  /* 0x000000022500788c */ /* 0x000fe2000bf05270 */
[----:B------:R-:W-:-:S05]  /*0ab0*/  UMOV UR6, 0x1 ;  /* 0x0000000100067882 */ /* 0x000fca0000000000 */
[----:B------:R-:W-:-:S13]  /*0ac0*/  PLOP3.LUT P1, PT, PT, PT, UP0, 0x80, 0x0 ;  /* 0x000000000000781c */ /* 0x000fda0003f2f008 */
[----:B------:R-:W-:Y:S05]  /*0ad0*/  @!P1 BRA `(.L_x_8) ;  /* 0x00000000002c9947 */ /* 0x000fea0003800000 */
[----:B------:R-:W-:-:S06]  /*0ae0*/  UISETP.NE.AND UP0, UPT, UR37, 0x3, UPT ;  /* 0x000000032500788c */ /* 0x000fcc000bf05270 */
[----:B------:R-:W-:-:S13]  /*0af0*/  PLOP3.LUT P1, PT, PT, PT, UP0, 0x80, 0x0 ;  /* 0x000000000000781c */ /* 0x000fda0003f2f008 */
[----:B------:R-:W-:Y:S05]  /*0b00*/  @!P1 BRA `(.L_x_9) ;  /* 0x0000000000189947 */ /* 0x000fea0003800000 */
[----:B------:R-:W-:-:S11]  /*0b10*/  UISETP.NE.AND UP0, UPT, UR37, 0x4, UPT ;  /* 0x000000042500788c */ /* 0x000fd6000bf05270 */
[----:B------:R-:W-:Y:S01]  /*0b20*/  @!UP0 UMOV UR5, 0x1 ;  /* 0x0000000100058882 */ /* 0x000fe20000000000 */
[----:B------:R-:W-:Y:S01]  /*0b30*/  @!UP0 UMOV UR6, 0x1 ;  /* 0x0000000100068882 */ /* 0x000fe20000000000 */
[----:B------:R-:W-:Y:S01]  /*0b40*/  @UP0 UMOV UR5, URZ ;  /* 0x0000003f00050c82 */ /* 0x000fe20008000000 */
[----:B------:R-:W-:Y:S01]  /*0b50*/  @UP0 UMOV UR6, URZ ;  /* 0x0000003f00060c82 */ /* 0x000fe20008000000 */
[----:B------:R-:W-:Y:S05]  /*0b60*/  BRA `(.L_x_8) ;  /* 0x0000000000087947 */ /* 0x000fea0003800000 */
.L_x_9:
[----:B------:R-:W-:Y:S01]  /*0b70*/  UMOV UR5, 0x1 ;  /* 0x0000000100057882 */ /* 0x000fe20000000000 */
[----:B------:R-:W-:-:S05]  /*0b80*/  UMOV UR6, URZ ;  /* 0x0000003f00067c82 */ /* 0x000fca0008000000 */
.L_x_8:
[----:B------:R-:W-:Y:S05]  /*0b90*/  @!P0 BRA `(.L_x_10) ;  /* 0x00000000003c8947 */ /* 0x000fea0003800000 */
[----:B------:R-:W-:-:S06]  /*0ba0*/  UISETP.NE.AND UP0, UPT, UR37, 0x2, UPT ;  /* 0x000000022500788c */ /* 0x000fcc000bf05270 */
[----:B------:R-:W-:-:S13]  /*0bb0*/  PLOP3.LUT P0, PT, PT, PT, UP0, 0x80, 0x0 ;  /* 0x000000000000781c */ /* 0x000fda0003f0f008 */
[----:B------:R-:W-:Y:S05]  /*0bc0*/  @!P0 BRA `(.L_x_11) ;  /* 0x0000000000288947 */ /* 0x000fea0003800000 */
[----:B------:R-:W-:-:S06]  /*0bd0*/  UISETP.NE.AND UP0, UPT, UR37, 0x3, UPT ;  /* 0x000000032500788c */ /* 0x000fcc000bf05270 */
[----:B------:R-:W-:-:S13]  /*0be0*/  PLOP3.LUT P0, PT, PT, PT, UP0, 0x80, 0x0 ;  /* 0x000000000000781c */ /* 0x000fda0003f0f008 */
[----:B------:R-:W-:Y:S05]  /*0bf0*/  @!P0 BRA `(.L_x_12) ;  /* 0x0000000000148947 */ /* 0x000fea0003800000 */
[----:B------:R-:W-:-:S06]  /*0c00*/  UISETP.NE.AND UP0, UPT, UR37, 0x4, UPT ;  /* 0x000000042500788c */ /* 0x000fcc000bf05270 */
[----:B------:R-:W-:-:S13]  /*0c10*/  PLOP3.LUT P0, PT, PT, PT, UP0, 0x80, 0x0 ;  /* 0x000000000000781c */ /* 0x000fda0003f0f008 */
[----:B------:R-:W-:Y:S05]  /*0c20*/  @P0 BRA `(.L_x_13) ;  /* 0x00000000001c0947 */ /* 0x000fea0003800000 */
[----:B-1----:R-:W-:Y:S01]  /*0c30*/  ULEA UR42, UR42, 0x3, 0x1 ;  /* 0x000000032a2a7891 */ /* 0x002fe2000f8e083f */
[----:B------:R-:W-:Y:S11]  /*0c40*/  BRA `(.L_x_13) ;  /* 0x0000000000147947 */ /* 0x000ff60003800000 */
.L_x_12:
[----:B-1----:R-:W-:Y:S01]  /*0c50*/  ULEA UR42, UR42, 0x2, 0x1 ;  /* 0x000000022a2a7891 */ /* 0x002fe2000f8e083f */
[----:B------:R-:W-:Y:S11]  /*0c60*/  BRA `(.L_x_13) ;  /* 0x00000000000c7947 */ /* 0x000ff60003800000 */
.L_x_11:
[----:B-1----:R-:W-:Y:S01]  /*0c70*/  ULEA UR42, UR42, 0x1, 0x1 ;  /* 0x000000012a2a7891 */ /* 0x002fe2000f8e083f */
[----:B------:R-:W-:Y:S11]  /*0c80*/  BRA `(.L_x_13) ;  /* 0x0000000000047947 */ /* 0x000ff60003800000 */
.L_x_10:
[----:B-1----:R-:W-:-:S12]  /*0c90*/  USHF.L.U32 UR42, UR42, 0x1, URZ ;  /* 0x000000012a2a7899 */ /* 0x002fd8000800063f */
.L_x_13:
[----:B------:R-:W-:-:S04]  /*0ca0*/  ULOP3.LUT UR8, UR4, 0x1, URZ, 0xfc, !UPT ;  /* 0x0000000104087892 */ /* 0x000fc8000f8efc3f */
[----:B------:R-:W-:-:S06]  /*0cb0*/  UISETP.NE.AND UP0, UPT, UR8, 0x3, UPT ;  /* 0x000000030800788c */ /* 0x000fcc000bf05270 */
[----:B------:R-:W-:-:S13]  /*0cc0*/  PLOP3.LUT P0, PT, PT, PT, UP0, 0x80, 0x0 ;  /* 0x000000000000781c */ /* 0x000fda0003f0f008 */
[----:B------:R-:W-:Y:S05]  /*0cd0*/  @!P0 BRA `(.L_x_14) ;  /* 0x0000000000048947 */ /* 0x000fea0003800000 */
[----:B-1----:R-:W-:Y:S01]  /*0ce0*/  BPT.TRAP 0x1 ;  /* 0x000000040000795c */ /* 0x002fe20000300000 */
.L_x_14:
[----:B------:R-:W2:Y:S01]  /*0cf0*/  S2UR UR8, SR_CgaCtaId ;  /* 0x00000000000879c3 */ /* 0x000ea20000008800 */
[----:B------:R-:W-:Y:S01]  /*0d00*/  UMOV UR36, 0x400 ;  /* 0x0000040000247882 */ /* 0x000fe20000000000 */
[----:B------:R-:W-:Y:S02]  /*0d10*/  MOV R2, UR5 ;  /* 0x0000000500027c02 */ /* 0x000fe40008000f00 */
[----:B------:R-:W-:Y:S02]  /*0d20*/  SHF.R.S32.HI R3, RZ, 0x1f, R0 ;  /* 0x0000001fff037819 */ /* 0x000fe40000011400 */
[----:B------:R-:W-:Y:S02]  /*0d30*/  SHF.L.U32 R2, R2, 0x1f, RZ ;  /* 0x0000001f02027819 */ /* 0x000fe400000006ff */
[----:B------:R-:W-:-:S04]  /*0d40*/  LEA.HI R3, R3, R0, RZ, 0x7 ;  /* 0x0000000003037211 */ /* 0x000fc800078f38ff */
[----:B------:R-:W-:-:S04]  /*0d50*/  LOP3.LUT R3, R3, 0xffffff80, RZ, 0xc0, !PT ;  /* 0xffffff8003037812 */ /* 0x000fc800078ec0ff */
[----:B------:R-:W-:-:S04]  /*0d60*/  IADD3 R3, -R3, R0, RZ ;  /* 0x0000000003037210 */ /* 0x000fc80007ffe1ff */
[----:B------:R-:W-:Y:S01]  /*0d70*/  SHF.R.S32.HI R0, RZ, 0x1f, R3 ;  /* 0x0000001fff007819 */ /* 0x000fe20000011403 */
[----:B--2---:R-:W-:-:S03]  /*0d80*/  ULEA UR36, UR8, UR36, 0x18 ;  /* 0x0000002408247291 */ /* 0x004fc6000f8ec03f */
[----:B------:R-:W-:Y:S01]  /*0d90*/  LEA.HI R0, R0, R3, RZ, 0x2 ;  /* 0x0000000300007211 */ /* 0x000fe200078f10ff */
[----:B------:R-:W-:-:S03]  /*0da0*/  ULEA UR8, UR6, UR36, 0x3 ;  /* 0x0000002406087291 */ /* 0x000fc6000f8e183f */
[----:B------:R-:W-:-:S04]  /*0db0*/  LOP3.LUT R0, R0, 0x7ffffffc, RZ, 0xc0, !PT ;  /* 0x7ffffffc00007812 */ /* 0x000fc800078ec0ff */
[----:B------:R-:W-:Y:S02]  /*0dc0*/  IADD3 R0, R3, -R0, RZ ;  /* 0x8000000003007210 */ /* 0x000fe40007ffe0ff */
[----:B------:R-:W2:Y:S02]  /*0dd0*/  SYNCS.PHASECHK.TRANS64.TRYWAIT P1, [UR8+0x4d050], R2 ;  /* 0x04d05002ff0075a7 */ /* 0x000ea40008020148 */
[----:B--2---:R-:W-:Y:S05]  /*0de0*/  @!P1 BRA `(.L_x_15) ;  /* 0x000001a400349947 */ /* 0x004fea0003800000 */
.L_x_111:
[----:B------:R-:W-:Y:S01]  /*0df0*/  SHF.L.U32 R0, R0, 0x1, RZ ;  /* 0x0000000100007819 */ /* 0x000fe200000006ff */
[----:B------:R-:W-:Y:S06]  /*0e00*/  @!P0 BRA `(.L_x_16) ;  /* 0x0000000000048947 */ /* 0x000fec0003800000 */
[----:B-1----:R-:W-:Y:S01]  /*0e10*/  BPT.TRAP 0x1 ;  /* 0x000000040000795c */ /* 0x002fe20000300000 */
.L_x_16:
[----:B--2---:R-:W-:Y:S01]  /*0e20*/  SHF.L.U32 R2, RZ, 0x1f, RZ ;  /* 0x0000001fff027819 */ /* 0x004fe200000006ff */
[----:B------:R-:W-:Y:S01]  /*0e30*/  UIADD3 UR38, UR36, 0x4d090, URZ ;  /* 0x0004d09024267890 */ /* 0x000fe2000fffe03f */
[----:B------:R-:W-:Y:S02]  /*0e40*/  ISETP.NE.AND P2, PT, RZ, UR7, PT ;  /* 0x00000007ff007c0c */ /* 0x000fe4000bf45270 */
[----:B------:R-:W2:Y:S02]  /*0e50*/  SYNCS.PHASECHK.TRANS64.TRYWAIT P1, [UR36+0x4d000], R2 ;  /* 0x04d00002ff0075a7 */ /* 0x000ea40008020164 */
[----:B--2---:R-:W-:Y:S09]  /*0e60*/  @!P1 BRA `(.L_x_17) ;  /* 0x000001a4002c9947 */ /* 0x004ff20003800000 */
.L_x_112:
[----:B------:R-:W-:Y:S01]  /*0e70*/  ULEA UR5, UR37, UR38, 0x3 ;  /* 0x0000002625057291 */ /* 0x000fe2000f8e183f */
[----:B--2---:R-:W-:-:S04]  /*0e80*/  SEL R3, RZ, 0x1, P2 ;  /* 0x00000001ff037807 */ /* 0x004fc80001000000 */
[----:B------:R-:W-:-:S04]  /*0e90*/  SHF.L.U32 R3, R3, 0x1f, RZ ;  /* 0x0000001f03037819 */ /* 0x000fc800000006ff */
[----:B------:R-:W2:Y:S02]  /*0ea0*/  SYNCS.PHASECHK.TRANS64.TRYWAIT P1, [UR5+-0x8], R3 ;  /* 0xfffff803ff0075a7 */ /* 0x000ea40008020145 */
[----:B--2---:R-:W-:Y:S05]  /*0eb0*/  @!P1 BRA `(.L_x_18) ;  /* 0x000001a400309947 */ /* 0x004fea0003800000 */
.L_x_113:
[----:B------:R-:W-:Y:S01]  /*0ec0*/  USHF.R.U32.HI UR5, URZ, 0x4, UR36 ;  /* 0x000000043f057899 */ /* 0x000fe20008011624 */
[----:B------:R-:W-:Y:S01]  /*0ed0*/  WARPGROUP.ARRIVE ;  /* 0x00000000000079c5 */ /* 0x000fe20000000000 */
[----:B------:R-:W-:Y:S01]  /*0ee0*/  UIADD3 UR8, UR36, 0x7000, URZ ;  /* 0x0000700024087890 */ /* 0x000fe2000fffe03f */
[C---:B--2---:R-:W-:Y:S01]  /*0ef0*/  IADD3 R3, R0.reuse, 0x1, RZ ;  /* 0x0000000100037810 */ /* 0x044fe20007ffe0ff */
[----:B------:R-:W-:Y:S01]  /*0f00*/  ULOP3.LUT UR5, UR5, 0x3fff, URZ, 0xc0, !UPT ;  /* 0x00003fff05057892 */ /* 0x000fe2000f8ec03f */
[C---:B------:R-:W-:Y:S01]  /*0f10*/  IADD3 R4, R0.reuse, 0x8, RZ ;  /* 0x0000000800047810 */ /* 0x040fe20007ffe0ff */
[----:B------:R-:W-:Y:S01]  /*0f20*/  USHF.R.U32.HI UR8, URZ, 0x4, UR8 ;  /* 0x000000043f087899 */ /* 0x000fe20008011608 */
[C---:B------:R-:W-:Y:S01]  /*0f30*/  IADD3 R5, R0.reuse, 0x99, RZ ;  /* 0x0000009900057810 */ /* 0x040fe20007ffe0ff */
[----:B------:R-:W-:Y:S01]  /*0f40*/  ULOP3.LUT UR32, UR5, 0x10000, URZ, 0xfc, !UPT ;  /* 0x0001000005207892 */ /* 0x000fe2000f8efc3f */
[C---:B------:R-:W-:Y:S01]  /*0f50*/  IADD3 R6, R0.reuse, 0xb1, RZ ;  /* 0x000000b100067810 */ /* 0x040fe20007ffe0ff */
[----:B------:R-:W-:Y:S01]  /*0f60*/  ULOP3.LUT UR5, UR8, 0x3fff, URZ, 0xc0, !UPT ;  /* 0x00003fff08057892 */ /* 0x000fe2000f8ec03f */
[C---:B------:R-:W-:Y:S01]  /*0f70*/  IADD3 R7, R0.reuse, 0xb8, RZ ;  /* 0x000000b800077810 */ /* 0x040fe20007ffe0ff */
[----:B------:R-:W-:Y:S01]  /*0f80*/  UIMAD UR32, UR6, 0x380, UR32 ;  /* 0x00000380062078a4 */ /* 0x000fe2000f8e0220 */
[----:B------:R-:W-:Y:S01]  /*0f90*/  IADD3 R8, R0, 0xc1, RZ ;  /* 0x000000c100087810 */ /* 0x000fe20007ffe0ff */
[----:B------:R-:W-:Y:S01]  /*0fa0*/  ULOP3.LUT UR6, UR5, 0x10000, URZ, 0xfc, !UPT ;  /* 0x0001000005067892 */ /* 0x000fe2000f8efc3f */
[----:B------:R-:W-:Y:S01]  /*0fb0*/  UMOV UR9, 0xc0000010 ;  /* 0xc000001000097882 */ /* 0x000fe20000000000 */
[----:B------:R-:W-:Y:S01]  /*0fc0*/  UMOV UR11, 0xc0000010 ;  /* 0xc0000010000b7882 */ /* 0x000fe20000000000 */
[----:B------:R-:W-:-:S02]  /*0fd0*/  UIADD3 UR12, UR32, 0x80, URZ ;  /* 0x00000080200c7890 */ /* 0x000fc4000fffe03f */
[----:B------:R-:W-:Y:S02]  /*0fe0*/  UMOV UR8, UR32 ;  /* 0x0000002000087c82 */ /* 0x000fe40008000000 */
[----:B------:R-:W-:Y:S01]  /*0ff0*/  UMOV UR10, UR6 ;  /* 0x00000006000a7c82 */ /* 0x000fe20008000000 */
[----:B------:R-:W-:Y:S01]  /*1000*/  UIADD3 UR14, UR6, 0x200, URZ ;  /* 0x00000200060e7890 */ /* 0x000fe2000fffe03f */
[----:B------:R-:W-:Y:S01]  /*1010*/  HGMMA.64x256x16.F32.BF16 R24, gdesc[UR8], RZ, !UPT, gsb0 ;  /* 0x03e00000081879f0 */ /* 0x000fe2000c0018ff */
[----:B------:R-:W-:Y:S01]  /*1020*/  UMOV UR13, 0xc0000010 ;  /* 0xc0000010000d7882 */ /* 0x000fe20000000000 */
[----:B------:R-:W-:Y:S01]  /*1030*/  UMOV UR15, 0xc0000010 ;  /* 0xc0000010000f7882 */ /* 0x000fe20000000000 */
[----:B------:R-:W-:Y:S02]  /*1040*/  UIADD3 UR16, UR32, 0x100, URZ ;  /* 0x0000010020107890 */ /* 0x000fe4000fffe03f */
[----:B------:R-:W-:Y:S01]  /*1050*/  UIADD3 UR18, UR6, 0x400, URZ ;  /* 0x0000040006127890 */ /* 0x000fe2000fffe03f */
[----:B------:R-:W-:Y:S01]  /*1060*/  UMOV UR17, 0xc0000010 ;  /* 0xc000001000117882 */ /* 0x000fe20000000000 */
[----:B------:R-:W-:Y:S01]  /*1070*/  UMOV UR19, 0xc0000010 ;  /* 0xc000001000137882 */ /* 0x000fe20000000000 */
[----:B------:R-:W-:-:S02]  /*1080*/  UIADD3 UR20, UR32, 0x180, URZ ;  /* 0x0000018020147890 */ /* 0x000fc4000fffe03f */
[----:B------:R-:W-:Y:S01]  /*1090*/  UIADD3 UR22, UR6, 0x600, URZ ;  /* 0x0000060006167890 */ /* 0x000fe2000fffe03f */
[----:B------:R-:W-:Y:S01]  /*10a0*/  UMOV UR21, 0xc0000010 ;  /* 0xc000001000157882 */ /* 0x000fe20000000000 */
[----:B------:R-:W-:Y:S01]  /*10b0*/  UMOV UR23, 0xc0000010 ;  /* 0xc000001000177882 */ /* 0x000fe20000000000 */
[----:B------:R-:W-:Y:S02]  /*10c0*/  UIADD3 UR24, UR32, 0x200, URZ ;  /* 0x0000020020187890 */ /* 0x000fe4000fffe03f */
[----:B------:R-:W-:Y:S01]  /*10d0*/  UIADD3 UR26, UR6, 0x800, URZ ;  /* 0x00000800061a7890 */ /* 0x000fe2000fffe03f */
        /* <DEDUP_REMOVED lines=10> */
[----:B------:R-:W-:Y:S01]  /*1180*/  ULDC UR10, c[0x0][0x28c] ;  /* 0x0000a300000a7ab9 */ /* 0x000fe20000000800 */
[----:B------:R-:W-:Y:S01]  /*1190*/  ULDC UR11, c[0x0][0x28c] ;  /* 0x0000a300000b7ab9 */ /* 0x000fe20000000800 */
[----:B------:R-:W-:Y:S01]  /*11a0*/  ISETP.GE.AND P2, PT, R3, UR10, PT ;  /* 0x0000000a03007c0c */ /* 0x000fe2000bf46270 */
[----:B------:R-:W-:Y:S01]  /*11b0*/  ULDC UR10, c[0x0][0x28c] ;  /* 0x0000a300000a7ab9 */ /* 0x000fe20000000800 */
[----:B------:R-:W-:Y:S01]  /*11c0*/  IADD3 R3, R0, 0x9, RZ ;  /* 0x0000000900037810 */ /* 0x000fe20007ffe0ff */
[----:B------:R-:W-:Y:S01]  /*11d0*/  USHF.L.U32 UR7, UR7, 0x3, URZ ;  /* 0x0000000307077899 */ /* 0x000fe2000800063f */
[----:B------:R-:W-:Y:S01]  /*11e0*/  ISETP.GE.AND P3, PT, R4, UR11, PT ;  /* 0x0000000b04007c0c */ /* 0x000fe2000bf66270 */
[----:B------:R-:W-:Y:S01]  /*11f0*/  ULDC UR11, c[0x0][0x28c] ;  /* 0x0000a300000b7ab9 */ /* 0x000fe20000000800 */
[----:B------:R-:W-:Y:S01]  /*1200*/  ISETP.GE.AND P4, PT, R3, UR10, PT ;  /* 0x0000000a03007c0c */ /* 0x000fe2000bf86270 */
[----:B------:R-:W-:Y:S01]  /*1210*/  ULDC UR10, c[0x0][0x28c] ;  /* 0x0000a300000a7ab9 */ /* 0x000fe20000000800 */
[C---:B------:R-:W-:Y:S01]  /*1220*/  IADD3 R3, R0.reuse, 0x11, RZ ;  /* 0x0000001100037810 */ /* 0x040fe20007ffe0ff */
[----:B------:R-:W-:Y:S01]  /*1230*/  ULOP3.LUT UR7, UR7, 0x8, URZ, 0xc, !UPT ;  /* 0x0000000807077892 */ /* 0x000fe2000f8e0c3f */
[----:B------:R-:W-:-:S02]  /*1240*/  IADD3 R4, R0, 0x10, RZ ;  /* 0x0000001000047810 */ /* 0x000fc40007ffe0ff */
[----:B------:R-:W-:Y:S01]  /*1250*/  ISETP.GE.AND P6, PT, R3, UR10, PT ;  /* 0x0000000a03007c0c */ /* 0x000fe2000bfc6270 */
[----:B------:R-:W-:Y:S01]  /*1260*/  ULDC UR10, c[0x0][0x28c] ;  /* 0x0000a300000a7ab9 */ /* 0x000fe20000000800 */
[----:B------:R-:W-:Y:S02]  /*1270*/  IADD3 R3, R0, 0x19, RZ ;  /* 0x0000001900037810 */ /* 0x000fe40007ffe0ff */
[----:B------:R-:W-:Y:S01]  /*1280*/  ISETP.GE.AND P5, PT, R4, UR11, PT ;  /* 0x0000000b04007c0c */ /* 0x000fe2000bfa6270 */
[----:B------:R-:W-:Y:S01]  /*1290*/  ULDC UR11, c[0x0][0x28c] ;  /* 0x0000a300000b7ab9 */ /* 0x000fe20000000800 */
[----:B------:R-:W-:-:S04]  /*12a0*/  IADD3 R4, R0, 0x18, RZ ;  /* 0x0000001800047810 */ /* 0x000fc80007ffe0ff */
[----:B------:R-:W-:Y:S01]  /*12b0*/  ISETP.GE.AND P1, PT, R4, UR11, PT ;  /* 0x0000000b04007c0c */ /* 0x000fe2000bf26270 */
[----:B------:R-:W-:Y:S01]  /*12c0*/  ULDC UR11, c[0x0][0x28c] ;  /* 0x0000a300000b7ab9 */ /* 0x000fe20000000800 */
[----:B------:R-:W-:Y:S01]  /*12d0*/  IADD3 R4, R0, 0x98, RZ ;  /* 0x0000009800047810 */ /* 0x000fe20007ffe0ff */
[----:B------:R-:W-:Y:S02]  /*12e0*/  WARPGROUP.DEPBAR.LE gsb0, 0x0 ;  /* 0x00008000000079c5 */ /* 0x000fe40000010000 */
[----:B------:R-:W-:-:S06]  /*12f0*/  WARPGROUP.ARRIVE ;  /* 0x00000000000079c5 */ /* 0x000fcc0000000000 */
[----:B------:R-:W-:Y:S01]  /*1300*/  HGMMA.64x256x16.F32.BF16 R24, gdesc[UR12], R24, gsb0 ;  /* 0x03e000000c1879f0 */ /* 0x000fe20008001818 */
[----:B------:R-:W-:Y:S01]  /*1310*/  ULDC UR14, c[0x0][0x604] ;  /* 0x00018100000e7ab9 */ /* 0x000fe20000000800 */
[----:B------:R-:W-:Y:S01]  /*1320*/  ULDC UR15, c[0x0][0x604] ;  /* 0x00018100000f7ab9 */ /* 0x000fe20000000800 */
[----:B------:R-:W-:Y:S02]  /*1330*/  WARPGROUP.DEPBAR.LE gsb0, 0x0 ;  /* 0x00008000000079c5 */ /* 0x000fe40000010000 */
[----:B------:R-:W-:-:S15]  /*1340*/  WARPGROUP.ARRIVE ;  /* 0x00000000000079c5 */ /* 0x000fde0000000000 */
[----:B------:R-:W-:-:S08]  /*1350*/  NOP ;  /* 0x0000000000007918 */ /* 0x000fd00000000000 */
        /* <DEDUP_REMOVED lines=13> */
[----:B------:R-:W-:Y:S02]  /*1430*/  ULDC UR26, c[0x0][0x604] ;  /* 0x00018100001a7ab9 */ /* 0x000fe40000000800 */
[----:B------:R-:W-:Y:S02]  /*1440*/  WARPGROUP.DEPBAR.LE gsb0, 0x0 ;  /* 0x00008000000079c5 */ /* 0x000fe40000010000 */
[----:B------:R-:W-:-:S15]  /*1450*/  WARPGROUP.ARRIVE ;  /* 0x00000000000079c5 */ /* 0x000fde0000000000 */
[----:B------:R-:W-:-:S08]  /*1460*/  NOP ;  /* 0x0000000000007918 */ /* 0x000fd00000000000 */
[----:B------:R-:W-:Y:S03]  /*1470*/  HGMMA.64x256x16.F32.BF16 R24, gdesc[UR28], R24, gsb0 ;  /* 0x03e000001c1879f0 */ /* 0x000fe60008001818 */
[----:B------:R-:W-:Y:S02]  /*1480*/  WARPGROUP.DEPBAR.LE gsb0, 0x0 ;  /* 0x00008000000079c5 */ /* 0x000fe40000010000 */
[----:B------:R-:W-:-:S15]  /*1490*/  WARPGROUP.ARRIVE ;  /* 0x00000000000079c5 */ /* 0x000fde0000000000 */
[----:B------:R-:W-:-:S08]  /*14a0*/  NOP ;  /* 0x0000000000007918 */ /* 0x000fd00000000000 */
[----:B------:R-:W-:Y:S03]  /*14b0*/  HGMMA.64x256x16.F32.BF16 R24, gdesc[UR32], R24, gsb0 ;  /* 0x03e00000201879f0 */ /* 0x000fe60008001818 */
[----:B------:R-:W-:Y:S02]  /*14c0*/  WARPGROUP.DEPBAR.LE gsb0, 0x0 ;  /* 0x00008000000079c5 */ /* 0x000fe40000010000 */
[----:B------:R-:W-:Y:S02]  /*14d0*/  FSEL R25, R25, -INF , !P2 ;  /* 0xff80000019197808 */ /* 0x000fe40005000000 */
[----:B------:R-:W-:Y:S02]  /*14e0*/  FSEL R27, R27, -INF , !P2 ;  /* 0xff8000001b1b7808 */ /* 0x000fe40005000000 */
[----:B------:R-:W-:Y:S01]  /*14f0*/  ISETP.GE.AND P2, PT, R3, UR10, PT ;  /* 0x0000000a03007c0c */ /* 0x000fe2000bf46270 */
[----:B------:R-:W-:Y:S01]  /*1500*/  VIADD R3, R0, 0x20 ;  /* 0x0000002000037836 */ /* 0x000fe20000000000 */
[----:B------:R-:W-:Y:S01]  /*1510*/  ULDC UR10, c[0x0][0x28c] ;  /* 0x0000a300000a7ab9 */ /* 0x000fe20000000800 */
[----:B------:R-:W-:-:S02]  /*1520*/  FSEL R28, R28, -INF , !P3 ;  /* 0xff8000001c1c7808 */ /* 0x000fc40005800000 */
[----:B------:R-:W-:Y:S02]  /*1530*/  FSEL R30, R30, -INF , !P3 ;  /* 0xff8000001e1e7808 */ /* 0x000fe40005800000 */
[----:B------:R-:W-:Y:S01]  /*1540*/  ISETP.GE.AND P3, PT, R3, UR10, PT ;  /* 0x0000000a03007c0c */ /* 0x000fe2000bf66270 */
[----:B------:R-:W-:Y:S01]  /*1550*/  ULDC UR10, c[0x0][0x28c] ;  /* 0x0000a300000a7ab9 */ /* 0x000fe20000000800 */
[C---:B------:R-:W-:Y:S02]  /*1560*/  IADD3 R3, R0.reuse, 0x21, RZ ;  /* 0x0000002100037810 */ /* 0x040fe40007ffe0ff */
[----:B------:R-:W-:Y:S02]  /*1570*/  FSEL R29, R29, -INF , !P4 ;  /* 0xff8000001d1d7808 */ /* 0x000fe40006000000 */
[----:B------:R-:W-:Y:S02]  /*1580*/  FSEL R31, R31, -INF , !P4 ;  /* 0xff8000001f1f7808 */ /* 0x000fe40006000000 */
[----:B------:R-:W-:Y:S01]  /*1590*/  ISETP.GE.AND P4, PT, R3, UR10, PT ;  /* 0x0000000a03007c0c */ /* 0x000fe2000bf86270 */
[----:B------:R-:W-:Y:S01]  /*15a0*/  ULDC UR10, c[0x0][0x28c] ;  /* 0x0000a300000a7ab9 */ /* 0x000fe20000000800 */
[----:B------:R-:W-:-:S02]  /*15b0*/  IADD3 R3, R0, 0x28, RZ ;  /* 0x0000002800037810 */ /* 0x000fc40007ffe0ff */
[----:B------:R-:W-:Y:S02]  /*15c0*/  FSEL R32, R32, -INF , !P5 ;  /* 0xff80000020207808 */ /* 0x000fe40006800000 */
[----:B------:R-:W-:Y:S02]  /*15d0*/  FSEL R34, R34, -INF , !P5 ;  /* 0xff80000022227808 */ /* 0x000fe40006800000 */
[----:B------:R-:W-:Y:S01]  /*15e0*/  ISETP.GE.AND P5, PT, R3, UR10, PT ;  /* 0x0000000a03007c0c */ /* 0x000fe2000bfa6270 */
[----:B------:R-:W-:Y:S01]  /*15f0*/  ULDC UR10, c[0x0][0x28c] ;  /* 0x0000a300000a7ab9 */ /* 0x000fe20000000800 */
[----:B------:R-:W-:Y:S02]  /*1600*/  IADD3 R3, R0, 0x29, RZ ;  /* 0x0000002900037810 */ /* 0x000fe40007ffe0ff */
[----:B------:R-:W-:Y:S02]  /*1610*/  FSEL R33, R33, -INF , !P6 ;  /* 0xff80000021217808 */ /* 0x000fe40007000000 */
[----:B------:R-:W-:-:S02]  /*1620*/  FSEL R35, R35, -INF , !P6 ;  /* 0xff80000023237808 */ /* 0x000fc40007000000 */
[----:B------:R-:W-:Y:S01]  /*1630*/  ISETP.GE.AND P6, PT, R3, UR10, PT ;  /* 0x0000000a03007c0c */ /* 0x000fe2000bfc6270 */
[----:B------:R-:W-:Y:S01]  /*1640*/  ULDC UR10, c[0x0][0x28c] ;  /* 0x0000a300000a7ab9 */ /* 0x000fe20000000800 */
[----:B------:R-:W-:Y:S02]  /*1650*/  IADD3 R3, R0, 0x30, RZ ;  /* 0x0000003000037810 */ /* 0x000fe40007ffe0ff */
        /* <DEDUP_REMOVED lines=43> */
[C---:B------:R-:W-:Y:S01]  /*1910*/  VIADD R3, R0.reuse, 0x51 ;  /* 0x0000005100037836 */ /* 0x040fe20000000000 */
[----:B------:R-:W-:Y:S01]  /*1920*/  ULDC UR10, c[0x0][0x28c] ;  /* 0x0000a300000a7ab9 */ /* 0x000fe20000000800 */
[----:B------:R-:W-:Y:S02]  /*1930*/  FSEL R53, R53, -INF , !P4 ;  /* 0xff80000035357808 */ /* 0x000fe40006000000 */
[----:B------:R-:W-:Y:S02]  /*1940*/  FSEL R55, R55, -INF , !P4 ;  /* 0xff80000037377808 */ /* 0x000fe40006000000 */
[----:B------:R-:W-:Y:S01]  /*1950*/  ISETP.GE.AND P4, PT, R3, UR10, PT ;  /* 0x0000000a03007c0c */ /* 0x000fe2000bf86270 */
[----:B------:R-:W-:Y:S01]  /*1960*/  ULDC UR10, c[0x0][0x28c] ;  /* 0x0000a300000a7ab9 */ /* 0x000fe20000000800 */
[----:B------:R-:W-:Y:S02]  /*1970*/  IADD3 R3, R0, 0x58, RZ ;  /* 0x0000005800037810 */ /* 0x000fe40007ffe0ff */
        /* <DEDUP_REMOVED lines=58> */
[----:B------:R-:W-:Y:S01]  /*1d20*/  VIADD R3, R0, 0x88 ;  /* 0x0000008800037836 */ /* 0x000fe20000000000 */
[----:B------:R-:W-:Y:S01]  /*1d30*/  ULDC UR10, c[0x0][0x28c] ;  /* 0x0000a300000a7ab9 */ /* 0x000fe20000000800 */
        /* <DEDUP_REMOVED lines=14> */
[----:B------:R-:W-:Y:S02]  /*1e20*/  FSEL R85, R85, -INF , !P2 ;  /* 0xff80000055557808 */ /* 0x000fe40005000000 */
[----:B------:R-:W-:Y:S02]  /*1e30*/  FSEL R87, R87, -INF , !P2 ;  /* 0xff80000057577808 */ /* 0x000fe40005000000 */
[C---:B------:R-:W-:Y:S01]  /*1e40*/  ISETP.GE.AND P2, PT, R0.reuse, UR10, PT ;  /* 0x0000000a00007c0c */ /* 0x040fe2000bf46270 */
[----:B------:R-:W-:Y:S01]  /*1e50*/  ULDC UR10, c[0x0][0x28c] ;  /* 0x0000a300000a7ab9 */ /* 0x000fe20000000800 */
[----:B------:R-:W-:Y:S02]  /*1e60*/  IADD3 R3, R0, 0x91, RZ ;  /* 0x0000009100037810 */ /* 0x000fe40007ffe0ff */
[----:B------:R-:W-:-:S02]  /*1e70*/  FSEL R26, R26, -INF , !P2 ;  /* 0xff8000001a1a7808 */ /* 0x000fc40005000000 */
[----:B------:R-:W-:Y:S02]  /*1e80*/  FSEL R88, R88, -INF , !P3 ;  /* 0xff80000058587808 */ /* 0x000fe40005800000 */
[----:B------:R-:W-:Y:S02]  /*1e90*/  FSEL R90, R90, -INF , !P3 ;  /* 0xff8000005a5a7808 */ /* 0x000fe40005800000 */
[----:B------:R-:W-:Y:S01]  /*1ea0*/  ISETP.GE.AND P3, PT, R3, UR11, PT ;  /* 0x0000000b03007c0c */ /* 0x000fe2000bf66270 */
[----:B------:R-:W-:Y:S01]  /*1eb0*/  ULDC UR11, c[0x0][0x604] ;  /* 0x00018100000b7ab9 */ /* 0x000fe20000000800 */
[----:B------:R-:W-:Y:S02]  /*1ec0*/  FMNMX R3, R26, R27, !PT ;  /* 0x0000001b1a037209 */ /* 0x000fe40007800000 */
[----:B------:R-:W-:Y:S02]  /*1ed0*/  FSEL R89, R89, -INF , !P4 ;  /* 0xff80000059597808 */ /* 0x000fe40006000000 */
[----:B------:R-:W-:-:S02]  /*1ee0*/  FSEL R91, R91, -INF , !P4 ;  /* 0xff8000005b5b7808 */ /* 0x000fc40006000000 */
[----:B------:R-:W-:Y:S01]  /*1ef0*/  ISETP.GE.AND P4, PT, R4, UR10, PT ;  /* 0x0000000a04007c0c */ /* 0x000fe2000bf86270 */
[----:B------:R-:W-:Y:S01]  /*1f00*/  ULDC UR10, c[0x0][0x28c] ;  /* 0x0000a300000a7ab9 */ /* 0x000fe20000000800 */
[----:B------:R-:W-:Y:S02]  /*1f10*/  FMNMX R4, R30, R3, !PT ;  /* 0x000000031e047209 */ /* 0x000fe40007800000 */
[----:B------:R-:W-:Y:S02]  /*1f20*/  FSEL R92, R92, -INF , !P5 ;  /* 0xff8000005c5c7808 */ /* 0x000fe40006800000 */
[----:B------:R-:W-:Y:S02]  /*1f30*/  FMNMX R3, R31, R4, !PT ;  /* 0x000000041f037209 */ /* 0x000fe40007800000 */
[----:B------:R-:W-:Y:S02]  /*1f40*/  FSEL R94, R94, -INF , !P5 ;  /* 0xff8000005e5e7808 */ /* 0x000fe40006800000 */
[----:B------:R-:W-:-:S02]  /*1f50*/  FMNMX R4, R34, R3, !PT ;  /* 0x0000000322047209 */ /* 0x000fc40007800000 */
[----:B------:R-:W-:Y:S01]  /*1f60*/  ISETP.GE.AND P5, PT, R5, UR10, PT ;  /* 0x0000000a05007c0c */ /* 0x000fe2000bfa6270 */
[----:B------:R-:W-:Y:S01]  /*1f70*/  ULDC UR10, c[0x0][0x28c] ;  /* 0x0000a300000a7ab9 */ /* 0x000fe20000000800 */
[----:B------:R-:W-:Y:S02]  /*1f80*/  FMNMX R3, R35, R4, !PT ;  /* 0x0000000423037209 */ /* 0x000fe40007800000 */
[----:B------:R-:W-:Y:S02]  /*1f90*/  IADD3 R5, R0, 0xa0, RZ ;  /* 0x000000a000057810 */ /* 0x000fe40007ffe0ff */
[----:B------:R-:W-:Y:S02]  /*1fa0*/  FMNMX R4, R38, R3, !PT ;  /* 0x0000000326047209 */ /* 0x000fe40007800000 */
[----:B------:R-:W-:Y:S02]  /*1fb0*/  FSEL R93, R93, -INF , !P6 ;  /* 0xff8000005d5d7808 */ /* 0x000fe40007000000 */
[----:B------:R-:W-:-:S02]  /*1fc0*/  FMNMX R3, R39, R4, !PT ;  /* 0x0000000427037209 */ /* 0x000fc40007800000 */
[----:B------:R-:W-:Y:S02]  /*1fd0*/  FSEL R95, R95, -INF , !P6 ;  /* 0xff8000005f5f7808 */ /* 0x000fe40007000000 */
[----:B------:R-:W-:Y:S01]  /*1fe0*/  ISETP.GE.AND P6, PT, R5, UR10, PT ;  /* 0x0000000a05007c0c */ /* 0x000fe2000bfc6270 */
[----:B------:R-:W-:Y:S01]  /*1ff0*/  ULDC UR10, c[0x0][0x28c] ;  /* 0x0000a300000a7ab9 */ /* 0x000fe20000000800 */
[----:B------:R-:W-:Y:S02]  /*2000*/  IADD3 R5, R0, 0xa1, RZ ;  /* 0x000000a100057810 */ /* 0x000fe40007ffe0ff */
[----:B------:R-:W-:Y:S02]  /*2010*/  FMNMX R4, R42, R3, !PT ;  /* 0x000000032a047209 */ /* 0x000fe40007800000 */
[----:B------:R-:W-:Y:S02]  /*2020*/  FSEL R96, R96, -INF , !P1 ;  /* 0xff80000060607808 */ /* 0x000fe40004800000 */
[----:B------:R-:W-:-:S02]  /*2030*/  FSEL R98, R98, -INF , !P1 ;  /* 0xff80000062627808 */ /* 0x000fc40004800000 */
[----:B------:R-:W-:Y:S01]  /*2040*/  ISETP.GE.AND P1, PT, R5, UR10, PT ;  /* 0x0000000a05007c0c */ /* 0x000fe2000bf26270 */
[----:B------:R-:W-:Y:S01]  /*2050*/  ULDC UR10, c[0x0][0x28c] ;  /* 0x0000a300000a7ab9 */ /* 0x000fe20000000800 */
[----:B------:R-:W-:Y:S02]  /*2060*/  FMNMX R3, R43, R4, !PT ;  /* 0x000000042b037209 */ /* 0x000fe40007800000 */
[----:B------:R-:W-:Y:S02]  /*2070*/  IADD3 R5, R0, 0xa8, RZ ;  /* 0x000000a800057810 */ /* 0x000fe40007ffe0ff */
[----:B------:R-:W-:Y:S02]  /*2080*/  FSEL R97, R97, -INF , !P3 ;  /* 0xff80000061617808 */ /* 0x000fe40005800000 */
[----:B------:R-:W-:Y:S02]  /*2090*/  FSEL R99, R99, -INF , !P3 ;  /* 0xff80000063637808 */ /* 0x000fe40005800000 */
[----:B------:R-:W-:-:S02]  /*20a0*/  FMNMX R4, R46, R3, !PT ;  /* 0x000000032e047209 */ /* 0x000fc40007800000 */
[----:B------:R-:W-:Y:S01]  /*20b0*/  ISETP.GE.AND P3, PT, R5, UR10, PT ;  /* 0x0000000a05007c0c */ /* 0x000fe2000bf66270 */
[----:B------:R-:W-:Y:S01]  /*20c0*/  ULDC UR10, c[0x0][0x28c] ;  /* 0x0000a300000a7ab9 */ /* 0x000fe20000000800 */
[----:B------:R-:W-:Y:S02]  /*20d0*/  IADD3 R5, R0, 0xa9, RZ ;  /* 0x000000a900057810 */ /* 0x000fe40007ffe0ff */
[----:B------:R-:W-:Y:S02]  /*20e0*/  FMNMX R3, R47, R4, !PT ;  /* 0x000000042f037209 */ /* 0x000fe40007800000 */
[----:B------:R-:W-:Y:S02]  /*20f0*/  FSEL R100, R100, -INF , !P4 ;  /* 0xff80000064647808 */ /* 0x000fe40006000000 */
[----:B------:R-:W-:Y:S02]  /*2100*/  FSEL R102, R102, -INF , !P4 ;  /* 0xff80000066667808 */ /* 0x000fe40006000000 */
[----:B------:R-:W-:Y:S01]  /*2110*/  ISETP.GE.AND P4, PT, R5, UR10, PT ;  /* 0x0000000a05007c0c */ /* 0x000fe2000bf86270 */
[----:B------:R-:W-:Y:S01]  /*2120*/  ULDC UR10, c[0x0][0x28c] ;  /* 0x0000a300000a7ab9 */ /* 0x000fe20000000800 */
[----:B------:R-:W-:-:S02]  /*2130*/  IADD3 R5, R0, 0xb0, RZ ;  /* 0x000000b000057810 */ /* 0x000fc40007ffe0ff */
[----:B------:R-:W-:Y:S02]  /*2140*/  FMNMX R4, R50, R3, !PT ;  /* 0x0000000332047209 */ /* 0x000fe40007800000 */
[----:B------:R-:W-:Y:S02]  /*2150*/  FSEL R101, R101, -INF , !P5 ;  /* 0xff80000065657808 */ /* 0x000fe40006800000 */
[----:B------:R-:W-:Y:S02]  /*2160*/  FSEL R103, R103, -INF , !P5 ;  /* 0xff80000067677808 */ /* 0x000fe40006800000 */
[----:B------:R-:W-:Y:S02]  /*2170*/  FSEL R24, R24, -INF , !P2 ;  /* 0xff80000018187808 */ /* 0x000fe40005000000 */
[----:B------:R-:W-:Y:S01]  /*2180*/  ISETP.GE.AND P5, PT, R5, UR10, PT ;  /* 0x0000000a05007c0c */ /* 0x000fe2000bfa6270 */
[----:B------:R-:W-:Y:S01]  /*2190*/  ULDC UR10, c[0x0][0x28c] ;  /* 0x0000a300000a7ab9 */ /* 0x000fe20000000800 */
[----:B------:R-:W-:-:S02]  /*21a0*/  FMNMX R5, R51, R4, !PT ;  /* 0x0000000433057209 */ /* 0x000fc40007800000 */
[----:B------:R-:W-:Y:S02]  /*21b0*/  FMNMX R3, R24, R25, !PT ;  /* 0x0000001918037209 */ /* 0x000fe40007800000 */
[----:B------:R-:W-:Y:S01]  /*21c0*/  ISETP.GE.AND P2, PT, R6, UR10, PT ;  /* 0x0000000a06007c0c */ /* 0x000fe2000bf46270 */
[----:B------:R-:W-:Y:S01]  /*21d0*/  ULDC UR10, c[0x0][0x28c] ;  /* 0x0000a300000a7ab9 */ /* 0x000fe20000000800 */
[----:B------:R-:W-:Y:S02]  /*21e0*/  FMNMX R6, R54, R5, !PT ;  /* 0x0000000536067209 */ /* 0x000fe40007800000 */
[----:B------:R-:W-:Y:S02]  /*21f0*/  FMNMX R4, R28, R3, !PT ;  /* 0x000000031c047209 */ /* 0x000fe40007800000 */
[----:B------:R-:W-:Y:S02]  /*2200*/  FMNMX R5, R55, R6, !PT ;  /* 0x0000000637057209 */ /* 0x000fe40007800000 */
[----:B------:R-:W-:-:S02]  /*2210*/  FMNMX R3, R29, R4, !PT ;  /* 0x000000041d037209 */ /* 0x000fc40007800000 */
[----:B------:R-:W-:Y:S02]  /*2220*/  FMNMX R6, R58, R5, !PT ;  /* 0x000000053a067209 */ /* 0x000fe40007800000 */
[----:B------:R-:W-:Y:S02]  /*2230*/  FMNMX R4, R32, R3, !PT ;  /* 0x0000000320047209 */ /* 0x000fe40007800000 */
[----:B------:R-:W-:Y:S02]  /*2240*/  FMNMX R5, R59, R6, !PT ;  /* 0x000000063b057209 */ /* 0x000fe40007800000 */
[----:B------:R-:W-:Y:S02]  /*2250*/  FMNMX R3, R33, R4, !PT ;  /* 0x0000000421037209 */ /* 0x000fe40007800000 */
[----:B------:R-:W-:Y:S02]  /*2260*/  FMNMX R6, R62, R5, !PT ;  /* 0x000000053e067209 */ /* 0x000fe40007800000 */
[----:B------:R-:W-:-:S02]  /*2270*/  FMNMX R4, R36, R3, !PT ;  /* 0x0000000324047209 */ /* 0x000fc40007800000 */
[----:B------:R-:W-:Y:S02]  /*2280*/  FMNMX R5, R63, R6, !PT ;  /* 0x000000063f057209 */ /* 0x000fe40007800000 */
[----:B------:R-:W-:Y:S02]  /*2290*/  FMNMX R3, R37, R4, !PT ;  /* 0x0000000425037209 */ /* 0x000fe40007800000 */
[----:B------:R-:W-:Y:S02]  /*22a0*/  FSEL R104, R104, -INF , !P6 ;  /* 0xff80000068687808 */ /* 0x000fe40007000000 */
[----:B------:R-:W-:Y:S02]  /*22b0*/  FSEL R106, R106, -INF , !P6 ;  /* 0xff8000006a6a7808 */ /* 0x000fe40007000000 */
[----:B------:R-:W-:Y:S01]  /*22c0*/  ISETP.GE.AND P6, PT, R7, UR10, PT ;  /* 0x0000000a07007c0c */ /* 0x000fe2000bfc6270 */
[----:B------:R-:W-:Y:S01]  /*22d0*/  VIADD R7, R0, 0xb9 ;  /* 0x000000b900077836 */ /* 0x000fe20000000000 */
[----:B------:R-:W-:Y:S01]  /*22e0*/  FMNMX R6, R66, R5, !PT ;  /* 0x0000000542067209 */ /* 0x000fe20007800000 */
[----:B------:R-:W-:Y:S01]  /*22f0*/  ULDC UR10, c[0x0][0x28c] ;  /* 0x0000a300000a7ab9 */ /* 0x000fe20000000800 */
[----:B------:R-:W-:-:S02]  /*2300*/  FMNMX R4, R40, R3, !PT ;  /* 0x0000000328047209 */ /* 0x000fc40007800000 */
[----:B------:R-:W-:Y:S02]  /*2310*/  FMNMX R5, R67, R6, !PT ;  /* 0x0000000643057209 */ /* 0x000fe40007800000 */
[----:B------:R-:W-:Y:S02]  /*2320*/  FSEL R105, R105, -INF , !P1 ;  /* 0xff80000069697808 */ /* 0x000fe40004800000 */
[----:B------:R-:W-:Y:S02]  /*2330*/  FSEL R107, R107, -INF , !P1 ;  /* 0xff8000006b6b7808 */ /* 0x000fe40004800000 */
[----:B------:R-:W-:Y:S01]  /*2340*/  ISETP.GE.AND P1, PT, R7, UR10, PT ;  /* 0x0000000a07007c0c */ /* 0x000fe2000bf26270 */
[----:B------:R-:W-:Y:S01]  /*2350*/  ULDC UR10, c[0x0][0x28c] ;  /* 0x0000a300000a7ab9 */ /* 0x000fe20000000800 */
[----:B------:R-:W-:Y:S02]  /*2360*/  FMNMX R3, R41, R4, !PT ;  /* 0x0000000429037209 */ /* 0x000fe40007800000 */
[----:B------:R-:W-:-:S02]  /*2370*/  IADD3 R7, R0, 0xc0, RZ ;  /* 0x000000c000077810 */ /* 0x000fc40007ffe0ff */
[----:B------:R-:W-:Y:S02]  /*2380*/  FMNMX R6, R70, R5, !PT ;  /* 0x0000000546067209 */ /* 0x000fe40007800000 */
[----:B------:R-:W-:Y:S02]  /*2390*/  FSEL R108, R108, -INF , !P3 ;  /* 0xff8000006c6c7808 */ /* 0x000fe40005800000 */
[----:B------:R-:W-:Y:S02]  /*23a0*/  FSEL R110, R110, -INF , !P3 ;  /* 0xff8000006e6e7808 */ /* 0x000fe40005800000 */
[----:B------:R-:W-:Y:S02]  /*23b0*/  FMNMX R4, R44, R3, !PT ;  /* 0x000000032c047209 */ /* 0x000fe40007800000 */
[----:B------:R-:W-:Y:S01]  /*23c0*/  ISETP.GE.AND P3, PT, R7, UR10, PT ;  /* 0x0000000a07007c0c */ /* 0x000fe2000bf66270 */
[----:B------:R-:W-:Y:S01]  /*23d0*/  ULDC UR10, c[0x0][0x28c] ;  /* 0x0000a300000a7ab9 */ /* 0x000fe20000000800 */
        /* <DEDUP_REMOVED lines=36> */
[----:B------:R-:W-:-:S02]  /*2620*/  FSEL R3, R109, -INF , !P4 ;  /* 0xff8000006d037808 */ /* 0x000fc40006000000 */
[----:B------:R-:W-:Y:S02]  /*2630*/  FSEL R111, R111, -INF , !P4 ;  /* 0xff8000006f6f7808 */ /* 0x000fe40006000000 */
[----:B------:R-:W-:Y:S02]  /*2640*/  FMNMX R7, R107, R6, !PT ;  /* 0x000000066b077209 */ /* 0x000fe40007800000 */
[----:B------:R-:W-:Y:S01]  /*2650*/  ISETP.GE.AND P4, PT, R8, UR10, PT ;  /* 0x0000000a08007c0c */ /* 0x000fe2000bf86270 */
[----:B------:R-:W-:Y:S01]  /*2660*/  ULDC UR10, c[0x0][0x28c] ;  /* 0x0000a300000a7ab9 */ /* 0x000fe20000000800 */
[----:B------:R-:W-:Y:S02]  /*2670*/  IADD3 R8, R0, 0xc8, RZ ;  /* 0x000000c800087810 */ /* 0x000fe40007ffe0ff */
[----:B------:R-:W-:Y:S02]  /*2680*/  FMNMX R5, R81, R4, !PT ;  /* 0x0000000451057209 */ /* 0x000fe40007800000 */
[----:B------:R-:W-:-:S02]  /*2690*/  FMNMX R6, R110, R7, !PT ;  /* 0x000000076e067209 */ /* 0x000fc40007800000 */
[----:B------:R-:W-:Y:S02]  /*26a0*/  FSEL R112, R112, -INF , !P5 ;  /* 0xff80000070707808 */ /* 0x000fe40006800000 */
[----:B------:R-:W-:Y:S02]  /*26b0*/  FSEL R114, R114, -INF , !P5 ;  /* 0xff80000072727808 */ /* 0x000fe40006800000 */
[----:B------:R-:W-:Y:S01]  /*26c0*/  ISETP.GE.AND P5, PT, R8, UR10, PT ;  /* 0x0000000a08007c0c */ /* 0x000fe2000bfa6270 */
[----:B------:R-:W-:Y:S01]  /*26d0*/  ULDC UR10, c[0x0][0x28c] ;  /* 0x0000a300000a7ab9 */ /* 0x000fe20000000800 */
[----:B------:R-:W-:Y:S02]  /*26e0*/  FMNMX R4, R84, R5, !PT ;  /* 0x0000000554047209 */ /* 0x000fe40007800000 */
[----:B------:R-:W-:Y:S02]  /*26f0*/  IADD3 R8, R0, 0xc9, RZ ;  /* 0x000000c900087810 */ /* 0x000fe40007ffe0ff */
[----:B------:R-:W-:-:S02]  /*2700*/  FMNMX R7, R111, R6, !PT ;  /* 0x000000066f077209 */ /* 0x000fc40007800000 */
[----:B------:R-:W-:Y:S02]  /*2710*/  FSEL R113, R113, -INF , !P2 ;  /* 0xff80000071717808 */ /* 0x000fe40005000000 */
[----:B------:R-:W-:Y:S02]  /*2720*/  FSEL R115, R115, -INF , !P2 ;  /* 0xff80000073737808 */ /* 0x000fe40005000000 */
[----:B------:R-:W-:Y:S02]  /*2730*/  FMNMX R5, R85, R4, !PT ;  /* 0x0000000455057209 */ /* 0x000fe40007800000 */
[----:B------:R-:W-:Y:S01]  /*2740*/  ISETP.GE.AND P2, PT, R8, UR10, PT ;  /* 0x0000000a08007c0c */ /* 0x000fe2000bf46270 */
[----:B------:R-:W-:Y:S01]  /*2750*/  ULDC UR10, c[0x0][0x28c] ;  /* 0x0000a300000a7ab9 */ /* 0x000fe20000000800 */
[----:B------:R-:W-:Y:S02]  /*2760*/  IADD3 R8, R0, 0xd0, RZ ;  /* 0x000000d000087810 */ /* 0x000fe40007ffe0ff */
        /* <DEDUP_REMOVED lines=14> */
[----:B------:R-:W-:-:S02]  /*2850*/  IADD3 R8, R0, 0xd8, RZ ;  /* 0x000000d800087810 */ /* 0x000fc40007ffe0ff */
[----:B------:R-:W-:Y:S02]  /*2860*/  FMNMX R4, R92, R5, !PT ;  /* 0x000000055c047209 */ /* 0x000fe40007800000 */
[----:B------:R-:W-:Y:S02]  /*2870*/  FSEL R122, R122, -INF , !P3 ;  /* 0xff8000007a7a7808 */ /* 0x000fe40005800000 */
[----:B------:R-:W-:Y:S02]  /*2880*/  FMNMX R7, R119, R6, !PT ;  /* 0x0000000677077209 */ /* 0x000fe40007800000 */
[----:B------:R-:W-:Y:S02]  /*2890*/  FSEL R120, R120, -INF , !P3 ;  /* 0xff80000078787808 */ /* 0x000fe40005800000 */
[----:B------:R-:W-:Y:S01]  /*28a0*/  ISETP.GE.AND P3, PT, R8, UR10, PT ;  /* 0x0000000a08007c0c */ /* 0x000fe2000bf66270 */
[----:B------:R-:W-:Y:S01]  /*28b0*/  ULDC UR10, c[0x0][0x28c] ;  /* 0x0000a300000a7ab9 */ /* 0x000fe20000000800 */
[----:B------:R-:W-:-:S02]  /*28c0*/  FMNMX R5, R93, R4, !PT ;  /* 0x000000045d057209 */ /* 0x000fc40007800000 */
[----:B------:R-:W-:Y:S02]  /*28d0*/  IADD3 R8, R0, 0xd9, RZ ;  /* 0x000000d900087810 */ /* 0x000fe40007ffe0ff */
[----:B------:R-:W-:Y:S02]  /*28e0*/  FSEL R123, R123, -INF , !P4 ;  /* 0xff8000007b7b7808 */ /* 0x000fe40006000000 */
[----:B------:R-:W-:Y:S02]  /*28f0*/  FMNMX R6, R122, R7, !PT ;  /* 0x000000077a067209 */ /* 0x000fe40007800000 */
[----:B------:R-:W-:Y:S02]  /*2900*/  FSEL R121, R121, -INF , !P4 ;  /* 0xff80000079797808 */ /* 0x000fe40006000000 */
[----:B------:R-:W-:Y:S02]  /*2910*/  FMNMX R4, R96, R5, !PT ;  /* 0x0000000560047209 */ /* 0x000fe40007800000 */
[----:B------:R-:W-:Y:S01]  /*2920*/  ISETP.GE.AND P4, PT, R8, UR10, PT ;  /* 0x0000000a08007c0c */ /* 0x000fe2000bf86270 */
[----:B------:R-:W-:Y:S01]  /*2930*/  ULDC UR10, c[0x0][0x28c] ;  /* 0x0000a300000a7ab9 */ /* 0x000fe20000000800 */
[----:B------:R-:W-:-:S02]  /*2940*/  IADD3 R8, R0, 0xe0, RZ ;  /* 0x000000e000087810 */ /* 0x000fc40007ffe0ff */
[----:B------:R-:W-:Y:S02]  /*2950*/  FSEL R126, R126, -INF , !P5 ;  /* 0xff8000007e7e7808 */ /* 0x000fe40006800000 */
[----:B------:R-:W-:Y:S02]  /*2960*/  FMNMX R7, R123, R6, !PT ;  /* 0x000000067b077209 */ /* 0x000fe40007800000 */
[----:B------:R-:W-:Y:S02]  /*2970*/  FMNMX R5, R97, R4, !PT ;  /* 0x0000000461057209 */ /* 0x000fe40007800000 */
[----:B------:R-:W-:Y:S02]  /*2980*/  FSEL R124, R124, -INF , !P5 ;  /* 0xff8000007c7c7808 */ /* 0x000fe40006800000 */
[----:B------:R-:W-:Y:S01]  /*2990*/  ISETP.GE.AND P5, PT, R8, UR10, PT ;  /* 0x0000000a08007c0c */ /* 0x000fe2000bfa6270 */
[----:B------:R-:W-:Y:S01]  /*29a0*/  ULDC UR10, c[0x0][0x28c] ;  /* 0x0000a300000a7ab9 */ /* 0x000fe20000000800 */
[----:B------:R-:W-:-:S02]  /*29b0*/  FSEL R127, R127, -INF , !P2 ;  /* 0xff8000007f7f7808 */ /* 0x000fc40005000000 */
[----:B------:R-:W-:Y:S02]  /*29c0*/  FMNMX R6, R126, R7, !PT ;  /* 0x000000077e067209 */ /* 0x000fe40007800000 */
[----:B------:R-:W-:Y:S02]  /*29d0*/  IADD3 R8, R0, 0xe1, RZ ;  /* 0x000000e100087810 */ /* 0x000fe40007ffe0ff */
[----:B------:R-:W-:Y:S02]  /*29e0*/  FMNMX R4, R100, R5, !PT ;  /* 0x0000000564047209 */ /* 0x000fe40007800000 */
        /* <DEDUP_REMOVED lines=8> */
[----:B------:R-:W-:Y:S02]  /*2a70*/  FMNMX R6, R130, R7, !PT ;  /* 0x0000000782067209 */ /* 0x000fe40007800000 */
[----:B------:R-:W-:-:S02]  /*2a80*/  FSEL R128, R128, -INF , !P6 ;  /* 0xff80000080807808 */ /* 0x000fc40007000000 */
[----:B------:R-:W-:Y:S01]  /*2a90*/  ISETP.GE.AND P6, PT, R8, UR10, PT ;  /* 0x0000000a08007c0c */ /* 0x000fe2000bfc6270 */
[----:B------:R-:W-:Y:S01]  /*2aa0*/  ULDC UR10, c[0x0][0x28c] ;  /* 0x0000a300000a7ab9 */ /* 0x000fe20000000800 */
[----:B------:R-:W-:Y:S02]  /*2ab0*/  FMNMX R4, R104, R5, !PT ;  /* 0x0000000568047209 */ /* 0x000fe40007800000 */
[----:B------:R-:W-:Y:S02]  /*2ac0*/  IADD3 R8, R0, 0xe9, RZ ;  /* 0x000000e900087810 */ /* 0x000fe40007ffe0ff */
[----:B------:R-:W-:Y:S02]  /*2ad0*/  FSEL R134, R134, -INF , !P3 ;  /* 0xff80000086867808 */ /* 0x000fe40005800000 */
[----:B------:R-:W-:Y:S02]  /*2ae0*/  FMNMX R7, R131, R6, !PT ;  /* 0x0000000683077209 */ /* 0x000fe40007800000 */
[----:B------:R-:W-:-:S02]  /*2af0*/  FSEL R129, R129, -INF , !P1 ;  /* 0xff80000081817808 */ /* 0x000fc40004800000 */
[----:B------:R-:W-:Y:S02]  /*2b00*/  FMNMX R5, R105, R4, !PT ;  /* 0x0000000469057209 */ /* 0x000fe40007800000 */
[----:B------:R-:W-:Y:S01]  /*2b10*/  ISETP.GE.AND P1, PT, R8, UR10, PT ;  /* 0x0000000a08007c0c */ /* 0x000fe2000bf26270 */
[----:B------:R-:W-:Y:S01]  /*2b20*/  VIADD R8, R0, 0xf0 ;  /* 0x000000f000087836 */ /* 0x000fe20000000000 */
[----:B------:R-:W-:Y:S01]  /*2b30*/  FSEL R135, R135, -INF , !P4 ;  /* 0xff80000087877808 */ /* 0x000fe20006000000 */
[----:B------:R-:W-:Y:S01]  /*2b40*/  ULDC UR10, c[0x0][0x28c] ;  /* 0x0000a300000a7ab9 */ /* 0x000fe20000000800 */
[----:B------:R-:W-:Y:S02]  /*2b50*/  FMNMX R6, R134, R7, !PT ;  /* 0x0000000786067209 */ /* 0x000fe40007800000 */
[----:B------:R-:W-:Y:S02]  /*2b60*/  FMNMX R4, R108, R5, !PT ;  /* 0x000000056c047209 */ /* 0x000fe40007800000 */
[----:B------:R-:W-:Y:S01]  /*2b70*/  FSEL R132, R132, -INF , !P3 ;  /* 0xff80000084847808 */ /* 0x000fe20005800000 */
[----:B------:R-:W2:Y:S01]  /*2b80*/  LDC R5, c[0x0][0x28c] ;  /* 0x0000a300ff057b82 */ /* 0x000ea20000000800 */
[----:B------:R-:W-:-:S02]  /*2b90*/  FSEL R138, R138, -INF , !P5 ;  /* 0xff8000008a8a7808 */ /* 0x000fc40006800000 */
[----:B------:R-:W-:Y:S02]  /*2ba0*/  FMNMX R9, R135, R6, !PT ;  /* 0x0000000687097209 */ /* 0x000fe40007800000 */
[----:B------:R-:W-:Y:S01]  /*2bb0*/  ISETP.GE.AND P3, PT, R8, UR10, PT ;  /* 0x0000000a08007c0c */ /* 0x000fe2000bf66270 */
[----:B------:R-:W-:Y:S01]  /*2bc0*/  ULDC UR10, c[0x0][0x28c] ;  /* 0x0000a300000a7ab9 */ /* 0x000fe20000000800 */
        /* <DEDUP_REMOVED lines=10> */
[----:B------:R-:W-:-:S02]  /*2c70*/  FMNMX R9, R139, R6, !PT ;  /* 0x000000068b097209 */ /* 0x000fc40007800000 */
[----:B------:R-:W-:Y:S02]  /*2c80*/  FSEL R136, R136, -INF , !P5 ;  /* 0xff80000088887808 */ /* 0x000fe40006800000 */
[----:B------:R-:W-:Y:S02]  /*2c90*/  FMNMX R7, R113, R4, !PT ;  /* 0x0000000471077209 */ /* 0x000fe40007800000 */
[----:B------:R-:W-:Y:S01]  /*2ca0*/  ISETP.GE.AND P5, PT, R8, UR10, PT ;  /* 0x0000000a08007c0c */ /* 0x000fe2000bfa6270 */
[----:B------:R-:W-:Y:S01]  /*2cb0*/  ULDC UR10, c[0x0][0x604] ;  /* 0x00018100000a7ab9 */ /* 0x000fe20000000800 */
[----:B------:R-:W-:Y:S02]  /*2cc0*/  FSEL R143, R143, -INF , !P1 ;  /* 0xff8000008f8f7808 */ /* 0x000fe40004800000 */
[----:B------:R-:W-:Y:S02]  /*2cd0*/  FMNMX R8, R142, R9, !PT ;  /* 0x000000098e087209 */ /* 0x000fe40007800000 */
[----:B------:R-:W-:-:S02]  /*2ce0*/  FMNMX R6, R116, R7, !PT ;  /* 0x0000000774067209 */ /* 0x000fc40007800000 */
[----:B------:R-:W-:Y:S02]  /*2cf0*/  FSEL R146, R146, -INF , !P3 ;  /* 0xff80000092927808 */ /* 0x000fe40005800000 */
[----:B------:R-:W-:Y:S02]  /*2d00*/  FMNMX R9, R143, R8, !PT ;  /* 0x000000088f097209 */ /* 0x000fe40007800000 */
[----:B------:R-:W-:Y:S02]  /*2d10*/  FMNMX R7, R117, R6, !PT ;  /* 0x0000000675077209 */ /* 0x000fe40007800000 */
[----:B------:R-:W-:Y:S02]  /*2d20*/  IADD3 R4, R0, 0xf9, RZ ;  /* 0x000000f900047810 */ /* 0x000fe40007ffe0ff */
[----:B------:R-:W-:Y:S02]  /*2d30*/  FSEL R147, R147, -INF , !P4 ;  /* 0xff80000093937808 */ /* 0x000fe40006000000 */
[----:B------:R-:W-:-:S02]  /*2d40*/  FMNMX R8, R146, R9, !PT ;  /* 0x0000000992087209 */ /* 0x000fc40007800000 */
[----:B------:R-:W-:Y:S02]  /*2d50*/  FSEL R137, R137, -INF , !P2 ;  /* 0xff80000089897808 */ /* 0x000fe40005000000 */
[----:B------:R-:W-:Y:S02]  /*2d60*/  FMNMX R6, R120, R7, !PT ;  /* 0x0000000778067209 */ /* 0x000fe40007800000 */
[----:B--2---:R-:W-:Y:S02]  /*2d70*/  ISETP.GE.AND P2, PT, R4, R5, PT ;  /* 0x000000050400720c */ /* 0x004fe40003f46270 */
[----:B------:R-:W-:Y:S02]  /*2d80*/  FSEL R150, R150, -INF , !P5 ;  /* 0xff80000096967808 */ /* 0x000fe40006800000 */
[----:B------:R-:W-:Y:S02]  /*2d90*/  FMNMX R9, R147, R8, !PT ;  /* 0x0000000893097209 */ /* 0x000fe40007800000 */
[----:B------:R-:W-:-:S02]  /*2da0*/  FMNMX R7, R121, R6, !PT ;  /* 0x0000000679077209 */ /* 0x000fc40007800000 */
[----:B------:R-:W-:Y:S02]  /*2db0*/  FSEL R151, R151, -INF , !P2 ;  /* 0xff80000097977808 */ /* 0x000fe40005000000 */
[----:B------:R-:W-:Y:S02]  /*2dc0*/  FMNMX R6, R150, R9, !PT ;  /* 0x0000000996067209 */ /* 0x000fe40007800000 */
[----:B------:R-:W-:Y:S02]  /*2dd0*/  FMNMX R4, R124, R7, !PT ;  /* 0x000000077c047209 */ /* 0x000fe40007800000 */
[----:B------:R-:W-:Y:S02]  /*2de0*/  FMNMX R6, R151, R6, !PT ;  /* 0x0000000697067209 */ /* 0x000fe40007800000 */
[----:B------:R-:W-:Y:S02]  /*2df0*/  FMNMX R7, R125, R4, !PT ;  /* 0x000000047d077209 */ /* 0x000fe40007800000 */
[----:B------:R-:W-:Y:S01]  /*2e00*/  FSEL R140, R140, -INF , !P6 ;  /* 0xff8000008c8c7808 */ /* 0x000fe20007000000 */
[----:B------:R-:W2:Y:S01]  /*2e10*/  SHFL.BFLY PT, R9, R6, 0x1, 0x1f ;  /* 0x0c201f0006097f89 */ /* 0x000ea200000e0000 */
[----:B------:R-:W-:-:S02]  /*2e20*/  FMNMX R4, R128, R7, !PT ;  /* 0x0000000780047209 */ /* 0x000fc40007800000 */
[----:B------:R-:W-:Y:S02]  /*2e30*/  FSEL R141, R141, -INF , !P1 ;  /* 0xff8000008d8d7808 */ /* 0x000fe40004800000 */
[----:B------:R-:W-:Y:S02]  /*2e40*/  FMNMX R7, R129, R4, !PT ;  /* 0x0000000481077209 */ /* 0x000fe40007800000 */
[----:B------:R-:W-:Y:S02]  /*2e50*/  FSEL R144, R144, -INF , !P3 ;  /* 0xff80000090907808 */ /* 0x000fe40005800000 */
[----:B------:R-:W-:Y:S02]  /*2e60*/  FMNMX R4, R132, R7, !PT ;  /* 0x0000000784047209 */ /* 0x000fe40007800000 */
[----:B------:R-:W-:Y:S02]  /*2e70*/  FSEL R145, R145, -INF , !P4 ;  /* 0xff80000091917808 */ /* 0x000fe40006000000 */
[----:B------:R-:W-:-:S02]  /*2e80*/  FMNMX R7, R133, R4, !PT ;  /* 0x0000000485077209 */ /* 0x000fc40007800000 */
[----:B------:R-:W-:Y:S02]  /*2e90*/  FSEL R148, R148, -INF , !P5 ;  /* 0xff80000094947808 */ /* 0x000fe40006800000 */
[----:B------:R-:W-:Y:S02]  /*2ea0*/  FMNMX R4, R136, R7, !PT ;  /* 0x0000000788047209 */ /* 0x000fe40007800000 */
[----:B------:R-:W-:Y:S02]  /*2eb0*/  FSEL R149, R149, -INF , !P2 ;  /* 0xff80000095957808 */ /* 0x000fe40005000000 */
[----:B------:R-:W-:Y:S02]  /*2ec0*/  FMNMX R7, R137, R4, !PT ;  /* 0x0000000489077209 */ /* 0x000fe40007800000 */
[----:B--2---:R-:W-:Y:S02]  /*2ed0*/  FMNMX R9, R6, R9, !PT ;  /* 0x0000000906097209 */ /* 0x004fe40007800000 */
[----:B------:R-:W-:-:S03]  /*2ee0*/  FMNMX R4, R140, R7, !PT ;  /* 0x000000078c047209 */ /* 0x000fc60007800000 */
[----:B------:R-:W2:Y:S01]  /*2ef0*/  SHFL.BFLY PT, R8, R9, 0x2, 0x1f ;  /* 0x0c401f0009087f89 */ /* 0x000ea200000e0000 */
[----:B------:R-:W-:-:S04]  /*2f00*/  FMNMX R7, R141, R4, !PT ;  /* 0x000000048d077209 */ /* 0x000fc80007800000 */
[----:B------:R-:W-:-:S04]  /*2f10*/  FMNMX R4, R144, R7, !PT ;  /* 0x0000000790047209 */ /* 0x000fc80007800000 */
[----:B------:R-:W-:-:S04]  /*2f20*/  FMNMX R7, R145, R4, !PT ;  /* 0x0000000491077209 */ /* 0x000fc80007800000 */
[----:B------:R-:W-:-:S04]  /*2f30*/  FMNMX R4, R148, R7, !PT ;  /* 0x0000000794047209 */ /* 0x000fc80007800000 */
[----:B------:R-:W-:-:S05]  /*2f40*/  FMNMX R6, R149, R4, !PT ;  /* 0x0000000495067209 */ /* 0x000fca0007800000 */
[----:B------:R-:W3:Y:S01]  /*2f50*/  SHFL.BFLY PT, R7, R6, 0x1, 0x1f ;  /* 0x0c201f0006077f89 */ /* 0x000ee200000e0000 */
[----:B--2---:R-:W-:-:S04]  /*2f60*/  FMNMX R109, R9, R8, !PT ;  /* 0x00000008096d7209 */ /* 0x004fc80007800000 */
[----:B------:R-:W-:-:S04]  /*2f70*/  FSETP.NEU.AND P1, PT, R109, -INF , PT ;  /* 0xff8000006d00780b */ /* 0x000fc80003f2d000 */
[----:B------:R-:W-:-:S05]  /*2f80*/  FSEL R4, R109, RZ, P1 ;  /* 0x000000ff6d047208 */ /* 0x000fca0000800000 */
[----:B------:R-:W-:Y:S01]  /*2f90*/  FMUL R4, R4, UR10 ;  /* 0x0000000a04047c20 */ /* 0x000fe20008400000 */
[----:B------:R-:W-:-:S03]  /*2fa0*/  ULDC UR10, c[0x0][0x604] ;  /* 0x00018100000a7ab9 */ /* 0x000fc60000000800 */
[--C-:B------:R-:W-:Y:S01]  /*2fb0*/  FFMA R9, R26, UR10, -R4.reuse ;  /* 0x0000000a1a097c23 */ /* 0x100fe20008000804 */
[----:B------:R-:W-:Y:S02]  /*2fc0*/  ULDC UR10, c[0x0][0x604] ;  /* 0x00018100000a7ab9 */ /* 0x000fe40000000800 */
[--C-:B------:R-:W-:Y:S01]  /*2fd0*/  FFMA R10, R27, UR10, -R4.reuse ;  /* 0x0000000a1b0a7c23 */ /* 0x100fe20008000804 */
[----:B------:R-:W-:Y:S01]  /*2fe0*/  ULDC UR10, c[0x0][0x604] ;  /* 0x00018100000a7ab9 */ /* 0x000fe20000000800 */
[----:B---3--:R-:W-:Y:S01]  /*2ff0*/  FMNMX R7, R6, R7, !PT ;  /* 0x0000000706077209 */ /* 0x008fe20007800000 */
[--C-:B------:R-:W-:Y:S01]  /*3000*/  FFMA R27, R30, UR10, -R4.reuse ;  /* 0x0000000a1e1b7c23 */ /* 0x100fe20008000804 */
[----:B------:R-:W-:Y:S01]  /*3010*/  ULDC UR10, c[0x0][0x604] ;  /* 0x00018100000a7ab9 */ /* 0x000fe20000000800 */
[----:B------:R-:W-:Y:S01]  /*3020*/  FSETP.GEU.AND P5, PT, R10, -126, PT ;  /* 0xc2fc00000a00780b */ /* 0x000fe20003fae000 */
[--C-:B------:R-:W-:Y:S01]  /*3030*/  FFMA R12, R31, UR10, -R4.reuse ;  /* 0x0000000a1f0c7c23 */ /* 0x100fe20008000804 */
[----:B------:R-:W2:Y:S01]  /*3040*/  SHFL.BFLY PT, R6, R7, 0x2, 0x1f ;  /* 0x0c401f0007067f89 */ /* 0x000ea200000e0000 */
[----:B------:R-:W-:Y:S01]  /*3050*/  ULDC UR10, c[0x0][0x604] ;  /* 0x00018100000a7ab9 */ /* 0x000fe20000000800 */
[----:B------:R-:W-:Y:S01]  /*3060*/  FSETP.GEU.AND P3, PT, R27, -126, PT ;  /* 0xc2fc00001b00780b */ /* 0x000fe20003f6e000 */
[--C-:B------:R-:W-:Y:S01]  /*3070*/  FFMA R11, R34, UR10, -R4.reuse ;  /* 0x0000000a220b7c23 */ /* 0x100fe20008000804 */
[----:B------:R-:W-:Y:S01]  /*3080*/  ULDC UR10, c[0x0][0x604] ;  /* 0x00018100000a7ab9 */ /* 0x000fe20000000800 */
[----:B------:R-:W-:Y:S01]  /*3090*/  FSETP.GEU.AND P2, PT, R12, -126, PT ;  /* 0xc2fc00000c00780b */ /* 0x000fe20003f4e000 */
[--C-:B------:R-:W-:Y:S01]  /*30a0*/  FFMA R14, R35, UR10, -R4.reuse ;  /* 0x0000000a230e7c23 */ /* 0x100fe20008000804 */
[----:B------:R-:W-:Y:S01]  /*30b0*/  ULDC UR10, c[0x0][0x604] ;  /* 0x00018100000a7ab9 */ /* 0x000fe20000000800 */
[----:B------:R-:W-:Y:S01]  /*30c0*/  FSETP.GEU.AND P4, PT, R11, -126, PT ;  /* 0xc2fc00000b00780b */ /* 0x000fe20003f8e000 */
[--C-:B------:R-:W-:Y:S01]  /*30d0*/  FFMA R31, R38, UR10, -R4.reuse ;  /* 0x0000000a261f7c23 */ /* 0x100fe20008000804 */
[----:B------:R-:W-:Y:S01]  /*30e0*/  ULDC UR10, c[0x0][0x604] ;  /* 0x00018100000a7ab9 */ /* 0x000fe20000000800 */
[----:B------:R-:W-:Y:S01]  /*30f0*/  @!P5 FMUL R10, R10, 0.5 ;  /* 0x3f0000000a0ad820 */ /* 0x000fe20000400000 */
[--C-:B------:R-:W-:Y:S01]  /*3100*/  FFMA R16, R39, UR10, -R4.reuse ;  /* 0x0000000a27107c23 */ /* 0x100fe20008000804 */
[----:B------:R-:W-:Y:S01]  /*3110*/  ULDC UR10, c[0x0][0x604] ;  /* 0x00018100000a7ab9 */ /* 0x000fe20000000800 */
[----:B------:R-:W-:Y:S01]  /*3120*/  FSETP.GEU.AND P6, PT, R9, -126, PT ;  /* 0xc2fc00000900780b */ /* 0x000fe20003fce000 */
[----:B------:R-:W-:Y:S01]  /*3130*/  @!P3 FMUL R27, R27, 0.5 ;  /* 0x3f0000001b1bb820 */ /* 0x000fe20000400000 */
[----:B------:R-:W-:Y:S01]  /*3140*/  FFMA R13, R42, UR10, -R4 ;  /* 0x0000000a2a0d7c23 */ /* 0x000fe20008000804 */
[----:B------:R-:W3:Y:S01]  /*3150*/  MUFU.EX2 R10, R10 ;  /* 0x0000000a000a7308 */ /* 0x000ee20000000800 */
[----:B------:R-:W-:Y:S01]  /*3160*/  @!P2 FMUL R12, R12, 0.5 ;  /* 0x3f0000000c0ca820 */ /* 0x000fe20000400000 */
[----:B------:R-:W-:-:S02]  /*3170*/  ULDC UR10, c[0x0][0x604] ;  /* 0x00018100000a7ab9 */ /* 0x000fc40000000800 */
[----:B------:R-:W-:Y:S01]  /*3180*/  @!P4 FMUL R11, R11, 0.5 ;  /* 0x3f0000000b0bc820 */ /* 0x000fe20000400000 */
[--C-:B------:R-:W-:Y:S01]  /*3190*/  FFMA R18, R43, UR10, -R4.reuse ;  /* 0x0000000a2b127c23 */ /* 0x100fe20008000804 */
[----:B------:R-:W-:Y:S01]  /*31a0*/  ULDC UR10, c[0x0][0x604] ;  /* 0x00018100000a7ab9 */ /* 0x000fe20000000800 */
[----:B--2---:R-:W-:Y:S01]  /*31b0*/  FMNMX R6, R7, R6, !PT ;  /* 0x0000000607067209 */ /* 0x004fe20007800000 */
[----:B------:R-:W2:Y:S01]  /*31c0*/  MUFU.EX2 R27, R27 ;  /* 0x0000001b001b7308 */ /* 0x000ea20000000800 */
[--C-:B------:R-:W-:Y:S01]  /*31d0*/  FFMA R35, R46, UR10, -R4.reuse ;  /* 0x0000000a2e237c23 */ /* 0x100fe20008000804 */
[----:B------:R-:W-:Y:S01]  /*31e0*/  ULDC UR10, c[0x0][0x604] ;  /* 0x00018100000a7ab9 */ /* 0x000fe20000000800 */
[C---:B------:R-:W-:Y:S01]  /*31f0*/  FSETP.NEU.AND P1, PT, R6.reuse, -INF , PT ;  /* 0xff8000000600780b */ /* 0x040fe20003f2d000 */
[--C-:B------:R-:W-:Y:S01]  /*3200*/  FFMA R20, R47, UR10, -R4.reuse ;  /* 0x0000000a2f147c23 */ /* 0x100fe20008000804 */
[----:B------:R-:W-:Y:S01]  /*3210*/  ULDC UR10, c[0x0][0x604] ;  /* 0x00018100000a7ab9 */ /* 0x000fe20000000800 */
[----:B------:R-:W-:Y:S01]  /*3220*/  @!P6 FMUL R9, R9, 0.5 ;  /* 0x3f0000000909e820 */ /* 0x000fe20000400000 */
[----:B------:R-:W-:Y:S01]  /*3230*/  FSEL R7, R6, RZ, P1 ;  /* 0x000000ff06077208 */ /* 0x000fe20000800000 */
[----:B------:R-:W4:Y:S01]  /*3240*/  MUFU.EX2 R11, R11 ;  /* 0x0000000b000b7308 */ /* 0x000f220000000800 */
[----:B---3--:R-:W-:Y:S01]  /*3250*/  @!P5 FMUL R10, R10, R10 ;  /* 0x0000000a0a0ad220 */ /* 0x008fe20000400000 */
[----:B------:R-:W-:Y:S01]  /*3260*/  FSETP.GEU.AND P5, PT, R16, -126, PT ;  /* 0xc2fc00001000780b */ /* 0x000fe20003fae000 */
[----:B------:R-:W-:Y:S01]  /*3270*/  FFMA R15, R50, UR10, -R4 ;  /* 0x0000000a320f7c23 */ /* 0x000fe20008000804 */
[----:B------:R-:W-:Y:S01]  /*3280*/  FSETP.GEU.AND P1, PT, R14, -126, PT ;  /* 0xc2fc00000e00780b */ /* 0x000fe20003f2e000 */
[----:B------:R-:W-:-:S02]  /*3290*/  ULDC UR10, c[0x0][0x604] ;  /* 0x00018100000a7ab9 */ /* 0x000fc40000000800 */
[--C-:B------:R-:W-:Y:S01]  /*32a0*/  FFMA R22, R51, UR10, -R4.reuse ;  /* 0x0000000a33167c23 */ /* 0x100fe20008000804 */
[----:B------:R-:W3:Y:S01]  /*32b0*/  MUFU.EX2 R12, R12 ;  /* 0x0000000c000c7308 */ /* 0x000ee20000000800 */
[----:B--2---:R-:W-:Y:S01]  /*32c0*/  @!P3 FMUL R27, R27, R27 ;  /* 0x0000001b1b1bb220 */ /* 0x004fe20000400000 */
[----:B------:R-:W-:Y:S01]  /*32d0*/  FSETP.GEU.AND P3, PT, R13, -126, PT ;  /* 0xc2fc00000d00780b */ /* 0x000fe20003f6e000 */
[----:B------:R-:W-:Y:S02]  /*32e0*/  ULDC UR10, c[0x0][0x604] ;  /* 0x00018100000a7ab9 */ /* 0x000fe40000000800 */
[--C-:B------:R-:W-:Y:S01]  /*32f0*/  FFMA R39, R54, UR10, -R4.reuse ;  /* 0x0000000a36277c23 */ /* 0x100fe20008000804 */
[----:B------:R-:W-:Y:S01]  /*3300*/  ULDC UR10, c[0x0][0x604] ;  /* 0x00018100000a7ab9 */ /* 0x000fe20000000800 */
[----:B------:R-:W-:Y:S01]  /*3310*/  @!P5 FMUL R16, R16, 0.5 ;  /* 0x3f0000001010d820 */ /* 0x000fe20000400000 */
[--C-:B------:R-:W-:Y:S01]  /*3320*/  FFMA R26, R55, UR10, -R4.reuse ;  /* 0x0000000a371a7c23 */ /* 0x100fe20008000804 */
[----:B------:R-:W-:Y:S01]  /*3330*/  @!P1 FMUL R14, R14, 0.5 ;  /* 0x3f0000000e0e9820 */ /* 0x000fe20000400000 */
[----:B----4-:R-:W-:Y:S01]  /*3340*/  @!P4 FMUL R11, R11, R11 ;  /* 0x0000000b0b0bc220 */ /* 0x010fe20000400000 */
[----:B------:R-:W-:Y:S01]  /*3350*/  FSETP.GEU.AND P4, PT, R35, -126, PT ;  /* 0xc2fc00002300780b */ /* 0x000fe20003f8e000 */
[----:B------:R-:W-:Y:S01]  /*3360*/  ULDC UR10, c[0x0][0x604] ;  /* 0x00018100000a7ab9 */ /* 0x000fe20000000800 */
[----:B------:R-:W2:Y:S01]  /*3370*/  MUFU.EX2 R16, R16 ;  /* 0x0000001000107308 */ /* 0x000ea20000000800 */
[--C-:B------:R-:W-:Y:S01]  /*3380*/  FFMA R17, R58, UR10, -R4.reuse ;  /* 0x0000000a3a117c23 */ /* 0x100fe20008000804 */
[----:B------:R-:W-:Y:S01]  /*3390*/  @!P3 FMUL R13, R13, 0.5 ;  /* 0x3f0000000d0db820 */ /* 0x000fe20000400000 */
[----:B------:R-:W-:Y:S01]  /*33a0*/  ULDC UR10, c[0x0][0x604] ;  /* 0x00018100000a7ab9 */ /* 0x000fe20000000800 */
[----:B---3--:R-:W-:Y:S01]  /*33b0*/  @!P2 FMUL R12, R12, R12 ;  /* 0x0000000c0c0ca220 */ /* 0x008fe20000400000 */
[----:B------:R-:W-:Y:S01]  /*33c0*/  FSETP.GEU.AND P2, PT, R18, -126, PT ;  /* 0xc2fc00001200780b */ /* 0x000fe20003f4e000 */
[--C-:B------:R-:W-:Y:S01]  /*33d0*/  FFMA R30, R59, UR10, -R4.reuse ;  /* 0x0000000a3b1e7c23 */ /* 0x100fe20008000804 */
[----:B------:R-:W-:Y:S01]  /*33e0*/  ULDC UR10, c[0x0][0x604] ;  /* 0x00018100000a7ab9 */ /* 0x000fe20000000800 */
[----:B------:R-:W3:Y:S01]  /*33f0*/  MUFU.EX2 R14, R14 ;  /* 0x0000000e000e7308 */ /* 0x000ee20000000800 */
[--C-:B------:R-:W-:Y:S01]  /*3400*/  FFMA R43, R62, UR10, -R4.reuse ;  /* 0x0000000a3e2b7c23 */ /* 0x100fe20008000804 */
[----:B------:R-:W-:Y:S01]  /*3410*/  ULDC UR10, c[0x0][0x604] ;  /* 0x00018100000a7ab9 */ /* 0x000fe20000000800 */
[----:B------:R-:W-:Y:S01]  /*3420*/  @!P4 FMUL R35, R35, 0.5 ;  /* 0x3f0000002323c820 */ /* 0x000fe20000400000 */
[----:B------:R-:W-:Y:S01]  /*3430*/  FFMA R34, R63, UR10, -R4 ;  /* 0x0000000a3f227c23 */ /* 0x000fe20008000804 */
[----:B------:R-:W-:-:S02]  /*3440*/  ULDC UR10, c[0x0][0x604] ;  /* 0x00018100000a7ab9 */ /* 0x000fc40000000800 */
[--C-:B------:R-:W-:Y:S01]  /*3450*/  FFMA R19, R66, UR10, -R4.reuse ;  /* 0x0000000a42137c23 */ /* 0x100fe20008000804 */
[----:B------:R-:W4:Y:S01]  /*3460*/  MUFU.EX2 R13, R13 ;  /* 0x0000000d000d7308 */ /* 0x000f220000000800 */
[----:B--2---:R-:W-:Y:S01]  /*3470*/  @!P5 FMUL R16, R16, R16 ;  /* 0x000000101010d220 */ /* 0x004fe20000400000 */
[----:B------:R-:W-:Y:S01]  /*3480*/  FSETP.GEU.AND P5, PT, R22, -126, PT ;  /* 0xc2fc00001600780b */ /* 0x000fe20003fae000 */
[----:B------:R-:W-:Y:S01]  /*3490*/  @!P2 FMUL R18, R18, 0.5 ;  /* 0x3f0000001212a820 */ /* 0x000fe20000400000 */
[----:B------:R-:W-:Y:S02]  /*34a0*/  ULDC UR10, c[0x0][0x604] ;  /* 0x00018100000a7ab9 */ /* 0x000fe40000000800 */
[--C-:B------:R-:W-:Y:S01]  /*34b0*/  FFMA R38, R67, UR10, -R4.reuse ;  /* 0x0000000a43267c23 */ /* 0x100fe20008000804 */
[----:B------:R-:W-:Y:S01]  /*34c0*/  ULDC UR10, c[0x0][0x604] ;  /* 0x00018100000a7ab9 */ /* 0x000fe20000000800 */
[----:B------:R-:W2:Y:S01]  /*34d0*/  MUFU.EX2 R35, R35 ;  /* 0x0000002300237308 */ /* 0x000ea20000000800 */
[----:B---3--:R-:W-:Y:S01]  /*34e0*/  @!P1 FMUL R14, R14, R14 ;  /* 0x0000000e0e0e9220 */ /* 0x008fe20000400000 */
[----:B------:R-:W-:Y:S01]  /*34f0*/  FSETP.GEU.AND P1, PT, R20, -126, PT ;  /* 0xc2fc00001400780b */ /* 0x000fe20003f2e000 */
[----:B------:R-:W-:Y:S01]  /*3500*/  FFMA R47, R70, UR10, -R4 ;  /* 0x0000000a462f7c23 */ /* 0x000fe20008000804 */
[----:B------:R-:W-:-:S02]  /*3510*/  ULDC UR10, c[0x0][0x604] ;  /* 0x00018100000a7ab9 */ /* 0x000fc40000000800 */
[--C-:B------:R-:W-:Y:S01]  /*3520*/  FFMA R42, R71, UR10, -R4.reuse ;  /* 0x0000000a472a7c23 */ /* 0x100fe20008000804 */
[----:B------:R-:W-:Y:S01]  /*3530*/  @!P5 FMUL R22, R22, 0.5 ;  /* 0x3f0000001616d820 */ /* 0x000fe20000400000 */
[----:B------:R-:W3:Y:S01]  /*3540*/  MUFU.EX2 R18, R18 ;  /* 0x0000001200127308 */ /* 0x000ee20000000800 */
[----:B----4-:R-:W-:Y:S01]  /*3550*/  @!P3 FMUL R13, R13, R13 ;  /* 0x0000000d0d0db220 */ /* 0x010fe20000400000 */
[----:B------:R-:W-:Y:S01]  /*3560*/  FSETP.GEU.AND P3, PT, R39, -126, PT ;  /* 0xc2fc00002700780b */ /* 0x000fe20003f6e000 */
[----:B------:R-:W-:Y:S02]  /*3570*/  ULDC UR10, c[0x0][0x604] ;  /* 0x00018100000a7ab9 */ /* 0x000fe40000000800 */
[--C-:B------:R-:W-:Y:S01]  /*3580*/  FFMA R21, R74, UR10, -R4.reuse ;  /* 0x0000000a4a157c23 */ /* 0x100fe20008000804 */
[----:B------:R-:W-:Y:S01]  /*3590*/  ULDC UR10, c[0x0][0x604] ;  /* 0x00018100000a7ab9 */ /* 0x000fe20000000800 */
[----:B------:R-:W-:Y:S01]  /*35a0*/  @!P1 FMUL R20, R20, 0.5 ;  /* 0x3f00000014149820 */ /* 0x000fe20000400000 */
[----:B------:R-:W4:Y:S01]  /*35b0*/  MUFU.EX2 R22, R22 ;  /* 0x0000001600167308 */ /* 0x000f220000000800 */
[----:B--2---:R-:W-:Y:S01]  /*35c0*/  @!P4 FMUL R35, R35, R35 ;  /* 0x000000232323c220 */ /* 0x004fe20000400000 */
[----:B------:R-:W-:Y:S01]  /*35d0*/  FSETP.GEU.AND P4, PT, R17, -126, PT ;  /* 0xc2fc00001100780b */ /* 0x000fe20003f8e000 */
[----:B------:R-:W-:Y:S01]  /*35e0*/  FFMA R46, R75, UR10, -R4 ;  /* 0x0000000a4b2e7c23 */ /* 0x000fe20008000804 */
[----:B------:R-:W-:-:S02]  /*35f0*/  ULDC UR10, c[0x0][0x604] ;  /* 0x00018100000a7ab9 */ /* 0x000fc40000000800 */
[--C-:B------:R-:W-:Y:S01]  /*3600*/  FFMA R51, R78, UR10, -R4.reuse ;  /* 0x0000000a4e337c23 */ /* 0x100fe20008000804 */
[----:B------:R-:W-:Y:S01]  /*3610*/  @!P3 FMUL R39, R39, 0.5 ;  /* 0x3f0000002727b820 */ /* 0x000fe20000400000 */
[----:B------:R-:W2:Y:S01]  /*3620*/  MUFU.EX2 R20, R20 ;  /* 0x0000001400147308 */ /* 0x000ea20000000800 */
[----:B---3--:R-:W-:Y:S01]  /*3630*/  @!P2 FMUL R18, R18, R18 ;  /* 0x000000121212a220 */ /* 0x008fe20000400000 */
[----:B------:R-:W-:Y:S01]  /*3640*/  FSETP.GEU.AND P2, PT, R26, -126, PT ;  /* 0xc2fc00001a00780b */ /* 0x000fe20003f4e000 */
[----:B------:R-:W-:Y:S02]  /*3650*/  ULDC UR10, c[0x0][0x604] ;  /* 0x00018100000a7ab9 */ /* 0x000fe40000000800 */
[--C-:B------:R-:W-:Y:S01]  /*3660*/  FFMA R50, R79, UR10, -R4.reuse ;  /* 0x0000000a4f327c23 */ /* 0x100fe20008000804 */
[----:B------:R-:W-:Y:S01]  /*3670*/  ULDC UR10, c[0x0][0x604] ;  /* 0x00018100000a7ab9 */ /* 0x000fe20000000800 */
[----:B------:R-:W-:Y:S01]  /*3680*/  @!P4 FMUL R17, R17, 0.5 ;  /* 0x3f0000001111c820 */ /* 0x000fe20000400000 */
[----:B------:R-:W3:Y:S01]  /*3690*/  MUFU.EX2 R9, R9 ;  /* 0x0000000900097308 */ /* 0x000ee20000000800 */
[----:B----4-:R-:W-:Y:S01]  /*36a0*/  @!P5 FMUL R22, R22, R22 ;  /* 0x000000161616d220 */ /* 0x010fe20000400000 */
[----:B------:R-:W-:Y:S01]  /*36b0*/  FSETP.GEU.AND P5, PT, R34, -126, PT ;  /* 0xc2fc00002200780b */ /* 0x000fe20003fae000 */
[----:B------:R-:W-:Y:S01]  /*36c0*/  FFMA R23, R82, UR10, -R4 ;  /* 0x0000000a52177c23 */ /* 0x000fe20008000804 */
[----:B------:R-:W-:-:S02]  /*36d0*/  ULDC UR10, c[0x0][0x604] ;  /* 0x00018100000a7ab9 */ /* 0x000fc40000000800 */
[--C-:B------:R-:W-:Y:S01]  /*36e0*/  FFMA R54, R83, UR10, -R4.reuse ;  /* 0x0000000a53367c23 */ /* 0x100fe20008000804 */
[----:B------:R-:W-:Y:S01]  /*36f0*/  @!P2 FMUL R26, R26, 0.5 ;  /* 0x3f0000001a1aa820 */ /* 0x000fe20000400000 */
[----:B------:R-:W4:Y:S01]  /*3700*/  MUFU.EX2 R39, R39 ;  /* 0x0000002700277308 */ /* 0x000f220000000800 */
[----:B--2---:R-:W-:Y:S01]  /*3710*/  @!P1 FMUL R20, R20, R20 ;  /* 0x0000001414149220 */ /* 0x004fe20000400000 */
[----:B------:R-:W-:Y:S01]  /*3720*/  FSETP.GEU.AND P1, PT, R30, -126, PT ;  /* 0xc2fc00001e00780b */ /* 0x000fe20003f2e000 */
[----:B------:R-:W-:Y:S02]  /*3730*/  ULDC UR10, c[0x0][0x604] ;  /* 0x00018100000a7ab9 */ /* 0x000fe40000000800 */
[--C-:B------:R-:W-:Y:S01]  /*3740*/  FFMA R58, R86, UR10, -R4.reuse ;  /* 0x0000000a563a7c23 */ /* 0x100fe20008000804 */
[----:B------:R-:W-:Y:S01]  /*3750*/  ULDC UR10, c[0x0][0x604] ;  /* 0x00018100000a7ab9 */ /* 0x000fe20000000800 */
[----:B------:R-:W-:Y:S01]  /*3760*/  @!P5 FMUL R34, R34, 0.5 ;  /* 0x3f0000002222d820 */ /* 0x000fe20000400000 */
        /* <DEDUP_REMOVED lines=151> */
[----:B------:R-:W-:Y:S01]  /*40e0*/  FFMA R8, R151, UR10, -R4 ;  /* 0x0000000a97087c23 */ /* 0x000fe20008000804 */
[----:B------:R-:W-:Y:S01]  /*40f0*/  ULDC UR10, c[0x0][0x604] ;  /* 0x00018100000a7ab9 */ /* 0x000fe20000000800 */
[----:B------:R-:W-:Y:S01]  /*4100*/  @!P4 FMUL R78, R78, 0.5 ;  /* 0x3f0000004e4ec820 */ /* 0x000fe20000400000 */
[----:B------:R-:W3:Y:S01]  /*4110*/  MUFU.EX2 R21, R21 ;  /* 0x0000001500157308 */ /* 0x000ee20000000800 */
[----:B----4-:R-:W-:Y:S01]  /*4120*/  @!P5 FMUL R67, R67, R67 ;  /* 0x000000434343d220 */ /* 0x010fe20000400000 */
[----:B------:R-:W-:Y:S01]  /*4130*/  FSETP.GEU.AND P5, PT, R79, -126, PT ;  /* 0xc2fc00004f00780b */ /* 0x000fe20003fae000 */
[----:B------:R-:W-:Y:S01]  /*4140*/  FMUL R4, R7, UR10 ;  /* 0x0000000a07047c20 */ /* 0x000fe20008400000 */
[----:B------:R-:W-:-:S03]  /*4150*/  ULDC UR10, c[0x0][0x604] ;  /* 0x00018100000a7ab9 */ /* 0x000fc60000000800 */
[----:B------:R-:W-:Y:S01]  /*4160*/  @!P2 FMUL R71, R71, 0.5 ;  /* 0x3f0000004747a820 */ /* 0x000fe20000400000 */
[----:B------:R-:W4:Y:S01]  /*4170*/  MUFU.EX2 R74, R74 ;  /* 0x0000004a004a7308 */ /* 0x000f220000000800 */
[----:B--2---:R-:W-:Y:S01]  /*4180*/  @!P1 FMUL R63, R63, R63 ;  /* 0x0000003f3f3f9220 */ /* 0x004fe20000400000 */
[----:B------:R-:W-:Y:S01]  /*4190*/  FSETP.GEU.AND P1, PT, R75, -126, PT ;  /* 0xc2fc00004b00780b */ /* 0x000fe20003f2e000 */
[--C-:B------:R-:W-:Y:S01]  /*41a0*/  FFMA R25, R25, UR10, -R4.reuse ;  /* 0x0000000a19197c23 */ /* 0x100fe20008000804 */
[----:B------:R-:W-:Y:S01]  /*41b0*/  ULDC UR10, c[0x0][0x604] ;  /* 0x00018100000a7ab9 */ /* 0x000fe20000000800 */
[--C-:B------:R-:W-:Y:S01]  /*41c0*/  FFMA R24, R24, UR11, -R4.reuse ;  /* 0x0000000b18187c23 */ /* 0x100fe20008000804 */
[--C-:B------:R-:W-:Y:S01]  /*41d0*/  FFMA R28, R28, UR10, -R4.reuse ;  /* 0x0000000a1c1c7c23 */ /* 0x100fe20008000804 */
[----:B------:R-:W-:Y:S01]  /*41e0*/  @!P5 FMUL R79, R79, 0.5 ;  /* 0x3f0000004f4fd820 */ /* 0x000fe20000400000 */
[----:B------:R-:W2:Y:S01]  /*41f0*/  MUFU.EX2 R78, R78 ;  /* 0x0000004e004e7308 */ /* 0x000ea20000000800 */
[----:B---3--:R-:W-:Y:S01]  /*4200*/  @!P6 FMUL R21, R21, R21 ;  /* 0x000000151515e220 */ /* 0x008fe20000400000 */
[----:B------:R-:W-:Y:S01]  /*4210*/  FSETP.GEU.AND P6, PT, R58, -126, PT ;  /* 0xc2fc00003a00780b */ /* 0x000fe20003fce000 */
[----:B------:R-:W-:Y:S01]  /*4220*/  ULDC UR10, c[0x0][0x604] ;  /* 0x00018100000a7ab9 */ /* 0x000fe20000000800 */
[----:B------:R-:W-:Y:S01]  /*4230*/  ULDC UR11, c[0x0][0x604] ;  /* 0x00018100000b7ab9 */ /* 0x000fe20000000800 */
[--C-:B------:R-:W-:Y:S01]  /*4240*/  FFMA R29, R29, UR10, -R4.reuse ;  /* 0x0000000a1d1d7c23 */ /* 0x100fe20008000804 */
[----:B------:R-:W-:Y:S01]  /*4250*/  ULDC UR10, c[0x0][0x604] ;  /* 0x00018100000a7ab9 */ /* 0x000fe20000000800 */
[----:B------:R-:W-:Y:S01]  /*4260*/  @!P1 FMUL R75, R75, 0.5 ;  /* 0x3f0000004b4b9820 */ /* 0x000fe20000400000 */
[----:B------:R-:W3:Y:S01]  /*4270*/  MUFU.EX2 R71, R71 ;  /* 0x0000004700477308 */ /* 0x000ee20000000800 */
[----:B----4-:R-:W-:Y:S01]  /*4280*/  @!P3 FMUL R74, R74, R74 ;  /* 0x0000004a4a4ab220 */ /* 0x010fe20000400000 */
[----:B------:R-:W-:Y:S01]  /*4290*/  FSETP.GEU.AND P3, PT, R86, -126, PT ;  /* 0xc2fc00005600780b */ /* 0x000fe20003f6e000 */
[--C-:B------:R-:W-:Y:S01]  /*42a0*/  FFMA R32, R32, UR10, -R4.reuse ;  /* 0x0000000a20207c23 */ /* 0x100fe20008000804 */
[----:B------:R-:W-:Y:S01]  /*42b0*/  ULDC UR10, c[0x0][0x604] ;  /* 0x00018100000a7ab9 */ /* 0x000fe20000000800 */
[--C-:B------:R-:W-:Y:S01]  /*42c0*/  FFMA R130, R145, UR23, -R4.reuse ;  /* 0x0000001791827c23 */ /* 0x100fe20008000804 */
[--C-:B------:R-:W-:Y:S01]  /*42d0*/  FFMA R33, R33, UR10, -R4.reuse ;  /* 0x0000000a21217c23 */ /* 0x100fe20008000804 */
[----:B------:R-:W-:Y:S01]  /*42e0*/  @!P6 FMUL R58, R58, 0.5 ;  /* 0x3f0000003a3ae820 */ /* 0x000fe20000400000 */
[----:B------:R-:W4:Y:S01]  /*42f0*/  MUFU.EX2 R79, R79 ;  /* 0x0000004f004f7308 */ /* 0x000f220000000800 */
[----:B--2---:R-:W-:Y:S01]  /*4300*/  @!P4 FMUL R78, R78, R78 ;  /* 0x0000004e4e4ec220 */ /* 0x004fe20000400000 */
[----:B------:R-:W-:Y:S01]  /*4310*/  FSETP.GEU.AND P4, PT, R90, -126, PT ;  /* 0xc2fc00005a00780b */ /* 0x000fe20003f8e000 */
[----:B------:R-:W-:Y:S01]  /*4320*/  ULDC UR10, c[0x0][0x604] ;  /* 0x00018100000a7ab9 */ /* 0x000fe20000000800 */
[--C-:B------:R-:W-:Y:S01]  /*4330*/  FFMA R145, R148, UR26, -R4.reuse ;  /* 0x0000001a94917c23 */ /* 0x100fe20008000804 */
        /* <DEDUP_REMOVED lines=126> */
[----:B------:R-:W-:Y:S01]  /*4b20*/  FFMA R88, R89, UR10, -R4 ;  /* 0x0000000a59587c23 */ /* 0x000fe20008000804 */
[----:B------:R-:W-:Y:S01]  /*4b30*/  ULDC UR10, c[0x0][0x604] ;  /* 0x00018100000a7ab9 */ /* 0x000fe20000000800 */
[----:B------:R-:W-:Y:S01]  /*4b40*/  @!P3 FMUL R150, R150, 0.5 ;  /* 0x3f0000009696b820 */ /* 0x000fe20000400000 */
[----:B------:R-:W2:Y:S01]  /*4b50*/  MUFU.EX2 R111, R111 ;  /* 0x0000006f006f7308 */ /* 0x000ea20000000800 */
[----:B---3--:R-:W-:Y:S01]  /*4b60*/  @!P2 FMUL R107, R107, R107 ;  /* 0x0000006b6b6ba220 */ /* 0x008fe20000400000 */
[----:B------:R-:W-:Y:S01]  /*4b70*/  FSETP.GEU.AND P2, PT, R8, -126, PT ;  /* 0xc2fc00000800780b */ /* 0x000fe20003f4e000 */
[----:B------:R-:W-:Y:S01]  /*4b80*/  FADD R138, R51, R114 ;  /* 0x00000072338a7221 */ /* 0x000fe20000000000 */
[----:B------:R-:W-:-:S03]  /*4b90*/  F2FP.BF16.F32.PACK_AB R51, R50, R51 ;  /* 0x000000333233723e */ /* 0x000fc600000010ff */
[----:B------:R-:W-:Y:S01]  /*4ba0*/  @!P4 FMUL R24, R24, 0.5 ;  /* 0x3f0000001818c820 */ /* 0x000fe20000400000 */
[----:B------:R-:W3:Y:S01]  /*4bb0*/  MUFU.EX2 R94, R94 ;  /* 0x0000005e005e7308 */ /* 0x000ee20000000800 */
[----:B----4-:R-:W-:Y:S01]  /*4bc0*/  @!P5 FMUL R115, R115, R115 ;  /* 0x000000737373d220 */ /* 0x010fe20000400000 */
[----:B------:R-:W-:-:S05]  /*4bd0*/  FSETP.GEU.AND P5, PT, R29, -126, PT ;  /* 0xc2fc00001d00780b */ /* 0x000fca0003fae000 */
[----:B------:R-:W-:Y:S01]  /*4be0*/  @!P2 FMUL R8, R8, 0.5 ;  /* 0x3f0000000808a820 */ /* 0x000fe20000400000 */
[----:B------:R-:W4:Y:S01]  /*4bf0*/  MUFU.EX2 R7, R150 ;  /* 0x0000009600077308 */ /* 0x000f220000000800 */
[----:B--2---:R-:W-:Y:S01]  /*4c00*/  @!P1 FMUL R111, R111, R111 ;  /* 0x0000006f6f6f9220 */ /* 0x004fe20000400000 */
[----:B------:R-:W-:-:S05]  /*4c10*/  FSETP.GEU.AND P1, PT, R25, -126, PT ;  /* 0xc2fc00001900780b */ /* 0x000fca0003f2e000 */
[----:B------:R-:W-:Y:S01]  /*4c20*/  @!P5 FMUL R29, R29, 0.5 ;  /* 0x3f0000001d1dd820 */ /* 0x000fe20000400000 */
[----:B------:R-:W2:Y:S01]  /*4c30*/  MUFU.EX2 R24, R24 ;  /* 0x0000001800187308 */ /* 0x000ea20000000800 */
[----:B---3--:R-:W-:Y:S01]  /*4c40*/  @!P6 FMUL R94, R94, R94 ;  /* 0x0000005e5e5ee220 */ /* 0x008fe20000400000 */
[----:B------:R-:W-:-:S03]  /*4c50*/  FSETP.GEU.AND P6, PT, R106, -126, PT ;  /* 0xc2fc00006a00780b */ /* 0x000fc60003fce000 */
[----:B------:R-:W-:Y:S02]  /*4c60*/  FADD R134, R17, R94 ;  /* 0x0000005e11867221 */ /* 0x000fe40000000000 */
        /* <DEDUP_REMOVED lines=9> */
[----:B------:R2:W5:Y:S01]  /*4d00*/  MUFU.EX2 R119, R25 ;  /* 0x0000001900777308 */ /* 0x0005620000000800 */
[----:B---3--:R-:W-:Y:S01]  /*4d10*/  @!P2 FMUL R8, R8, R8 ;  /* 0x000000080808a220 */ /* 0x008fe20000400000 */
[----:B------:R-:W-:-:S05]  /*4d20*/  FSETP.GEU.AND P2, PT, R33, -126, PT ;  /* 0xc2fc00002100780b */ /* 0x000fca0003f4e000 */
[----:B------:R-:W-:Y:S01]  /*4d30*/  @!P4 FMUL R36, R36, 0.5 ;  /* 0x3f0000002424c820 */ /* 0x000fe20000400000 */
[----:B------:R-:W3:Y:S01]  /*4d40*/  MUFU.EX2 R106, R106 ;  /* 0x0000006a006a7308 */ /* 0x000ee20000000800 */
[----:B----4-:R-:W-:Y:S01]  /*4d50*/  @!P5 FMUL R123, R123, R123 ;  /* 0x0000007b7b7bd220 */ /* 0x010fe20000400000 */
[----:B------:R-:W-:Y:S01]  /*4d60*/  FSETP.GEU.AND P5, PT, R41, -126, PT ;  /* 0xc2fc00002900780b */ /* 0x000fe20003fae000 */
[--C-:B--2---:R-:W-:Y:S01]  /*4d70*/  FFMA R25, R92, UR10, -R4.reuse ;  /* 0x0000000a5c197c23 */ /* 0x104fe20008000804 */
[----:B------:R-:W-:Y:S02]  /*4d80*/  ULDC UR10, c[0x0][0x604] ;  /* 0x00018100000a7ab9 */ /* 0x000fe40000000800 */
[----:B------:R-:W-:Y:S01]  /*4d90*/  FFMA R92, R93, UR10, -R4 ;  /* 0x0000000a5d5c7c23 */ /* 0x000fe20008000804 */
[----:B------:R-:W-:Y:S01]  /*4da0*/  @!P2 FMUL R33, R33, 0.5 ;  /* 0x3f0000002121a820 */ /* 0x000fe20000400000 */
[----:B------:R-:W2:Y:S01]  /*4db0*/  MUFU.EX2 R32, R32 ;  /* 0x0000002000207308 */ /* 0x000ea20000000800 */
[----:B-----5:R-:W-:Y:S01]  /*4dc0*/  @!P1 FMUL R119, R119, R119 ;  /* 0x0000007777779220 */ /* 0x020fe20000400000 */
[----:B------:R-:W-:Y:S01]  /*4dd0*/  FSETP.GEU.AND P1, PT, R37, -126, PT ;  /* 0xc2fc00002500780b */ /* 0x000fe20003f2e000 */
[----:B------:R-:W-:-:S02]  /*4de0*/  ULDC UR10, c[0x0][0x604] ;  /* 0x00018100000a7ab9 */ /* 0x000fc40000000800 */
[--C-:B------:R-:W-:Y:S01]  /*4df0*/  FFMA R29, R96, UR10, -R4.reuse ;  /* 0x0000000a601d7c23 */ /* 0x100fe20008000804 */
[----:B------:R-:W-:Y:S01]  /*4e00*/  ULDC UR10, c[0x0][0x604] ;  /* 0x00018100000a7ab9 */ /* 0x000fe20000000800 */
[----:B------:R-:W-:Y:S01]  /*4e10*/  @!P5 FMUL R41, R41, 0.5 ;  /* 0x3f0000002929d820 */ /* 0x000fe20000400000 */
[----:B------:R4:W5:Y:S01]  /*4e20*/  MUFU.EX2 R127, R33 ;  /* 0x00000021007f7308 */ /* 0x0009620000000800 */
[----:B---3--:R-:W-:Y:S01]  /*4e30*/  @!P6 FMUL R106, R106, R106 ;  /* 0x0000006a6a6ae220 */ /* 0x008fe20000400000 */
[----:B------:R-:W-:Y:S01]  /*4e40*/  FSETP.GEU.AND P6, PT, R118, -126, PT ;  /* 0xc2fc00007600780b */ /* 0x000fe20003fce000 */
[----:B------:R-:W-:Y:S01]  /*4e50*/  FFMA R96, R97, UR10, -R4 ;  /* 0x0000000a61607c23 */ /* 0x000fe20008000804 */
[----:B------:R-:W-:-:S03]  /*4e60*/  ULDC UR10, c[0x0][0x604] ;  /* 0x00018100000a7ab9 */ /* 0x000fc60000000800 */
[----:B------:R-:W-:Y:S01]  /*4e70*/  @!P1 FMUL R37, R37, 0.5 ;  /* 0x3f00000025259820 */ /* 0x000fe20000400000 */
[----:B------:R-:W3:Y:S01]  /*4e80*/  MUFU.EX2 R36, R36 ;  /* 0x0000002400247308 */ /* 0x000ee20000000800 */
[----:B--2---:R-:W-:Y:S01]  /*4e90*/  @!P3 FMUL R32, R32, R32 ;  /* 0x000000202020b220 */ /* 0x004fe20000400000 */
[----:B------:R-:W-:Y:S01]  /*4ea0*/  FSETP.GEU.AND P3, PT, R44, -126, PT ;  /* 0xc2fc00002c00780b */ /* 0x000fe20003f6e000 */
[--C-:B----4-:R-:W-:Y:S01]  /*4eb0*/  FFMA R33, R100, UR10, -R4.reuse ;  /* 0x0000000a64217c23 */ /* 0x110fe20008000804 */
[----:B------:R-:W-:Y:S02]  /*4ec0*/  ULDC UR10, c[0x0][0x604] ;  /* 0x00018100000a7ab9 */ /* 0x000fe40000000800 */
[----:B------:R-:W-:Y:S01]  /*4ed0*/  FFMA R100, R101, UR10, -R4 ;  /* 0x0000000a65647c23 */ /* 0x000fe20008000804 */
[----:B------:R-:W-:Y:S01]  /*4ee0*/  @!P6 FMUL R118, R118, 0.5 ;  /* 0x3f0000007676e820 */ /* 0x000fe20000400000 */
[----:B------:R-:W2:Y:S01]  /*4ef0*/  MUFU.EX2 R135, R41 ;  /* 0x0000002900877308 */ /* 0x000ea20000000800 */
[----:B-----5:R-:W-:Y:S01]  /*4f00*/  @!P2 FMUL R127, R127, R127 ;  /* 0x0000007f7f7fa220 */ /* 0x020fe20000400000 */
[----:B------:R-:W-:Y:S01]  /*4f10*/  FSETP.GEU.AND P2, PT, R45, -126, PT ;  /* 0xc2fc00002d00780b */ /* 0x000fe20003f4e000 */
[----:B------:R-:W-:-:S04]  /*4f20*/  ULDC UR10, c[0x0][0x604] ;  /* 0x00018100000a7ab9 */ /* 0x000fc80000000800 */
[----:B------:R-:W-:Y:S01]  /*4f30*/  @!P3 FMUL R44, R44, 0.5 ;  /* 0x3f0000002c2cb820 */ /* 0x000fe20000400000 */
[----:B------:R-:W4:Y:S01]  /*4f40*/  MUFU.EX2 R131, R37 ;  /* 0x0000002500837308 */ /* 0x000f220000000800 */
[----:B---3--:R-:W-:Y:S01]  /*4f50*/  @!P4 FMUL R36, R36, R36 ;  /* 0x000000242424c220 */ /* 0x008fe20000400000 */
[----:B------:R-:W-:-:S05]  /*4f60*/  FSETP.GEU.AND P4, PT, R48, -126, PT ;  /* 0xc2fc00003000780b */ /* 0x000fca0003f8e000 */
[----:B------:R-:W-:Y:S01]  /*4f70*/  @!P2 FMUL R45, R45, 0.5 ;  /* 0x3f0000002d2da820 */ /* 0x000fe20000400000 */
[----:B------:R-:W3:Y:S01]  /*4f80*/  MUFU.EX2 R118, R118 ;  /* 0x0000007600767308 */ /* 0x000ee20000000800 */
[----:B--2---:R-:W-:Y:S01]  /*4f90*/  @!P5 FMUL R135, R135, R135 ;  /* 0x000000878787d220 */ /* 0x004fe20000400000 */
[----:B------:R-:W-:-:S05]  /*4fa0*/  FSETP.GEU.AND P5, PT, R53, -126, PT ;  /* 0xc2fc00003500780b */ /* 0x000fca0003fae000 */
[----:B------:R-:W-:Y:S01]  /*4fb0*/  @!P4 FMUL R48, R48, 0.5 ;  /* 0x3f0000003030c820 */ /* 0x000fe20000400000 */
[----:B------:R-:W2:Y:S01]  /*4fc0*/  MUFU.EX2 R44, R44 ;  /* 0x0000002c002c7308 */ /* 0x000ea20000000800 */
[----:B----4-:R-:W-:Y:S01]  /*4fd0*/  @!P1 FMUL R131, R131, R131 ;  /* 0x0000008383839220 */ /* 0x010fe20000400000 */
[----:B------:R-:W-:-:S05]  /*4fe0*/  FSETP.GEU.AND P1, PT, R49, -126, PT ;  /* 0xc2fc00003100780b */ /* 0x000fca0003f2e000 */
        /* <DEDUP_REMOVED lines=93> */
[----:B------:R2:W5:Y:S01]  /*55c0*/  MUFU.EX2 R93, R25 ;  /* 0x00000019005d7308 */ /* 0x0005620000000800 */
[----:B----4-:R-:W-:Y:S01]  /*55d0*/  @!P4 FMUL R84, R84, R84 ;  /* 0x000000545454c220 */ /* 0x010fe20000400000 */
[----:B------:R-:W-:-:S05]  /*55e0*/  FSETP.GEU.AND P4, PT, R29, -126, PT ;  /* 0xc2fc00001d00780b */ /* 0x000fca0003f8e000 */
[----:B------:R-:W-:Y:S01]  /*55f0*/  @!P1 FMUL R96, R96, 0.5 ;  /* 0x3f00000060609820 */ /* 0x000fe20000400000 */
[----:B------:R-:W4:Y:S01]  /*5600*/  MUFU.EX2 R92, R92 ;  /* 0x0000005c005c7308 */ /* 0x000f220000000800 */
[--C-:B--2---:R-:W-:Y:S01]  /*5610*/  FFMA R25, R104, UR10, -R4.reuse ;  /* 0x0000000a68197c23 */ /* 0x104fe20008000804 */
[----:B------:R-:W-:Y:S01]  /*5620*/  ULDC UR10, c[0x0][0x604] ;  /* 0x00018100000a7ab9 */ /* 0x000fe20000000800 */
[----:B---3--:R-:W-:Y:S01]  /*5630*/  @!P6 FMUL R64, R64, R64 ;  /* 0x000000404040e220 */ /* 0x008fe20000400000 */
[--C-:B------:R-:W-:Y:S01]  /*5640*/  FFMA R104, R105, UR10, -R4.reuse ;  /* 0x0000000a69687c23 */ /* 0x100fe20008000804 */
[----:B------:R-:W-:Y:S01]  /*5650*/  ULDC UR10, c[0x0][0x604] ;  /* 0x00018100000a7ab9 */ /* 0x000fe20000000800 */
[----:B------:R-:W-:Y:S01]  /*5660*/  FSETP.GEU.AND P6, PT, R76, -126, PT ;  /* 0xc2fc00004c00780b */ /* 0x000fe20003fce000 */
[----:B------:R-:W-:Y:S01]  /*5670*/  @!P4 FMUL R29, R29, 0.5 ;  /* 0x3f0000001d1dc820 */ /* 0x000fe20000400000 */
[----:B------:R-:W2:Y:S01]  /*5680*/  MUFU.EX2 R100, R100 ;  /* 0x0000006400647308 */ /* 0x000ea20000000800 */
[--C-:B------:R-:W-:Y:S01]  /*5690*/  FFMA R167, R108, UR10, -R4.reuse ;  /* 0x0000000a6ca77c23 */ /* 0x100fe20008000804 */
[----:B------:R-:W-:Y:S01]  /*56a0*/  ULDC UR10, c[0x0][0x604] ;  /* 0x00018100000a7ab9 */ /* 0x000fe20000000800 */
[----:B-----5:R-:W-:Y:S01]  /*56b0*/  @!P3 FMUL R93, R93, R93 ;  /* 0x0000005d5d5db220 */ /* 0x020fe20000400000 */
[----:B------:R-:W-:Y:S01]  /*56c0*/  FFMA R3, R3, UR10, -R4 ;  /* 0x0000000a03037c23 */ /* 0x000fe20008000804 */
[----:B------:R-:W-:Y:S01]  /*56d0*/  ULDC UR10, c[0x0][0x604] ;  /* 0x00018100000a7ab9 */ /* 0x000fe20000000800 */
[----:B------:R-:W-:-:S02]  /*56e0*/  FSETP.GEU.AND P3, PT, R25, -126, PT ;  /* 0xc2fc00001900780b */ /* 0x000fc40003f6e000 */
[----:B------:R-:W3:Y:S01]  /*56f0*/  MUFU.EX2 R96, R96 ;  /* 0x0000006000607308 */ /* 0x000ee20000000800 */
[----:B----4-:R-:W-:Y:S01]  /*5700*/  @!P2 FMUL R92, R92, R92 ;  /* 0x0000005c5c5ca220 */ /* 0x010fe20000400000 */
[----:B------:R-:W-:Y:S01]  /*5710*/  FSETP.GEU.AND P2, PT, R104, -126, PT ;  /* 0xc2fc00006800780b */ /* 0x000fe20003f4e000 */
[----:B------:R-:W-:-:S05]  /*5720*/  @!P6 FMUL R76, R76, 0.5 ;  /* 0x3f0000004c4ce820 */ /* 0x000fca0000400000 */
[----:B------:R4:W5:Y:S01]  /*5730*/  MUFU.EX2 R97, R29 ;  /* 0x0000001d00617308 */ /* 0x0009620000000800 */
[----:B--2---:R-:W-:Y:S02]  /*5740*/  @!P5 FMUL R100, R100, R100 ;  /* 0x000000646464d220 */ /* 0x004fe40000400000 */
[----:B------:R-:W-:-:S04]  /*5750*/  @!P3 FMUL R25, R25, 0.5 ;  /* 0x3f0000001919b820 */ /* 0x000fc80000400000 */
[----:B------:R-:W-:Y:S01]  /*5760*/  @!P2 FMUL R104, R104, 0.5 ;  /* 0x3f0000006868a820 */ /* 0x000fe20000400000 */
[----:B------:R-:W2:Y:S01]  /*5770*/  MUFU.EX2 R76, R76 ;  /* 0x0000004c004c7308 */ /* 0x000ea20000000800 */
[--C-:B----4-:R-:W-:Y:S01]  /*5780*/  FFMA R29, R112, UR10, -R4.reuse ;  /* 0x0000000a701d7c23 */ /* 0x110fe20008000804 */
[----:B------:R-:W-:Y:S01]  /*5790*/  ULDC UR10, c[0x0][0x604] ;  /* 0x00018100000a7ab9 */ /* 0x000fe20000000800 */
[----:B---3--:R-:W-:Y:S01]  /*57a0*/  @!P1 FMUL R96, R96, R96 ;  /* 0x0000006060609220 */ /* 0x008fe20000400000 */
[--C-:B------:R-:W-:Y:S01]  /*57b0*/  FFMA R112, R113, UR10, -R4.reuse ;  /* 0x0000000a71707c23 */ /* 0x100fe20008000804 */
[----:B------:R-:W-:Y:S01]  /*57c0*/  FSETP.GEU.AND P1, PT, R3, -126, PT ;  /* 0xc2fc00000300780b */ /* 0x000fe20003f2e000 */
[----:B------:R-:W-:Y:S02]  /*57d0*/  ULDC UR10, c[0x0][0x604] ;  /* 0x00018100000a7ab9 */ /* 0x000fe40000000800 */
[----:B------:R-:W3:Y:S01]  /*57e0*/  MUFU.EX2 R104, R104 ;  /* 0x0000006800687308 */ /* 0x000ee20000000800 */
[----:B------:R-:W-:Y:S01]  /*57f0*/  FSETP.GEU.AND P5, PT, R112, -126, PT ;  /* 0xc2fc00007000780b */ /* 0x000fe20003fae000 */
[----:B-----5:R-:W-:Y:S01]  /*5800*/  @!P4 FMUL R97, R97, R97 ;  /* 0x000000616161c220 */ /* 0x020fe20000400000 */
[----:B------:R-:W-:Y:S01]  /*5810*/  FSETP.GEU.AND P4, PT, R167, -126, PT ;  /* 0xc2fc0000a700780b */ /* 0x000fe20003f8e000 */
[----:B------:R-:W-:Y:S01]  /*5820*/  FFMA R116, R116, UR10, -R4 ;  /* 0x0000000a74747c23 */ /* 0x000fe20008000804 */
[----:B------:R-:W-:-:S02]  /*5830*/  ULDC UR10, c[0x0][0x604] ;  /* 0x00018100000a7ab9 */ /* 0x000fc40000000800 */
[--C-:B------:R-:W-:Y:S01]  /*5840*/  FFMA R169, R120, UR10, -R4.reuse ;  /* 0x0000000a78a97c23 */ /* 0x100fe20008000804 */
[----:B------:R4:W5:Y:S01]  /*5850*/  MUFU.EX2 R105, R25 ;  /* 0x0000001900697308 */ /* 0x0009620000000800 */
[----:B------:R-:W-:Y:S01]  /*5860*/  ULDC UR10, c[0x0][0x604] ;  /* 0x00018100000a7ab9 */ /* 0x000fe20000000800 */
[----:B------:R-:W-:Y:S01]  /*5870*/  @!P1 FMUL R3, R3, 0.5 ;  /* 0x3f00000003039820 */ /* 0x000fe20000400000 */
[----:B--2---:R-:W-:Y:S01]  /*5880*/  @!P6 FMUL R76, R76, R76 ;  /* 0x0000004c4c4ce220 */ /* 0x004fe20000400000 */
[----:B------:R-:W-:Y:S02]  /*5890*/  FSETP.GEU.AND P6, PT, R165, -126, PT ;  /* 0xc2fc0000a500780b */ /* 0x000fe40003fce000 */
[----:B------:R-:W-:Y:S02]  /*58a0*/  @!P5 FMUL R112, R112, 0.5 ;  /* 0x3f0000007070d820 */ /* 0x000fe40000400000 */
[----:B------:R-:W-:Y:S01]  /*58b0*/  @!P4 FMUL R167, R167, 0.5 ;  /* 0x3f000000a7a7c820 */ /* 0x000fe20000400000 */
[----:B------:R2:W1:Y:S01]  /*58c0*/  MUFU.EX2 R108, R3 ;  /* 0x00000003006c7308 */ /* 0x0004620000000800 */
[----:B---3--:R-:W-:Y:S01]  /*58d0*/  @!P2 FMUL R104, R104, R104 ;  /* 0x000000686868a220 */ /* 0x008fe20000400000 */
[----:B------:R-:W-:Y:S01]  /*58e0*/  FSETP.GEU.AND P2, PT, R169, -126, PT ;  /* 0xc2fc0000a900780b */ /* 0x000fe20003f4e000 */
[--C-:B----4-:R-:W-:Y:S01]  /*58f0*/  FFMA R25, R133, UR15, -R4.reuse ;  /* 0x0000000f85197c23 */ /* 0x110fe20008000804 */
[----:B------:R-:W-:-:S04]  /*5900*/  FFMA R133, R140, UR19, -R4 ;  /* 0x000000138c857c23 */ /* 0x000fc80008000804 */
[----:B------:R-:W3:Y:S01]  /*5910*/  MUFU.EX2 R112, R112 ;  /* 0x0000007000707308 */ /* 0x000ee20000000800 */
[--C-:B--2---:R-:W-:Y:S01]  /*5920*/  FFMA R3, R121, UR10, -R4.reuse ;  /* 0x0000000a79037c23 */ /* 0x104fe20008000804 */
[----:B------:R-:W-:Y:S01]  /*5930*/  ULDC UR10, c[0x0][0x604] ;  /* 0x00018100000a7ab9 */ /* 0x000fe20000000800 */
[----:B------:R-:W-:Y:S01]  /*5940*/  @!P6 FMUL R165, R165, 0.5 ;  /* 0x3f000000a5a5e820 */ /* 0x000fe20000400000 */
[--C-:B------:R-:W-:Y:S01]  /*5950*/  FFMA R124, R124, UR10, -R4.reuse ;  /* 0x0000000a7c7c7c23 */ /* 0x100fe20008000804 */
[----:B------:R-:W-:Y:S01]  /*5960*/  ULDC UR10, c[0x0][0x604] ;  /* 0x00018100000a7ab9 */ /* 0x000fe20000000800 */
[----:B-----5:R-:W-:Y:S01]  /*5970*/  @!P3 FMUL R105, R105, R105 ;  /* 0x000000696969b220 */ /* 0x020fe20000400000 */
[--C-:B------:R-:W-:Y:S01]  /*5980*/  FFMA R120, R117, UR10, -R4.reuse ;  /* 0x0000000a75787c23 */ /* 0x100fe20008000804 */
[----:B------:R-:W2:Y:S01]  /*5990*/  MUFU.EX2 R167, R167 ;  /* 0x000000a700a77308 */ /* 0x000ea20000000800 */
[----:B------:R-:W-:Y:S01]  /*59a0*/  ULDC UR10, c[0x0][0x604] ;  /* 0x00018100000a7ab9 */ /* 0x000fe20000000800 */
[----:B-1----:R-:W-:Y:S01]  /*59b0*/  @!P1 FMUL R108, R108, R108 ;  /* 0x0000006c6c6c9220 */ /* 0x002fe20000400000 */
[--C-:B------:R-:W-:Y:S01]  /*59c0*/  FFMA R122, R125, UR10, -R4.reuse ;  /* 0x0000000a7d7a7c23 */ /* 0x100fe20008000804 */
[----:B------:R-:W-:Y:S01]  /*59d0*/  FSETP.GEU.AND P1, PT, R124, -126, PT ;  /* 0xc2fc00007c00780b */ /* 0x000fe20003f2e000 */
[----:B------:R-:W-:Y:S01]  /*59e0*/  @!P2 FMUL R169, R169, 0.5 ;  /* 0x3f000000a9a9a820 */ /* 0x000fe20000400000 */
[----:B------:R-:W-:Y:S01]  /*59f0*/  FSETP.GEU.AND P3, PT, R116, -126, PT ;  /* 0xc2fc00007400780b */ /* 0x000fe20003f6e000 */
[--C-:B------:R-:W-:Y:S01]  /*5a00*/  FFMA R125, R128, UR11, -R4.reuse ;  /* 0x0000000b807d7c23 */ /* 0x100fe20008000804 */
[----:B------:R-:W1:Y:S01]  /*5a10*/  MUFU.EX2 R165, R165 ;  /* 0x000000a500a57308 */ /* 0x000e620000000800 */
[----:B---3--:R-:W-:Y:S01]  /*5a20*/  @!P5 FMUL R112, R112, R112 ;  /* 0x000000707070d220 */ /* 0x008fe20000400000 */
[----:B------:R-:W-:Y:S01]  /*5a30*/  FSETP.GEU.AND P5, PT, R122, -126, PT ;  /* 0xc2fc00007a00780b */ /* 0x000fe20003fae000 */
[----:B------:R-:W-:Y:S01]  /*5a40*/  ULDC UR11, c[0x0][0x604] ;  /* 0x00018100000b7ab9 */ /* 0x000fe20000000800 */
[--C-:B------:R-:W-:Y:S01]  /*5a50*/  FFMA R128, R141, UR22, -R4.reuse ;  /* 0x000000168d807c23 */ /* 0x100fe20008000804 */
[----:B------:R-:W-:Y:S01]  /*5a60*/  FFMA R126, R137, UR11, -R4 ;  /* 0x0000000b897e7c23 */ /* 0x000fe20008000804 */
[----:B------:R-:W-:-:S02]  /*5a70*/  ULDC UR10, c[0x0][0x604] ;  /* 0x00018100000a7ab9 */ /* 0x000fc40000000800 */
[----:B------:R-:W3:Y:S01]  /*5a80*/  MUFU.EX2 R169, R169 ;  /* 0x000000a900a97308 */ /* 0x000ee20000000800 */
[----:B--2---:R-:W-:Y:S01]  /*5a90*/  @!P4 FMUL R167, R167, R167 ;  /* 0x000000a7a7a7c220 */ /* 0x004fe20000400000 */
[----:B------:R-:W-:Y:S01]  /*5aa0*/  FSETP.GEU.AND P4, PT, R3, -126, PT ;  /* 0xc2fc00000300780b */ /* 0x000fe20003f8e000 */
[----:B------:R-:W-:Y:S01]  /*5ab0*/  @!P1 FMUL R124, R124, 0.5 ;  /* 0x3f0000007c7c9820 */ /* 0x000fe20000400000 */
[----:B------:R-:W-:Y:S01]  /*5ac0*/  @!P3 FMUL R116, R116, 0.5 ;  /* 0x3f0000007474b820 */ /* 0x000fe20000400000 */
[----:B------:R-:W-:Y:S02]  /*5ad0*/  FFMA R132, R132, UR10, -R4 ;  /* 0x0000000a84847c23 */ /* 0x000fe40008000804 */
[----:B------:R-:W-:Y:S01]  /*5ae0*/  @!P5 FMUL R122, R122, 0.5 ;  /* 0x3f0000007a7ad820 */ /* 0x000fe20000400000 */
[----:B------:R-:W2:Y:S01]  /*5af0*/  MUFU.EX2 R117, R124 ;  /* 0x0000007c00757308 */ /* 0x000ea20000000800 */
[----:B-1----:R-:W-:Y:S01]  /*5b00*/  @!P6 FMUL R165, R165, R165 ;  /* 0x000000a5a5a5e220 */ /* 0x002fe20000400000 */
[----:B------:R-:W-:-:S05]  /*5b10*/  FSETP.GEU.AND P6, PT, R33, -126, PT ;  /* 0xc2fc00002100780b */ /* 0x000fca0003fce000 */
[----:B------:R-:W-:Y:S01]  /*5b20*/  @!P4 FMUL R3, R3, 0.5 ;  /* 0x3f0000000303c820 */ /* 0x000fe20000400000 */
[----:B------:R-:W1:Y:S01]  /*5b30*/  MUFU.EX2 R122, R122 ;  /* 0x0000007a007a7308 */ /* 0x000e620000000800 */
[----:B---3--:R-:W-:Y:S01]  /*5b40*/  @!P2 FMUL R169, R169, R169 ;  /* 0x000000a9a9a9a220 */ /* 0x008fe20000400000 */
[----:B------:R-:W-:-:S05]  /*5b50*/  FSETP.GEU.AND P2, PT, R125, -126, PT ;  /* 0xc2fc00007d00780b */ /* 0x000fca0003f4e000 */
[----:B------:R-:W-:Y:S01]  /*5b60*/  @!P6 FMUL R33, R33, 0.5 ;  /* 0x3f0000002121e820 */ /* 0x000fe20000400000 */
[----:B------:R-:W-:Y:S01]  /*5b70*/  MUFU.EX2 R121, R116 ;  /* 0x0000007400797308 */ /* 0x000fe20000000800 */
[----:B--2---:R-:W-:-:S06]  /*5b80*/  @!P1 FMUL R117, R117, R117 ;  /* 0x0000007575759220 */ /* 0x004fcc0000400000 */
[----:B------:R-:W-:Y:S01]  /*5b90*/  @!P2 FMUL R125, R125, 0.5 ;  /* 0x3f0000007d7da820 */ /* 0x000fe20000400000 */
[----:B------:R2:W3:Y:S01]  /*5ba0*/  MUFU.EX2 R116, R3 ;  /* 0x0000000300747308 */ /* 0x0004e20000000800 */
[----:B-1----:R-:W-:Y:S01]  /*5bb0*/  @!P5 FMUL R122, R122, R122 ;  /* 0x0000007a7a7ad220 */ /* 0x002fe20000400000 */
[----:B------:R-:W-:-:S06]  /*5bc0*/  FSETP.GEU.AND P5, PT, R126, -126, PT ;  /* 0xc2fc00007e00780b */ /* 0x000fcc0003fae000 */
[----:B------:R1:W4:Y:S01]  /*5bd0*/  MUFU.EX2 R101, R33 ;  /* 0x0000002100657308 */ /* 0x0003220000000800 */
[--C-:B--2---:R-:W-:Y:S01]  /*5be0*/  FFMA R3, R129, UR14, -R4.reuse ;  /* 0x0000000e81037c23 */ /* 0x104fe20008000804 */
[----:B------:R-:W-:Y:S01]  /*5bf0*/  FFMA R129, R136, UR18, -R4 ;  /* 0x0000001288817c23 */ /* 0x000fe20008000804 */
[----:B------:R-:W-:Y:S01]  /*5c00*/  ULDC UR14, c[0x0][0x604] ;  /* 0x00018100000e7ab9 */ /* 0x000fe20000000800 */
[----:B------:R-:W-:Y:S01]  /*5c10*/  FADD R136, R21, R110 ;  /* 0x0000006e15887221 */ /* 0x000fe20000000000 */
[--C-:B------:R-:W-:Y:S01]  /*5c20*/  FFMA R137, R144, UR14, -R4.reuse ;  /* 0x0000000e90897c23 */ /* 0x100fe20008000804 */
[----:B------:R-:W-:Y:S01]  /*5c30*/  ULDC UR18, c[0x0][0x604] ;  /* 0x0001810000127ab9 */ /* 0x000fe20000000800 */
[----:B------:R-:W-:Y:S01]  /*5c40*/  FSETP.GEU.AND P1, PT, R129, -126, PT ;  /* 0xc2fc00008100780b */ /* 0x000fe20003f2e000 */
[----:B------:R-:W-:Y:S01]  /*5c50*/  @!P5 FMUL R126, R126, 0.5 ;  /* 0x3f0000007e7ed820 */ /* 0x000fe20000400000 */
[----:B---3--:R-:W-:Y:S01]  /*5c60*/  @!P4 FMUL R116, R116, R116 ;  /* 0x000000747474c220 */ /* 0x008fe20000400000 */
[----:B------:R-:W-:Y:S01]  /*5c70*/  FSETP.GEU.AND P4, PT, R3, -126, PT ;  /* 0xc2fc00000300780b */ /* 0x000fe20003f8e000 */
[----:B------:R-:W2:Y:S01]  /*5c80*/  MUFU.EX2 R125, R125 ;  /* 0x0000007d007d7308 */ /* 0x000ea20000000800 */
[----:B------:R-:W-:Y:S01]  /*5c90*/  FFMA R4, R149, UR18, -R4 ;  /* 0x0000001295047c23 */ /* 0x000fe20008000804 */
[----:B-1----:R-:W-:Y:S01]  /*5ca0*/  FADD R33, R35, R82 ;  /* 0x0000005223217221 */ /* 0x002fe20000000000 */
[----:B------:R-:W-:Y:S01]  /*5cb0*/  @!P3 FMUL R121, R121, R121 ;  /* 0x000000797979b220 */ /* 0x000fe20000400000 */
[----:B------:R-:W-:Y:S01]  /*5cc0*/  F2FP.BF16.F32.PACK_AB R35, R20, R35 ;  /* 0x000000231423723e */ /* 0x000fe200000010ff */
[----:B----4-:R-:W-:Y:S01]  /*5cd0*/  @!P6 FMUL R101, R101, R101 ;  /* 0x000000656565e220 */ /* 0x010fe20000400000 */
[----:B------:R-:W-:-:S02]  /*5ce0*/  FSETP.GEU.AND P6, PT, R29, -126, PT ;  /* 0xc2fc00001d00780b */ /* 0x000fc40003fce000 */
[----:B------:R-:W1:Y:S01]  /*5cf0*/  MUFU.EX2 R126, R126 ;  /* 0x0000007e007e7308 */ /* 0x000e620000000800 */
[----:B------:R-:W-:Y:S01]  /*5d00*/  @!P1 FMUL R129, R129, 0.5 ;  /* 0x3f00000081819820 */ /* 0x000fe20000400000 */
[----:B------:R-:W-:Y:S01]  /*5d10*/  FADD R158, R33, R138 ;  /* 0x0000008a219e7221 */ /* 0x000fe20000000000 */
[----:B------:R-:W-:Y:S01]  /*5d20*/  FADD R33, R15, R86 ;  /* 0x000000560f217221 */ /* 0x000fe20000000000 */
[----:B------:R-:W-:Y:S01]  /*5d30*/  @!P4 FMUL R3, R3, 0.5 ;  /* 0x3f0000000303c820 */ /* 0x000fe20000400000 */
[----:B------:R-:W-:-:S03]  /*5d40*/  FADD R138, R23, R118 ;  /* 0x00000076178a7221 */ /* 0x000fc60000000000 */
[----:B------:R-:W3:Y:S01]  /*5d50*/  MUFU.EX2 R129, R129 ;  /* 0x0000008100817308 */ /* 0x000ee20000000800 */
[----:B--2---:R-:W-:Y:S01]  /*5d60*/  @!P2 FMUL R125, R125, R125 ;  /* 0x0000007d7d7da220 */ /* 0x004fe20000400000 */
[----:B------:R-:W-:Y:S01]  /*5d70*/  FSETP.GEU.AND P2, PT, R133, -126, PT ;  /* 0xc2fc00008500780b */ /* 0x000fe20003f4e000 */
[----:B------:R-:W-:Y:S01]  /*5d80*/  FADD R162, R33, R138 ;  /* 0x0000008a21a27221 */ /* 0x000fe20000000000 */
[----:B------:R-:W-:Y:S01]  /*5d90*/  @!P6 FMUL R29, R29, 0.5 ;  /* 0x3f0000001d1de820 */ /* 0x000fe20000400000 */
[----:B------:R-:W-:Y:S01]  /*5da0*/  FADD R33, R26, R87 ;  /* 0x000000571a217221 */ /* 0x000fe20000000000 */
[C---:B------:R-:W-:Y:S01]  /*5db0*/  FADD R138, R55.reuse, R8 ;  /* 0x00000008378a7221 */ /* 0x040fe20000000000 */
[----:B------:R-:W-:Y:S01]  /*5dc0*/  F2FP.BF16.F32.PACK_AB R55, R55, R58 ;  /* 0x0000003a3737723e */ /* 0x000fe200000010ff */
[----:B------:R2:W4:Y:S01]  /*5dd0*/  MUFU.EX2 R124, R3 ;  /* 0x00000003007c7308 */ /* 0x0005220000000800 */
[----:B-1----:R-:W-:Y:S01]  /*5de0*/  @!P5 FMUL R126, R126, R126 ;  /* 0x0000007e7e7ed220 */ /* 0x002fe20000400000 */
[----:B------:R-:W-:Y:S01]  /*5df0*/  FSETP.GEU.AND P5, PT, R130, -126, PT ;  /* 0xc2fc00008200780b */ /* 0x000fe20003fae000 */
[----:B------:R-:W-:Y:S01]  /*5e00*/  FADD R168, R33, R138 ;  /* 0x0000008a21a87221 */ /* 0x000fe20000000000 */
[----:B------:R-:W-:Y:S01]  /*5e10*/  FADD R33, R135, R104 ;  /* 0x0000006887217221 */ /* 0x000fe20000000000 */
[----:B------:R-:W-:-:S02]  /*5e20*/  FADD R138, R159, R126 ;  /* 0x0000007e9f8a7221 */ /* 0x000fc40000000000 */
[----:B------:R-:W-:Y:S01]  /*5e30*/  @!P2 FMUL R133, R133, 0.5 ;  /* 0x3f0000008585a820 */ /* 0x000fe20000400000 */
[----:B------:R1:W5:Y:S01]  /*5e40*/  MUFU.EX2 R113, R29 ;  /* 0x0000001d00717308 */ /* 0x0003620000000800 */
[----:B---3--:R-:W-:Y:S01]  /*5e50*/  @!P1 FMUL R129, R129, R129 ;  /* 0x0000008181819220 */ /* 0x008fe20000400000 */
[----:B------:R-:W-:Y:S01]  /*5e60*/  FSETP.GEU.AND P1, PT, R137, -126, PT ;  /* 0xc2fc00008900780b */ /* 0x000fe20003f2e000 */
[----:B--2---:R-:W-:Y:S01]  /*5e70*/  FADD R3, R10, R59 ;  /* 0x0000003b0a037221 */ /* 0x004fe20000000000 */
[----:B------:R-:W-:Y:S01]  /*5e80*/  FADD R146, R33, R138 ;  /* 0x0000008a21927221 */ /* 0x000fe20000000000 */
[----:B------:R-:W-:Y:S02]  /*5e90*/  FADD R33, R143, R112 ;  /* 0x000000708f217221 */ /* 0x000fe40000000000 */
[----:B------:R-:W-:Y:S01]  /*5ea0*/  @!P5 FMUL R130, R130, 0.5 ;  /* 0x3f0000008282d820 */ /* 0x000fe20000400000 */
[----:B------:R-:W2:Y:S01]  /*5eb0*/  MUFU.EX2 R133, R133 ;  /* 0x0000008500857308 */ /* 0x000ea20000000800 */
[----:B----4-:R-:W-:Y:S01]  /*5ec0*/  @!P4 FMUL R124, R124, R124 ;  /* 0x0000007c7c7cc220 */ /* 0x010fe20000400000 */
[----:B------:R-:W-:Y:S01]  /*5ed0*/  FSETP.GEU.AND P4, PT, R128, -126, PT ;  /* 0xc2fc00008000780b */ /* 0x000fe20003f8e000 */
[----:B-1----:R-:W-:-:S04]  /*5ee0*/  FADD R29, R9, R62 ;  /* 0x0000003e091d7221 */ /* 0x002fc80000000000 */
[----:B------:R-:W-:Y:S01]  /*5ef0*/  FADD R61, R29, R134 ;  /* 0x000000861d3d7221 */ /* 0x000fe20000000000 */
[----:B------:R-:W-:Y:S01]  /*5f00*/  FADD R134, R30, R91 ;  /* 0x0000005b1e867221 */ /* 0x000fe20000000000 */
[----:B------:R-:W-:Y:S01]  /*5f10*/  @!P1 FMUL R137, R137, 0.5 ;  /* 0x3f00000089899820 */ /* 0x000fe20000400000 */
[----:B------:R-:W-:Y:S01]  /*5f20*/  MUFU.EX2 R130, R130 ;  /* 0x0000008200827308 */ /* 0x000fe20000000800 */
[----:B------:R-:W-:Y:S01]  /*5f30*/  FADD R29, R13, R78 ;  /* 0x0000004e0d1d7221 */ /* 0x000fe20000000000 */
[----:B------:R-:W-:Y:S01]  /*5f40*/  FADD R65, R3, R134 ;  /* 0x0000008603417221 */ /* 0x000fe20000000000 */
[----:B------:R-:W-:Y:S01]  /*5f50*/  FADD R3, R27, R66 ;  /* 0x000000421b037221 */ /* 0x000fe20000000000 */
[----:B------:R-:W-:Y:S01]  /*5f60*/  FADD R134, R43, R98 ;  /* 0x000000622b867221 */ /* 0x000fe20000000000 */
[----:B------:R-:W-:Y:S01]  /*5f70*/  @!P4 FMUL R128, R128, 0.5 ;  /* 0x3f0000008080c820 */ /* 0x000fe20000400000 */
[----:B------:R-:W-:Y:S01]  /*5f80*/  FADD R154, R29, R136 ;  /* 0x000000881d9a7221 */ /* 0x000fe20000000000 */
[----:B------:R-:W-:Y:S01]  /*5f90*/  FADD R29, R18, R75 ;  /* 0x0000004b121d7221 */ /* 0x000fe20000000000 */
[----:B------:R-:W-:Y:S01]  /*5fa0*/  FADD R69, R3, R134 ;  /* 0x0000008603457221 */ /* 0x000fe20000000000 */
[----:B------:R-:W1:Y:S01]  /*5fb0*/  MUFU.EX2 R137, R137 ;  /* 0x0000008900897308 */ /* 0x000e620000000800 */
[----:B------:R-:W-:Y:S01]  /*5fc0*/  FADD R3, R12, R63 ;  /* 0x0000003f0c037221 */ /* 0x000fe20000000000 */
[----:B------:R-:W-:Y:S01]  /*5fd0*/  FADD R134, R34, R95 ;  /* 0x0000005f22867221 */ /* 0x000fe20000000000 */
[----:B------:R-:W-:Y:S01]  /*5fe0*/  FADD R136, R46, R107 ;  /* 0x0000006b2e887221 */ /* 0x000fe20000000000 */
[----:B-----5:R-:W-:Y:S01]  /*5ff0*/  @!P6 FMUL R113, R113, R113 ;  /* 0x000000717171e220 */ /* 0x020fe20000400000 */
[----:B--2---:R-:W-:Y:S01]  /*6000*/  @!P2 FMUL R133, R133, R133 ;  /* 0x000000858585a220 */ /* 0x004fe20000400000 */
[----:B------:R-:W-:Y:S01]  /*6010*/  FADD R73, R3, R134 ;  /* 0x0000008603497221 */ /* 0x000fe20000000000 */
[----:B------:R-:W-:Y:S01]  /*6020*/  FADD R3, R11, R70 ;  /* 0x000000460b037221 */ /* 0x000fe20000000000 */
[----:B------:R-:W2:Y:S01]  /*6030*/  MUFU.EX2 R128, R128 ;  /* 0x0000008000807308 */ /* 0x000ea20000000800 */
[----:B------:R-:W-:Y:S01]  /*6040*/  FADD R134, R19, R102 ;  /* 0x0000006613867221 */ /* 0x000fe20000000000 */
[----:B------:R-:W-:Y:S01]  /*6050*/  FADD R156, R29, R136 ;  /* 0x000000881d9c7221 */ /* 0x000fe20000000000 */
[----:B------:R-:W-:Y:S01]  /*6060*/  FSETP.GEU.AND P6, PT, R120, -126, PT ;  /* 0xc2fc00007800780b */ /* 0x000fe20003fce000 */
[----:B------:R-:W-:Y:S01]  /*6070*/  FADD R29, R20, R79 ;  /* 0x0000004f141d7221 */ /* 0x000fe20000000000 */
[----:B------:R-:W-:Y:S01]  /*6080*/  FADD R77, R3, R134 ;  /* 0x00000086034d7221 */ /* 0x000fe20000000000 */
[----:B------:R-:W-:Y:S01]  /*6090*/  FADD R3, R31, R74 ;  /* 0x0000004a1f037221 */ /* 0x000fe20000000000 */
[----:B------:R-:W-:Y:S01]  /*60a0*/  FADD R134, R47, R106 ;  /* 0x0000006a2f867221 */ /* 0x000fe20000000000 */
[----:B------:R-:W-:Y:S01]  /*60b0*/  FADD R136, R50, R111 ;  /* 0x0000006f32887221 */ /* 0x000fe20000000000 */
[----:B-1----:R-:W-:Y:S01]  /*60c0*/  @!P1 FMUL R137, R137, R137 ;  /* 0x0000008989899220 */ /* 0x002fe20000400000 */
[----:B------:R-:W-:Y:S01]  /*60d0*/  FSETP.GEU.AND P2, PT, R132, -126, PT ;  /* 0xc2fc00008400780b */ /* 0x000fe20003f4e000 */
[----:B------:R-:W-:Y:S01]  /*60e0*/  FADD R85, R3, R134 ;  /* 0x0000008603557221 */ /* 0x000fe20000000000 */
[----:B------:R-:W-:Y:S01]  /*60f0*/  FADD R3, R16, R71 ;  /* 0x0000004710037221 */ /* 0x000fe20000000000 */
[----:B------:R-:W-:Y:S01]  /*6100*/  FADD R134, R42, R103 ;  /* 0x000000672a867221 */ /* 0x000fe20000000000 */
[----:B------:R-:W-:Y:S01]  /*6110*/  FSETP.GEU.AND P1, PT, R145, -126, PT ;  /* 0xc2fc00009100780b */ /* 0x000fe20003f2e000 */
[----:B------:R-:W-:Y:S01]  /*6120*/  @!P5 FMUL R130, R130, R130 ;  /* 0x000000828282d220 */ /* 0x000fe20000400000 */
[----:B------:R-:W-:Y:S01]  /*6130*/  FSETP.GEU.AND P5, PT, R4, -126, PT ;  /* 0xc2fc00000400780b */ /* 0x000fe20003fae000 */
[----:B--2---:R-:W-:Y:S01]  /*6140*/  @!P4 FMUL R128, R128, R128 ;  /* 0x000000808080c220 */ /* 0x004fe20000400000 */
[----:B------:R-:W-:Y:S01]  /*6150*/  FSETP.GEU.AND P4, PT, R25, -126, PT ;  /* 0xc2fc00001900780b */ /* 0x000fe20003f8e000 */
[----:B------:R-:W-:Y:S01]  /*6160*/  FADD R149, R3, R134 ;  /* 0x0000008603957221 */ /* 0x000fe20000000000 */
        /* <DEDUP_REMOVED lines=12> */
[----:B------:R-:W-:Y:S01]  /*6230*/  @!P6 FMUL R120, R120, 0.5 ;  /* 0x3f0000007878e820 */ /* 0x000fe20000400000 */
[----:B------:R-:W-:Y:S01]  /*6240*/  @!P2 FMUL R132, R132, 0.5 ;  /* 0x3f0000008484a820 */ /* 0x000fe20000400000 */
[----:B------:R-:W-:Y:S01]  /*6250*/  @!P1 FMUL R145, R145, 0.5 ;  /* 0x3f00000091919820 */ /* 0x000fe20000400000 */
[----:B------:R-:W-:Y:S01]  /*6260*/  FADD R134, R153, R122 ;  /* 0x0000007a99867221 */ /* 0x000fe20000000000 */
[----:B------:R-:W-:Y:S01]  /*6270*/  FADD R164, R29, R136 ;  /* 0x000000881da47221 */ /* 0x000fe20000000000 */
[----:B------:R-:W-:Y:S01]  /*6280*/  FADD R3, R123, R92 ;  /* 0x0000005c7b037221 */ /* 0x000fe20000000000 */
[----:B------:R-:W-:Y:S01]  /*6290*/  FADD R29, R39, R90 ;  /* 0x0000005a271d7221 */ /* 0x000fe20000000000 */
[----:B------:R-:W-:Y:S01]  /*62a0*/  FADD R136, R58, R7 ;  /* 0x000000073a887221 */ /* 0x000fe20000000000 */
[----:B------:R-:W-:Y:S01]  /*62b0*/  @!P4 FMUL R25, R25, 0.5 ;  /* 0x3f0000001919c820 */ /* 0x000fe20000400000 */
[----:B------:R-:W-:Y:S01]  /*62c0*/  @!P5 FMUL R4, R4, 0.5 ;  /* 0x3f0000000404d820 */ /* 0x000fe20000400000 */
[----:B------:R-:W1:Y:S01]  /*62d0*/  MUFU.EX2 R141, R132 ;  /* 0x00000084008d7308 */ /* 0x000e620000000800 */
[----:B------:R-:W-:Y:S01]  /*62e0*/  FADD R49, R3, R134 ;  /* 0x0000008603317221 */ /* 0x000fe20000000000 */
[----:B------:R-:W-:Y:S01]  /*62f0*/  FADD R166, R29, R136 ;  /* 0x000000881da67221 */ /* 0x000fe20000000000 */
[----:B------:R-:W-:Y:S01]  /*6300*/  FADD R29, R40, R105 ;  /* 0x00000069281d7221 */ /* 0x000fe20000000000 */
[----:B------:R-:W-:Y:S01]  /*6310*/  FADD R136, R72, R129 ;  /* 0x0000008148887221 */ /* 0x000fe20000000000 */
[----:B------:R-:W-:Y:S01]  /*6320*/  FADD R138, R161, R128 ;  /* 0x00000080a18a7221 */ /* 0x000fe20000000000 */
[----:B------:R-:W-:Y:S01]  /*6330*/  FADD R3, R32, R97 ;  /* 0x0000006120037221 */ /* 0x000fe20000000000 */
[----:B------:R-:W-:Y:S01]  /*6340*/  FADD R140, R80, R137 ;  /* 0x00000089508c7221 */ /* 0x000fe20000000000 */
[----:B------:R-:W2:Y:S01]  /*6350*/  MUFU.EX2 R120, R120 ;  /* 0x0000007800787308 */ /* 0x000ea20000000800 */
[----:B------:R-:W-:Y:S01]  /*6360*/  FADD R144, R29, R136 ;  /* 0x000000881d907221 */ /* 0x000fe20000000000 */
[----:B------:R-:W-:Y:S01]  /*6370*/  FADD R29, R28, R93 ;  /* 0x0000005d1c1d7221 */ /* 0x000fe20000000000 */
[----:B------:R-:W-:Y:S01]  /*6380*/  FADD R136, R60, R117 ;  /* 0x000000753c887221 */ /* 0x000fe20000000000 */
[----:B------:R-:W-:Y:S01]  /*6390*/  FADD R142, R163, R130 ;  /* 0x00000082a38e7221 */ /* 0x000fe20000000000 */
[----:B------:R-:W-:Y:S01]  /*63a0*/  FADD R61, R61, R154 ;  /* 0x0000009a3d3d7221 */ /* 0x000fe20000000000 */
[----:B------:R-:W-:Y:S01]  /*63b0*/  FADD R65, R65, R156 ;  /* 0x0000009c41417221 */ /* 0x000fe20000000000 */
[----:B------:R-:W-:Y:S01]  /*63c0*/  FADD R45, R29, R136 ;  /* 0x000000881d2d7221 */ /* 0x000fe20000000000 */
[----:B------:R3:W4:Y:S01]  /*63d0*/  MUFU.EX2 R132, R25 ;  /* 0x0000001900847308 */ /* 0x0007220000000800 */
[----:B------:R-:W-:Y:S01]  /*63e0*/  FADD R136, R76, R133 ;  /* 0x000000854c887221 */ /* 0x000fe20000000000 */
[----:B------:R-:W-:Y:S01]  /*63f0*/  FADD R29, R139, R108 ;  /* 0x0000006c8b1d7221 */ /* 0x000fe20000000000 */
[----:B-1----:R-:W-:Y:S01]  /*6400*/  @!P2 FMUL R141, R141, R141 ;  /* 0x0000008d8d8da220 */ /* 0x002fe20000400000 */
[----:B------:R-:W-:Y:S01]  /*6410*/  FADD R142, R33, R142 ;  /* 0x0000008e218e7221 */ /* 0x000fe20000000000 */
[----:B------:R-:W-:Y:S01]  /*6420*/  FADD R69, R69, R158 ;  /* 0x0000009e45457221 */ /* 0x000fe20000000000 */
[----:B------:R-:W-:Y:S01]  /*6430*/  FADD R150, R29, R138 ;  /* 0x0000008a1d967221 */ /* 0x000fe20000000000 */
[----:B------:R-:W-:Y:S01]  /*6440*/  FADD R29, R48, R113 ;  /* 0x00000071301d7221 */ /* 0x000fe20000000000 */
[----:B------:R-:W1:Y:S01]  /*6450*/  MUFU.EX2 R145, R145 ;  /* 0x0000009100917308 */ /* 0x000e620000000800 */
[----:B---3--:R-:W-:Y:S01]  /*6460*/  FADD R25, R44, R167 ;  /* 0x000000a72c197221 */ /* 0x008fe20000000000 */
[----:B------:R-:W-:Y:S01]  /*6470*/  FADD R138, R155, R124 ;  /* 0x0000007c9b8a7221 */ /* 0x000fe20000000000 */
[----:B--2---:R-:W-:Y:S01]  /*6480*/  @!P6 FMUL R120, R120, R120 ;  /* 0x000000787878e220 */ /* 0x004fe20000400000 */
[----:B------:R-:W-:Y:S01]  /*6490*/  FADD R152, R29, R140 ;  /* 0x0000008c1d987221 */ /* 0x000fe20000000000 */
[----:B------:R-:W-:Y:S01]  /*64a0*/  FADD R148, R25, R136 ;  /* 0x0000008819947221 */ /* 0x000fe20000000000 */
[----:B------:R-:W-:Y:S01]  /*64b0*/  FADD R136, R64, R125 ;  /* 0x0000007d40887221 */ /* 0x000fe20000000000 */
[----:B------:R-:W-:Y:S01]  /*64c0*/  FADD R25, R127, R96 ;  /* 0x000000607f197221 */ /* 0x000fe20000000000 */
[----:B------:R2:W3:Y:S01]  /*64d0*/  MUFU.EX2 R134, R4 ;  /* 0x0000000400867308 */ /* 0x0004e20000000800 */
[----:B----4-:R-:W-:Y:S01]  /*64e0*/  @!P4 FMUL R132, R132, R132 ;  /* 0x000000848484c220 */ /* 0x010fe20000400000 */
[----:B------:R-:W-:Y:S01]  /*64f0*/  FADD R53, R3, R136 ;  /* 0x0000008803357221 */ /* 0x000fe20000000000 */
[----:B------:R-:W-:Y:S01]  /*6500*/  FADD R57, R25, R138 ;  /* 0x0000008a19397221 */ /* 0x000fe20000000000 */
[----:B------:R-:W-:Y:S01]  /*6510*/  FADD R3, R36, R101 ;  /* 0x0000006524037221 */ /* 0x000fe20000000000 */
[----:B------:R-:W-:Y:S01]  /*6520*/  FADD R136, R68, R141 ;  /* 0x0000008d44887221 */ /* 0x000fe20000000000 */
[----:B------:R-:W-:Y:S01]  /*6530*/  FADD R25, R52, R121 ;  /* 0x0000007934197221 */ /* 0x000fe20000000000 */
[----:B------:R-:W-:Y:S01]  /*6540*/  FADD R33, R157, R132 ;  /* 0x000000849d217221 */ /* 0x000fe20000000000 */
[----:B------:R-:W-:Y:S01]  /*6550*/  FADD R29, R147, R120 ;  /* 0x00000078931d7221 */ /* 0x000fe20000000000 */
[----:B-1----:R-:W-:Y:S01]  /*6560*/  @!P1 FMUL R145, R145, R145 ;  /* 0x0000009191919220 */ /* 0x002fe20000400000 */
[----:B--2---:R-:W-:Y:S01]  /*6570*/  FADD R4, R131, R100 ;  /* 0x0000006483047221 */ /* 0x004fe20000000000 */
[----:B------:R-:W-:Y:S01]  /*6580*/  FADD R3, R3, R136 ;  /* 0x0000008803037221 */ /* 0x000fe20000000000 */
[----:B------:R-:W-:Y:S01]  /*6590*/  FADD R73, R73, R160 ;  /* 0x000000a049497221 */ /* 0x000fe20000000000 */
[----:B------:R-:W-:Y:S01]  /*65a0*/  FADD R138, R84, R145 ;  /* 0x00000091548a7221 */ /* 0x000fe20000000000 */
[----:B------:R-:W-:Y:S01]  /*65b0*/  FADD R4, R4, R33 ;  /* 0x0000002104047221 */ /* 0x000fe20000000000 */
[----:B------:R-:W-:Y:S01]  /*65c0*/  FADD R162, R77, R162 ;  /* 0x000000a24da27221 */ /* 0x000fe20000000000 */
[----:B------:R-:W-:Y:S01]  /*65d0*/  FADD R164, R81, R164 ;  /* 0x000000a451a47221 */ /* 0x000fe20000000000 */
[----:B---3--:R-:W-:Y:S01]  /*65e0*/  @!P5 FMUL R134, R134, R134 ;  /* 0x000000868686d220 */ /* 0x008fe20000400000 */
        /* <DEDUP_REMOVED lines=21> */
[----:B------:R-:W-:Y:S01]  /*6740*/  MOV R3, UR7 ;  /* 0x0000000700037c02 */ /* 0x000fe20008000f00 */
[----:B------:R-:W-:Y:S01]  /*6750*/  FADD R61, R61, R166 ;  /* 0x000000a63d3d7221 */ /* 0x000fe20000000000 */
[----:B------:R-:W-:Y:S01]  /*6760*/  FADD R168, R65, R168 ;  /* 0x000000a841a87221 */ /* 0x000fe20000000000 */
[----:B------:R-:W-:Y:S01]  /*6770*/  FADD R4, R41, R4 ;  /* 0x0000000429047221 */ /* 0x000fe20000000000 */
[----:B------:R-:W-:Y:S01]  /*6780*/  FADD R37, R37, R138 ;  /* 0x0000008a25257221 */ /* 0x000fe20000000000 */
[----:B------:R-:W-:Y:S01]  /*6790*/  F2FP.BF16.F32.PACK_AB R39, R26, R39 ;  /* 0x000000271a27723e */ /* 0x000fe200000010ff */
[----:B------:R1:W-:Y:S01]  /*67a0*/  SYNCS.ARRIVE.TRANS64.A1T0 RZ, [R3+UR38], RZ ;  /* 0x000000ff03ff79a7 */ /* 0x0003e20008100026 */
[----:B------:R-:W-:Y:S01]  /*67b0*/  F2FP.BF16.F32.PACK_AB R41, R30, R17 ;  /* 0x000000111e29723e */ /* 0x000fe200000010ff */
[----:B------:R-:W-:Y:S01]  /*67c0*/  FADD R4, R37, R4 ;  /* 0x0000000425047221 */ /* 0x000fe20000000000 */
[----:B------:R-:W-:-:S02]  /*67d0*/  F2FP.BF16.F32.PACK_AB R26, R123, R28 ;  /* 0x0000001c7b1a723e */ /* 0x000fc400000010ff */
[----:B------:R-:W-:Y:S02]  /*67e0*/  F2FP.BF16.F32.PACK_AB R43, R34, R43 ;  /* 0x0000002b222b723e */ /* 0x000fe400000010ff */
[----:B------:R-:W-:Y:S01]  /*67f0*/  F2FP.BF16.F32.PACK_AB R45, R38, R19 ;  /* 0x00000013262d723e */ /* 0x000fe200000010ff */
[----:B-1----:R-:W-:Y:S01]  /*6800*/  FADD R3, R61, R168 ;  /* 0x000000a83d037221 */ /* 0x002fe20000000000 */
[----:B------:R-:W-:Y:S02]  /*6810*/  F2FP.BF16.F32.PACK_AB R57, R59, R62 ;  /* 0x0000003e3b39723e */ /* 0x000fe400000010ff */
[----:B------:R-:W-:Y:S02]  /*6820*/  F2FP.BF16.F32.PACK_AB R28, R127, R32 ;  /* 0x000000207f1c723e */ /* 0x000fe400000010ff */
[----:B------:R-:W-:Y:S02]  /*6830*/  F2FP.BF16.F32.PACK_AB R30, R131, R36 ;  /* 0x00000024831e723e */ /* 0x000fe400000010ff */
[----:B------:R-:W-:-:S02]  /*6840*/  F2FP.BF16.F32.PACK_AB R47, R42, R47 ;  /* 0x0000002f2a2f723e */ /* 0x000fc400000010ff */
[----:B------:R-:W-:Y:S02]  /*6850*/  F2FP.BF16.F32.PACK_AB R49, R46, R21 ;  /* 0x000000152e31723e */ /* 0x000fe400000010ff */
[----:B------:R-:W-:Y:S02]  /*6860*/  F2FP.BF16.F32.PACK_AB R53, R54, R23 ;  /* 0x000000173635723e */ /* 0x000fe400000010ff */
        /* <DEDUP_REMOVED lines=48> */
[----:B------:R-:W-:Y:S01]  /*6b70*/  F2FP.BF16.F32.PACK_AB R86, R134, R145 ;  /* 0x000000918656723e */ /* 0x000fe200000010ff */
[----:B------:R-:W-:Y:S06]  /*6b80*/  @!P0 BRA `(.L_x_19) ;  /* 0x0000000000048947 */ /* 0x000fec0003800000 */
[----:B------:R-:W-:Y:S01]  /*6b90*/  BPT.TRAP 0x1 ;  /* 0x000000040000795c */ /* 0x000fe20000300000 */
.L_x_19:
[----:B------:R-:W1:Y:S02]  /*6ba0*/  SYNCS.PHASECHK.TRANS64.TRYWAIT P1, [UR36+0x4d008], R2 ;  /* 0x04d00802ff0075a7 */ /* 0x000e640008020164 */
[----:B-1----:R-:W-:Y:S05]  /*6bb0*/  @!P1 BRA `(.L_x_20) ;  /* 0x0000014800089947 */ /* 0x002fea0003800000 */
.L_x_114:
[----:B------:R-:W-:Y:S01]  /*6bc0*/  UIADD3 UR10, UR5, 0xe00, URZ ;  /* 0x00000e00050a7890 */ /* 0x000fe2000fffe03f */
[----:B------:R-:W-:Y:S01]  /*6bd0*/  WARPGROUP.ARRIVE ;  /* 0x00000000000079c5 */ /* 0x000fe20000000000 */
[----:B------:R-:W-:Y:S01]  /*6be0*/  UMOV UR11, 0xc0000010 ;  /* 0xc0000010000b7882 */ /* 0x000fe20000000000 */
[----:B------:R-:W-:Y:S01]  /*6bf0*/  UIADD3 UR14, UR5, 0x1000, URZ ;  /* 0x00001000050e7890 */ /* 0x000fe2000fffe03f */
[----:B------:R-:W-:Y:S01]  /*6c00*/  F2FP.BF16.F32.PACK_AB R87, R8, R7 ;  /* 0x000000070857723e */ /* 0x000fe200000010ff */
[----:B------:R-:W-:Y:S01]  /*6c10*/  UMOV UR15, 0xc0000010 ;  /* 0xc0000010000f7882 */ /* 0x000fe20000000000 */
[----:B------:R-:W-:Y:S01]  /*6c20*/  UIADD3 UR18, UR5, 0x1200, URZ ;  /* 0x0000120005127890 */ /* 0x000fe2000fffe03f */
[----:B------:R-:W-:Y:S02]  /*6c30*/  UMOV UR19, 0xc0000010 ;  /* 0xc000001000137882 */ /* 0x000fe40000000000 */
[----:B------:R-:W-:Y:S01]  /*6c40*/  HGMMA.64x16x16.F32.BF16 R200, R24, gdesc[UR8].tnspB, RZ, !UPT, gsb0 ;  /* 0x4020000818c87df0 */ /* 0x000fe2000c0018ff */
[----:B------:R-:W-:Y:S01]  /*6c50*/  UIADD3 UR22, UR5, 0x1400, URZ ;  /* 0x0000140005167890 */ /* 0x000fe2000fffe03f */
[----:B------:R-:W-:Y:S01]  /*6c60*/  UMOV UR23, 0xc0000010 ;  /* 0xc000001000177882 */ /* 0x000fe20000000000 */
[----:B------:R-:W-:Y:S01]  /*6c70*/  UIADD3 UR10, UR5, 0x1600, URZ ;  /* 0x00001600050a7890 */ /* 0x000fe2000fffe03f */
[----:B------:R-:W-:Y:S01]  /*6c80*/  UMOV UR11, 0xc0000010 ;  /* 0xc0000010000b7882 */ /* 0x000fe20000000000 */
[----:B------:R-:W-:-:S02]  /*6c90*/  WARPGROUP.DEPBAR.LE gsb0, 0x0 ;  /* 0x00008000000079c5 */ /* 0x000fc40000010000 */
[----:B------:R-:W-:-:S06]  /*6ca0*/  WARPGROUP.ARRIVE ;  /* 0x00000000000079c5 */ /* 0x000fcc0000000000 */
[----:B------:R-:W-:Y:S01]  /*6cb0*/  HGMMA.64x16x16.F32.BF16 R192, R24, gdesc[UR12].tnspB, RZ, !UPT, gsb0 ;  /* 0x4020000c18c07df0 */ /* 0x000fe2000c0018ff */
[----:B------:R-:W-:Y:S01]  /*6cc0*/  UIADD3 UR14, UR5, 0x1800, URZ ;  /* 0x00001800050e7890 */ /* 0x000fe2000fffe03f */
[----:B------:R-:W-:Y:S01]  /*6cd0*/  UMOV UR15, 0xc0000010 ;  /* 0xc0000010000f7882 */ /* 0x000fe20000000000 */
[----:B------:R-:W-:Y:S02]  /*6ce0*/  WARPGROUP.DEPBAR.LE gsb0, 0x0 ;  /* 0x00008000000079c5 */ /* 0x000fe40000010000 */
        /* <DEDUP_REMOVED lines=26> */
[----:B------:R-:W-:Y:S01]  /*6e90*/  HGMMA.64x16x16.F32.BF16 R200, R28, gdesc[UR8].tnspB, R200, gsb0 ;  /* 0x402000081cc87df0 */ /* 0x000fe200080018c8 */
        /* <DEDUP_REMOVED lines=504> */
[----:B------:R-:W-:Y:S03]  /*8e20*/  HGMMA.64x16x16.F32.BF16 R176, R84, gdesc[UR20].tnspB, R176, gsb0 ;  /* 0x4020001454b07df0 */ /* 0x000fe600080018b0 */
        /* <DEDUP_REMOVED lines=10> */
[----:B------:R-:W-:Y:S05]  /*8ed0*/  @!P0 BRA `(.L_x_21) ;  /* 0x0000000000048947 */ /* 0x000fea0003800000 */
[----:B------:R-:W-:Y:S01]  /*8ee0*/  BPT.TRAP 0x1 ;  /* 0x000000040000795c */ /* 0x000fe20000300000 */
.L_x_21:
[----:B------:R-:W-:Y:S01]  /*8ef0*/  UISETP.GT.U32.AND UP0, UPT, UR4, 0x1, UPT ;  /* 0x000000010400788c */ /* 0x000fe2000bf04070 */
[----:B-1----:R-:W-:Y:S01]  /*8f00*/  MOV R2, RZ ;  /* 0x000000ff00027202 */ /* 0x002fe20000000f00 */
[----:B------:R-:W-:-:S04]  /*8f10*/  UIADD3 UR7, UR36, 0x4d028, URZ ;  /* 0x0004d02824077890 */ /* 0x000fc8000fffe03f */
[----:B------:R-:W-:Y:S01]  /*8f20*/  PLOP3.LUT P1, PT, PT, PT, UP0, 0x80, 0x0 ;  /* 0x000000000000781c */ /* 0x000fe20003f2f008 */
[----:B------:R-:W-:-:S09]  /*8f30*/  UPRMT UR7, URZ, 0x654, UR7 ;  /* 0x000006543f077896 */ /* 0x000fd20008000007 */
[----:B------:R-:W-:Y:S03]  /*8f40*/  SYNCS.ARRIVE.TRANS64.RED.A1T0 RZ, [UR7], RZ ;  /* 0x000000ffffff79a7 */ /* 0x000fe60008100407 */
[----:B------:R-:W-:Y:S05]  /*8f50*/  @P1 BRA `(.L_x_22) ;  /* 0x0000000000041947 */ /* 0x000fea0003800000 */
[----:B------:R-:W-:Y:S01]  /*8f60*/  BPT.TRAP 0x1 ;  /* 0x000000040000795c */ /* 0x000fe20000300000 */
.L_x_22:
[C---:B------:R-:W-:Y:S01]  /*8f70*/  ISETP.GE.AND P2, PT, R5.reuse, 0x201, PT ;  /* 0x000002010500780c */ /* 0x040fe20003f46270 */
[----:B------:R-:W-:Y:S01]  /*8f80*/  UMOV UR4, 0x1 ;  /* 0x0000000100047882 */ /* 0x000fe20000000000 */
[----:B------:R-:W-:Y:S01]  /*8f90*/  IADD3 R7, R5, 0xff, RZ ;  /* 0x000000ff05077810 */ /* 0x000fe20007ffe0ff */
[----:B------:R-:W-:Y:S01]  /*8fa0*/  UMOV UR7, 0x2 ;  /* 0x0000000200077882 */ /* 0x000fe20000000000 */
[----:B------:R-:W-:Y:S02]  /*8fb0*/  IADD3 R0, R0, 0x100, RZ ;  /* 0x0000010000007810 */ /* 0x000fe40007ffe0ff */
[----:B------:R-:W-:-:S04]  /*8fc0*/  SHF.R.S32.HI R8, RZ, 0x1f, R7 ;  /* 0x0000001fff087819 */ /* 0x000fc80000011407 */
[----:B------:R-:W-:-:S04]  /*8fd0*/  LEA.HI R8, R8, R7, RZ, 0x8 ;  /* 0x0000000708087211 */ /* 0x000fc800078f40ff */
[----:B------:R-:W-:Y:S01]  /*8fe0*/  LEA.HI.SX32 R5, R8, 0xffffffff, 0x18 ;  /* 0xffffffff08057811 */ /* 0x000fe200078fc2ff */
[----:B------:R-:W-:Y:S06]  /*8ff0*/  @!P2 BRA `(.L_x_23) ;  /* 0x00000068009ca947 */ /* 0x000fec0003800000 */
[----:B------:R-:W-:Y:S01]  /*9000*/  MOV R9, R6 ;  /* 0x0000000600097202 */ /* 0x000fe20000000f00 */
[----:B------:R-:W-:Y:S01]  /*9010*/  UMOV UR7, 0x2 ;  /* 0x0000000200077882 */ /* 0x000fe20000000000 */
[----:B------:R-:W-:Y:S01]  /*9020*/  MOV R7, R109 ;  /* 0x0000006d00077202 */ /* 0x000fe20000000f00 */
[----:B------:R-:W-:Y:S01]  /*9030*/  UMOV UR4, 0x1 ;  /* 0x0000000100047882 */ /* 0x000fe20000000000 */
[----:B------:R-:W-:Y:S01]  /*9040*/  MOV R2, RZ ;  /* 0x000000ff00027202 */ /* 0x000fe20000000f00 */
[----:B------:R-:W-:-:S06]  /*9050*/  ULDC UR38, c[0x0][0x604] ;  /* 0x0001810000267ab9 */ /* 0x000fcc0000000800 */
.L_x_34:
[----:B------:R-:W-:-:S13]  /*9060*/  PLOP3.LUT P3, PT, PT, PT, UP1, 0x80, 0x0 ;  /* 0x000000000000781c */ /* 0x000fda0003f6f018 */
[----:B-1----:R-:W-:Y:S05]  /*9070*/  @!P3 BRA `(.L_x_24) ;  /* 0x000000000004b947 */ /* 0x002fea0003800000 */
[----:B------:R-:W-:Y:S01]  /*9080*/  BPT.TRAP 0x1 ;  /* 0x000000040000795c */ /* 0x000fe20000300000 */
.L_x_24:
[----:B------:R-:W-:Y:S01]  /*9090*/  ULEA UR10, UR7, UR36, 0x3 ;  /* 0x00000024070a7291 */ /* 0x000fe2000f8e183f */
[----:B------:R-:W-:-:S08]  /*90a0*/  SHF.L.U32 R6, R2, 0x1f, RZ ;  /* 0x0000001f02067819 */ /* 0x000fd000000006ff */
[----:B------:R-:W1:Y:S02]  /*90b0*/  SYNCS.PHASECHK.TRANS64.TRYWAIT P2, [UR10+0x4d000], R6 ;  /* 0x04d00006ff0075a7 */ /* 0x000e64000804014a */
[----:B-1----:R-:W-:Y:S05]  /*90c0*/  @!P2 BRA `(.L_x_25) ;  /* 0x0000012000dca947 */ /* 0x002fea0003800000 */
.L_x_115:
[----:B------:R-:W-:Y:S01]  /*90d0*/  UIMAD UR10, UR7, 0xe00, UR6 ;  /* 0x00000e00070a78a4 */ /* 0x000fe2000f8e0206 */
[----:B------:R-:W-:Y:S01]  /*90e0*/  WARPGROUP.ARRIVE ;  /* 0x00000000000079c5 */ /* 0x000fe20000000000 */
[----:B------:R-:W-:Y:S01]  /*90f0*/  UMOV UR11, 0xc0000010 ;  /* 0xc0000010000b7882 */ /* 0x000fe20000000000 */
[----:B------:R-:W-:Y:S01]  /*9100*/  UMOV UR15, 0xc0000010 ;  /* 0xc0000010000f7882 */ /* 0x000fe20000000000 */
[----:B------:R-:W-:Y:S02]  /*9110*/  UIADD3 UR14, UR10, 0x200, URZ ;  /* 0x000002000a0e7890 */ /* 0x000fe4000fffe03f */
[----:B------:R-:W-:Y:S01]  /*9120*/  UIADD3 UR18, UR10, 0x400, URZ ;  /* 0x000004000a127890 */ /* 0x000fe2000fffe03f */
[----:B------:R-:W-:Y:S02]  /*9130*/  UMOV UR19, 0xc0000010 ;  /* 0xc000001000137882 */ /* 0x000fe40000000000 */
[----:B------:R-:W-:Y:S01]  /*9140*/  HGMMA.64x256x16.F32.BF16 R24, gdesc[UR8], RZ, !UPT, gsb0 ;  /* 0x03e00000081879f0 */ /* 0x000fe2000c0018ff */
[----:B------:R-:W-:Y:S01]  /*9150*/  UIADD3 UR22, UR10, 0x600, URZ ;  /* 0x000006000a167890 */ /* 0x000fe2000fffe03f */
[----:B------:R-:W-:Y:S01]  /*9160*/  UMOV UR23, 0xc0000010 ;  /* 0xc000001000177882 */ /* 0x000fe20000000000 */
[----:B------:R-:W-:Y:S01]  /*9170*/  UIADD3 UR26, UR10, 0x800, URZ ;  /* 0x000008000a1a7890 */ /* 0x000fe2000fffe03f */
[----:B------:R-:W-:Y:S01]  /*9180*/  UMOV UR27, 0xc0000010 ;  /* 0xc0000010001b7882 */ /* 0x000fe20000000000 */
[----:B------:R-:W-:Y:S01]  /*9190*/  UIADD3 UR30, UR10, 0xa00, URZ ;  /* 0x00000a000a1e7890 */ /* 0x000fe2000fffe03f */
[----:B------:R-:W-:Y:S01]  /*91a0*/  UMOV UR31, 0xc0000010 ;  /* 0xc0000010001f7882 */ /* 0x000fe20000000000 */
[----:B------:R-:W-:Y:S01]  /*91b0*/  UIADD3 UR34, UR10, 0xc00, URZ ;  /* 0x00000c000a227890 */ /* 0x000fe2000fffe03f */
[----:B------:R-:W-:Y:S01]  /*91c0*/  UMOV UR35, 0xc0000010 ;  /* 0xc000001000237882 */ /* 0x000fe20000000000 */
[----:B------:R-:W-:-:S04]  /*91d0*/  UIADD3 UR7, UR7, 0x1, URZ ;  /* 0x0000000107077890 */ /* 0x000fc8000fffe03f */
[----:B------:R-:W-:-:S04]  /*91e0*/  UISETP.NE.AND UP0, UPT, UR7, 0x5, UPT ;  /* 0x000000050700788c */ /* 0x000fc8000bf05270 */
[----:B------:R-:W-:Y:S02]  /*91f0*/  USEL UR10, URZ, 0x1, UP0 ;  /* 0x000000013f0a7887 */ /* 0x000fe40008000000 */
[----:B------:R-:W-:-:S04]  /*9200*/  USEL UR7, UR7, URZ, UP0 ;  /* 0x0000003f07077287 */ /* 0x000fc80008000000 */
[----:B------:R-:W-:Y:S01]  /*9210*/  LOP3.LUT R2, R2, UR10, RZ, 0x3c, !PT ;  /* 0x0000000a02027c12 */ /* 0x000fe2000f8e3cff */
[----:B------:R-:W-:Y:S02]  /*9220*/  WARPGROUP.DEPBAR.LE gsb0, 0x0 ;  /* 0x00008000000079c5 */ /* 0x000fe40000010000 */
[----:B------:R-:W-:-:S06]  /*9230*/  WARPGROUP.ARRIVE ;  /* 0x00000000000079c5 */ /* 0x000fcc0000000000 */
[----:B------:R-:W-:Y:S03]  /*9240*/  HGMMA.64x256x16.F32.BF16 R24, gdesc[UR12], R24, gsb0 ;  /* 0x03e000000c1879f0 */ /* 0x000fe60008001818 */
        /* <DEDUP_REMOVED lines=21> */
[----:B------:R-:W-:Y:S05]  /*93a0*/  @!P3 BRA `(.L_x_26) ;  /* 0x000000000004b947 */ /* 0x000fea0003800000 */
[----:B------:R-:W-:Y:S01]  /*93b0*/  BPT.TRAP 0x1 ;  /* 0x000000040000795c */ /* 0x000fe20000300000 */
.L_x_26:
[----:B-1----:R-:W-:Y:S01]  /*93c0*/  FMNMX R6, R24, R9, !PT ;  /* 0x0000000918067209 */ /* 0x002fe20007800000 */
[----:B------:R-:W-:-:S03]  /*93d0*/  ULEA UR10, UR7, UR36, 0x3 ;  /* 0x00000024070a7291 */ /* 0x000fc6000f8e183f */
[----:B------:R-:W-:-:S04]  /*93e0*/  FMNMX R11, R25, R6, !PT ;  /* 0x00000006190b7209 */ /* 0x000fc80007800000 */
        /* <DEDUP_REMOVED lines=61> */
[----:B------:R-:W-:-:S05]  /*97c0*/  FMNMX R11, R149, R6, !PT ;  /* 0x00000006950b7209 */ /* 0x000fca0007800000 */
[----:B------:R-:W1:Y:S02]  /*97d0*/  SHFL.BFLY PT, R6, R11, 0x1, 0x1f ;  /* 0x0c201f000b067f89 */ /* 0x000e6400000e0000 */
[----:B-1----:R-:W-:-:S05]  /*97e0*/  FMNMX R12, R11, R6, !PT ;  /* 0x000000060b0c7209 */ /* 0x002fca0007800000 */
[----:B------:R-:W1:Y:S02]  /*97f0*/  SHFL.BFLY PT, R13, R12, 0x2, 0x1f ;  /* 0x0c401f000c0d7f89 */ /* 0x000e6400000e0000 */
[----:B-1----:R-:W-:-:S04]  /*9800*/  FMNMX R6, R12, R13, !PT ;  /* 0x0000000d0c067209 */ /* 0x002fc80007800000 */
[----:B------:R-:W-:-:S04]  /*9810*/  FSETP.NEU.AND P2, PT, R6, -INF , PT ;  /* 0xff8000000600780b */ /* 0x000fc80003f4d000 */
[----:B------:R-:W-:-:S05]  /*9820*/  FSEL R8, R6, RZ, P2 ;  /* 0x000000ff06087208 */ /* 0x000fca0001000000 */
[----:B------:R-:W-:-:S04]  /*9830*/  FMUL R10, R8, UR38 ;  /* 0x00000026080a7c20 */ /* 0x000fc80008400000 */
[--C-:B------:R-:W-:Y:S01]  /*9840*/  FFMA R24, R24, UR38, -R10.reuse ;  /* 0x0000002618187c23 */ /* 0x100fe2000800080a */
[--C-:B------:R-:W-:Y:S01]  /*9850*/  FFMA R14, R25, UR38, -R10.reuse ;  /* 0x00000026190e7c23 */ /* 0x100fe2000800080a */
[--C-:B------:R-:W-:Y:S01]  /*9860*/  FFMA R15, R32, UR38, -R10.reuse ;  /* 0x00000026200f7c23 */ /* 0x100fe2000800080a */
[--C-:B------:R-:W-:Y:S01]  /*9870*/  FFMA R28, R28, UR38, -R10.reuse ;  /* 0x000000261c1c7c23 */ /* 0x100fe2000800080a */
[--C-:B------:R-:W-:Y:S01]  /*9880*/  FFMA R13, R29, UR38, -R10.reuse ;  /* 0x000000261d0d7c23 */ /* 0x100fe2000800080a */
[----:B------:R-:W-:Y:S01]  /*9890*/  FSETP.GEU.AND P5, PT, R24, -126, PT ;  /* 0xc2fc00001800780b */ /* 0x000fe20003fae000 */
        /* <DEDUP_REMOVED lines=9> */
[--C-:B------:R-:W-:Y:S01]  /*9930*/  FFMA R22, R44, UR38, -R10.reuse ;  /* 0x000000262c167c23 */ /* 0x100fe2000800080a */
[--C-:B------:R-:W-:Y:S01]  /*9940*/  FFMA R21, R45, UR38, -R10.reuse ;  /* 0x000000262d157c23 */ /* 0x100fe2000800080a */
[----:B------:R-:W-:Y:S01]  /*9950*/  FFMA R148, R148, UR38, -R10 ;  /* 0x0000002694947c23 */ /* 0x000fe2000800080a */
[----:B------:R-:W-:-:S02]  /*9960*/  @!P5 FMUL R24, R24, 0.5 ;  /* 0x3f0000001818d820 */ /* 0x000fc40000400000 */
[----:B------:R-:W-:Y:S02]  /*9970*/  @!P2 FMUL R14, R14, 0.5 ;  /* 0x3f0000000e0ea820 */ /* 0x000fe40000400000 */
[----:B------:R1:W2:Y:S01]  /*9980*/  MUFU.EX2 R11, R24 ;  /* 0x00000018000b7308 */ /* 0x0002a20000000800 */
[----:B------:R-:W-:Y:S01]  /*9990*/  @!P4 FMUL R15, R15, 0.5 ;  /* 0x3f0000000f0fc820 */ /* 0x000fe20000400000 */
[----:B------:R-:W-:Y:S02]  /*99a0*/  @!P6 FMUL R28, R28, 0.5 ;  /* 0x3f0000001c1ce820 */ /* 0x000fe40000400000 */
[----:B------:R-:W-:-:S04]  /*99b0*/  @!P3 FMUL R13, R13, 0.5 ;  /* 0x3f0000000d0db820 */ /* 0x000fc80000400000 */
[----:B------:R-:W3:Y:S01]  /*99c0*/  MUFU.EX2 R14, R14 ;  /* 0x0000000e000e7308 */ /* 0x000ee20000000800 */
[----:B-1----:R-:W-:-:S04]  /*99d0*/  FMNMX R24, R26, R7, !PT ;  /* 0x000000071a187209 */ /* 0x002fc80007800000 */
[----:B------:R-:W-:-:S03]  /*99e0*/  FMNMX R23, R27, R24, !PT ;  /* 0x000000181b177209 */ /* 0x000fc60007800000 */
[----:B------:R-:W1:Y:S01]  /*99f0*/  MUFU.EX2 R12, R28 ;  /* 0x0000001c000c7308 */ /* 0x000e620000000800 */
[----:B--2---:R-:W-:Y:S01]  /*9a00*/  @!P5 FMUL R11, R11, R11 ;  /* 0x0000000b0b0bd220 */ /* 0x004fe20000400000 */
[----:B------:R-:W-:Y:S02]  /*9a10*/  FSETP.GEU.AND P5, PT, R16, -126, PT ;  /* 0xc2fc00001000780b */ /* 0x000fe40003fae000 */
[----:B------:R-:W-:-:S04]  /*9a20*/  FMNMX R24, R30, R23, !PT ;  /* 0x000000171e187209 */ /* 0x000fc80007800000 */
[----:B------:R-:W2:Y:S01]  /*9a30*/  MUFU.EX2 R15, R15 ;  /* 0x0000000f000f7308 */ /* 0x000ea20000000800 */
[----:B---3--:R-:W-:Y:S01]  /*9a40*/  @!P2 FMUL R14, R14, R14 ;  /* 0x0000000e0e0ea220 */ /* 0x008fe20000400000 */
[----:B------:R-:W-:Y:S02]  /*9a50*/  FSETP.GEU.AND P2, PT, R18, -126, PT ;  /* 0xc2fc00001200780b */ /* 0x000fe40003f4e000 */
[----:B------:R-:W-:Y:S01]  /*9a60*/  FMNMX R23, R31, R24, !PT ;  /* 0x000000181f177209 */ /* 0x000fe20007800000 */
[----:B------:R-:W-:Y:S02]  /*9a70*/  FFMA R24, R48, UR38, -R10 ;  /* 0x0000002630187c23 */ /* 0x000fe4000800080a */
[----:B------:R-:W-:Y:S01]  /*9a80*/  @!P5 FMUL R16, R16, 0.5 ;  /* 0x3f0000001010d820 */ /* 0x000fe20000400000 */
[----:B------:R-:W3:Y:S01]  /*9a90*/  MUFU.EX2 R13, R13 ;  /* 0x0000000d000d7308 */ /* 0x000ee20000000800 */
[----:B-1----:R-:W-:Y:S01]  /*9aa0*/  @!P6 FMUL R12, R12, R12 ;  /* 0x0000000c0c0ce220 */ /* 0x002fe20000400000 */
[----:B------:R-:W-:-:S02]  /*9ab0*/  FSETP.GEU.AND P6, PT, R17, -126, PT ;  /* 0xc2fc00001100780b */ /* 0x000fc40003fce000 */
[----:B------:R-:W-:Y:S01]  /*9ac0*/  FMNMX R28, R34, R23, !PT ;  /* 0x00000017221c7209 */ /* 0x000fe20007800000 */
[--C-:B------:R-:W-:Y:S02]  /*9ad0*/  FFMA R23, R49, UR38, -R10.reuse ;  /* 0x0000002631177c23 */ /* 0x100fe4000800080a */
[----:B------:R-:W-:Y:S01]  /*9ae0*/  @!P2 FMUL R18, R18, 0.5 ;  /* 0x3f0000001212a820 */ /* 0x000fe20000400000 */
[----:B------:R-:W1:Y:S01]  /*9af0*/  MUFU.EX2 R16, R16 ;  /* 0x0000001000107308 */ /* 0x000e620000000800 */
[----:B--2---:R-:W-:Y:S01]  /*9b00*/  @!P4 FMUL R15, R15, R15 ;  /* 0x0000000f0f0fc220 */ /* 0x004fe20000400000 */
[----:B------:R-:W-:Y:S02]  /*9b10*/  FSETP.GEU.AND P4, PT, R19, -126, PT ;  /* 0xc2fc00001300780b */ /* 0x000fe40003f8e000 */
[----:B------:R-:W-:Y:S01]  /*9b20*/  FMNMX R25, R35, R28, !PT ;  /* 0x0000001c23197209 */ /* 0x000fe20007800000 */
[----:B------:R-:W-:Y:S02]  /*9b30*/  FFMA R28, R52, UR38, -R10 ;  /* 0x00000026341c7c23 */ /* 0x000fe4000800080a */
[----:B------:R-:W-:Y:S01]  /*9b40*/  @!P6 FMUL R17, R17, 0.5 ;  /* 0x3f0000001111e820 */ /* 0x000fe20000400000 */
[----:B------:R-:W2:Y:S01]  /*9b50*/  MUFU.EX2 R18, R18 ;  /* 0x0000001200127308 */ /* 0x000ea20000000800 */
[----:B---3--:R-:W-:Y:S01]  /*9b60*/  @!P3 FMUL R13, R13, R13 ;  /* 0x0000000d0d0db220 */ /* 0x008fe20000400000 */
[----:B------:R-:W-:-:S02]  /*9b70*/  FSETP.GEU.AND P3, PT, R20, -126, PT ;  /* 0xc2fc00001400780b */ /* 0x000fc40003f6e000 */
[----:B------:R-:W-:Y:S01]  /*9b80*/  FMNMX R32, R38, R25, !PT ;  /* 0x0000001926207209 */ /* 0x000fe20007800000 */
[----:B------:R-:W-:Y:S02]  /*9b90*/  FFMA R25, R53, UR38, -R10 ;  /* 0x0000002635197c23 */ /* 0x000fe4000800080a */
[----:B------:R-:W-:Y:S01]  /*9ba0*/  @!P4 FMUL R19, R19, 0.5 ;  /* 0x3f0000001313c820 */ /* 0x000fe20000400000 */
[----:B------:R-:W3:Y:S01]  /*9bb0*/  MUFU.EX2 R17, R17 ;  /* 0x0000001100117308 */ /* 0x000ee20000000800 */
[----:B-1----:R-:W-:Y:S01]  /*9bc0*/  @!P5 FMUL R16, R16, R16 ;  /* 0x000000101010d220 */ /* 0x002fe20000400000 */
[----:B------:R-:W-:Y:S02]  /*9bd0*/  FSETP.GEU.AND P5, PT, R22, -126, PT ;  /* 0xc2fc00001600780b */ /* 0x000fe40003fae000 */
[----:B------:R-:W-:-:S03]  /*9be0*/  FMNMX R29, R39, R32, !PT ;  /* 0x00000020271d7209 */ /* 0x000fc60007800000 */
[----:B------:R-:W-:Y:S01]  /*9bf0*/  @!P3 FMUL R20, R20, 0.5 ;  /* 0x3f0000001414b820 */ /* 0x000fe20000400000 */
[----:B------:R-:W1:Y:S01]  /*9c00*/  MUFU.EX2 R19, R19 ;  /* 0x0000001300137308 */ /* 0x000e620000000800 */
[----:B--2---:R-:W-:Y:S01]  /*9c10*/  @!P2 FMUL R18, R18, R18 ;  /* 0x000000121212a220 */ /* 0x004fe20000400000 */
[----:B------:R-:W-:Y:S02]  /*9c20*/  FSETP.GEU.AND P2, PT, R21, -126, PT ;  /* 0xc2fc00001500780b */ /* 0x000fe40003f4e000 */
[----:B------:R-:W-:-:S03]  /*9c30*/  FMNMX R32, R42, R29, !PT ;  /* 0x0000001d2a207209 */ /* 0x000fc60007800000 */
[----:B------:R-:W-:Y:S01]  /*9c40*/  @!P5 FMUL R22, R22, 0.5 ;  /* 0x3f0000001616d820 */ /* 0x000fe20000400000 */
        /* <DEDUP_REMOVED lines=30> */
[----:B------:R-:W-:Y:S01]  /*9e30*/  FMNMX R40, R54, R37, !PT ;  /* 0x0000002536287209 */ /* 0x000fe20007800000 */
[----:B--2---:R-:W-:Y:S01]  /*9e40*/  @!P6 FMUL R24, R24, R24 ;  /* 0x000000181818e220 */ /* 0x004fe20000400000 */
[----:B------:R-:W-:Y:S02]  /*9e50*/  FSETP.GEU.AND P6, PT, R29, -126, PT ;  /* 0xc2fc00001d00780b */ /* 0x000fe40003fce000 */
[----:B------:R-:W-:Y:S01]  /*9e60*/  FMNMX R37, R55, R40, !PT ;  /* 0x0000002837257209 */ /* 0x000fe20007800000 */
[----:B------:R-:W-:Y:S01]  /*9e70*/  FFMA R40, R64, UR38, -R10 ;  /* 0x0000002640287c23 */ /* 0x000fe2000800080a */
[----:B------:R-:W-:Y:S01]  /*9e80*/  @!P2 FMUL R32, R32, 0.5 ;  /* 0x3f0000002020a820 */ /* 0x000fe20000400000 */
[----:B------:R-:W2:Y:S01]  /*9e90*/  MUFU.EX2 R25, R25 ;  /* 0x0000001900197308 */ /* 0x000ea20000000800 */
[----:B---3--:R-:W-:Y:S01]  /*9ea0*/  @!P4 FMUL R28, R28, R28 ;  /* 0x0000001c1c1cc220 */ /* 0x008fe20000400000 */
[----:B------:R-:W-:-:S02]  /*9eb0*/  FSETP.GEU.AND P4, PT, R33, -126, PT ;  /* 0xc2fc00002100780b */ /* 0x000fc40003f8e000 */
[----:B------:R-:W-:Y:S01]  /*9ec0*/  FMNMX R44, R58, R37, !PT ;  /* 0x000000253a2c7209 */ /* 0x000fe20007800000 */
[----:B------:R-:W-:-:S03]  /*9ed0*/  FFMA R37, R65, UR38, -R10 ;  /* 0x0000002641257c23 */ /* 0x000fc6000800080a */
[----:B------:R-:W3:Y:S01]  /*9ee0*/  MUFU.EX2 R32, R32 ;  /* 0x0000002000207308 */ /* 0x000ee20000000800 */
[----:B-1----:R-:W-:Y:S01]  /*9ef0*/  @!P3 FMUL R23, R23, R23 ;  /* 0x000000171717b220 */ /* 0x002fe20000400000 */
[----:B------:R-:W-:Y:S01]  /*9f00*/  FSETP.GEU.AND P3, PT, R36, -126, PT ;  /* 0xc2fc00002400780b */ /* 0x000fe20003f6e000 */
[----:B------:R-:W-:Y:S01]  /*9f10*/  @!P6 FMUL R29, R29, 0.5 ;  /* 0x3f0000001d1de820 */ /* 0x000fe20000400000 */
[----:B------:R-:W-:-:S03]  /*9f20*/  FMNMX R41, R59, R44, !PT ;  /* 0x0000002c3b297209 */ /* 0x000fc60007800000 */
[----:B------:R-:W-:Y:S01]  /*9f30*/  @!P4 FMUL R33, R33, 0.5 ;  /* 0x3f0000002121c820 */ /* 0x000fe20000400000 */
[----:B------:R-:W-:Y:S01]  /*9f40*/  FMNMX R44, R62, R41, !PT ;  /* 0x000000293e2c7209 */ /* 0x000fe20007800000 */
[----:B--2---:R-:W-:Y:S01]  /*9f50*/  @!P5 FMUL R25, R25, R25 ;  /* 0x000000191919d220 */ /* 0x004fe20000400000 */
[----:B------:R-:W-:Y:S01]  /*9f60*/  FSETP.GEU.AND P5, PT, R40, -126, PT ;  /* 0xc2fc00002800780b */ /* 0x000fe20003fae000 */
[----:B------:R-:W1:Y:S01]  /*9f70*/  MUFU.EX2 R29, R29 ;  /* 0x0000001d001d7308 */ /* 0x000e620000000800 */
[----:B------:R-:W-:Y:S01]  /*9f80*/  FMNMX R45, R63, R44, !PT ;  /* 0x0000002c3f2d7209 */ /* 0x000fe20007800000 */
[--C-:B------:R-:W-:Y:S01]  /*9f90*/  FFMA R41, R68, UR38, -R10.reuse ;  /* 0x0000002644297c23 */ /* 0x100fe2000800080a */
[--C-:B------:R-:W-:Y:S01]  /*9fa0*/  FFMA R44, R69, UR38, -R10.reuse ;  /* 0x00000026452c7c23 */ /* 0x100fe2000800080a */
[----:B------:R-:W-:Y:S01]  /*9fb0*/  @!P3 FMUL R36, R36, 0.5 ;  /* 0x3f0000002424b820 */ /* 0x000fe20000400000 */
[----:B------:R-:W-:Y:S01]  /*9fc0*/  FMNMX R48, R66, R45, !PT ;  /* 0x0000002d42307209 */ /* 0x000fe20007800000 */
[----:B---3--:R-:W-:Y:S01]  /*9fd0*/  @!P2 FMUL R32, R32, R32 ;  /* 0x000000202020a220 */ /* 0x008fe20000400000 */
[----:B------:R-:W-:Y:S01]  /*9fe0*/  FSETP.GEU.AND P2, PT, R37, -126, PT ;  /* 0xc2fc00002500780b */ /* 0x000fe20003f4e000 */
[----:B------:R-:W2:Y:S01]  /*9ff0*/  MUFU.EX2 R33, R33 ;  /* 0x0000002100217308 */ /* 0x000ea20000000800 */
[--C-:B------:R-:W-:Y:S01]  /*a000*/  FFMA R45, R72, UR38, -R10.reuse ;  /* 0x00000026482d7c23 */ /* 0x100fe2000800080a */
[----:B------:R-:W-:Y:S01]  /*a010*/  FMNMX R49, R67, R48, !PT ;  /* 0x0000003043317209 */ /* 0x000fe20007800000 */
[--C-:B------:R-:W-:Y:S01]  /*a020*/  FFMA R48, R73, UR38, -R10.reuse ;  /* 0x0000002649307c23 */ /* 0x100fe2000800080a */
[----:B------:R-:W-:Y:S01]  /*a030*/  @!P5 FMUL R40, R40, 0.5 ;  /* 0x3f0000002828d820 */ /* 0x000fe20000400000 */
[--C-:B------:R-:W-:Y:S01]  /*a040*/  FFMA R68, R88, UR38, -R10.reuse ;  /* 0x0000002658447c23 */ /* 0x100fe2000800080a */
[----:B------:R-:W-:Y:S01]  /*a050*/  FMNMX R52, R70, R49, !PT ;  /* 0x0000003146347209 */ /* 0x000fe20007800000 */
[--C-:B------:R-:W-:Y:S01]  /*a060*/  FFMA R69, R92, UR38, -R10.reuse ;  /* 0x000000265c457c23 */ /* 0x100fe2000800080a */
[----:B------:R-:W3:Y:S01]  /*a070*/  MUFU.EX2 R36, R36 ;  /* 0x0000002400247308 */ /* 0x000ee20000000800 */
[----:B-1----:R-:W-:Y:S01]  /*a080*/  @!P6 FMUL R29, R29, R29 ;  /* 0x0000001d1d1de220 */ /* 0x002fe20000400000 */
[----:B------:R-:W-:Y:S01]  /*a090*/  FSETP.GEU.AND P6, PT, R41, -126, PT ;  /* 0xc2fc00002900780b */ /* 0x000fe20003fce000 */
[--C-:B------:R-:W-:Y:S01]  /*a0a0*/  FFMA R72, R93, UR38, -R10.reuse ;  /* 0x000000265d487c23 */ /* 0x100fe2000800080a */
[----:B------:R-:W-:Y:S01]  /*a0b0*/  @!P2 FMUL R37, R37, 0.5 ;  /* 0x3f0000002525a820 */ /* 0x000fe20000400000 */
[----:B------:R-:W-:Y:S01]  /*a0c0*/  FMNMX R49, R71, R52, !PT ;  /* 0x0000003447317209 */ /* 0x000fe20007800000 */
[--C-:B------:R-:W-:Y:S01]  /*a0d0*/  FFMA R52, R76, UR38, -R10.reuse ;  /* 0x000000264c347c23 */ /* 0x100fe2000800080a */
[--C-:B------:R-:W-:Y:S01]  /*a0e0*/  FFMA R73, R97, UR38, -R10.reuse ;  /* 0x0000002661497c23 */ /* 0x100fe2000800080a */
[----:B------:R-:W1:Y:S01]  /*a0f0*/  MUFU.EX2 R40, R40 ;  /* 0x0000002800287308 */ /* 0x000e620000000800 */
[----:B--2---:R-:W-:Y:S01]  /*a100*/  @!P4 FMUL R33, R33, R33 ;  /* 0x000000212121c220 */ /* 0x004fe20000400000 */
[----:B------:R-:W-:Y:S01]  /*a110*/  FSETP.GEU.AND P4, PT, R45, -126, PT ;  /* 0xc2fc00002d00780b */ /* 0x000fe20003f8e000 */
[--C-:B------:R-:W-:Y:S01]  /*a120*/  FFMA R88, R101, UR38, -R10.reuse ;  /* 0x0000002665587c23 */ /* 0x100fe2000800080a */
[----:B------:R-:W-:Y:S01]  /*a130*/  FMNMX R56, R74, R49, !PT ;  /* 0x000000314a387209 */ /* 0x000fe20007800000 */
[--C-:B------:R-:W-:Y:S01]  /*a140*/  FFMA R49, R77, UR38, -R10.reuse ;  /* 0x000000264d317c23 */ /* 0x100fe2000800080a */
[--C-:B------:R-:W-:Y:S01]  /*a150*/  FFMA R92, R105, UR38, -R10.reuse ;  /* 0x00000026695c7c23 */ /* 0x100fe2000800080a */
[----:B------:R-:W-:Y:S01]  /*a160*/  @!P6 FMUL R41, R41, 0.5 ;  /* 0x3f0000002929e820 */ /* 0x000fe20000400000 */
[----:B------:R-:W2:Y:S01]  /*a170*/  MUFU.EX2 R37, R37 ;  /* 0x0000002500257308 */ /* 0x000ea20000000800 */
[----:B---3--:R-:W-:Y:S01]  /*a180*/  @!P3 FMUL R36, R36, R36 ;  /* 0x000000242424b220 */ /* 0x008fe20000400000 */
[----:B------:R-:W-:Y:S01]  /*a190*/  FSETP.GEU.AND P3, PT, R44, -126, PT ;  /* 0xc2fc00002c00780b */ /* 0x000fe20003f6e000 */
[--C-:B------:R-:W-:Y:S01]  /*a1a0*/  FFMA R93, R108, UR38, -R10.reuse ;  /* 0x000000266c5d7c23 */ /* 0x100fe2000800080a */
[----:B------:R-:W-:Y:S01]  /*a1b0*/  FMNMX R53, R75, R56, !PT ;  /* 0x000000384b357209 */ /* 0x000fe20007800000 */
[--C-:B------:R-:W-:Y:S01]  /*a1c0*/  FFMA R101, R112, UR38, -R10.reuse ;  /* 0x0000002670657c23 */ /* 0x100fe2000800080a */
[--C-:B------:R-:W-:Y:S01]  /*a1d0*/  FFMA R105, R116, UR38, -R10.reuse ;  /* 0x0000002674697c23 */ /* 0x100fe2000800080a */
[----:B------:R-:W-:Y:S01]  /*a1e0*/  @!P4 FMUL R45, R45, 0.5 ;  /* 0x3f0000002d2dc820 */ /* 0x000fe20000400000 */
[----:B------:R-:W3:Y:S01]  /*a1f0*/  MUFU.EX2 R41, R41 ;  /* 0x0000002900297308 */ /* 0x000ee20000000800 */
[----:B-1----:R-:W-:Y:S01]  /*a200*/  @!P5 FMUL R40, R40, R40 ;  /* 0x000000282828d220 */ /* 0x002fe20000400000 */
[----:B------:R-:W-:Y:S01]  /*a210*/  FSETP.GEU.AND P5, PT, R48, -126, PT ;  /* 0xc2fc00003000780b */ /* 0x000fe20003fae000 */
[--C-:B------:R-:W-:Y:S01]  /*a220*/  FFMA R108, R117, UR38, -R10.reuse ;  /* 0x00000026756c7c23 */ /* 0x100fe2000800080a */
[----:B------:R-:W-:Y:S01]  /*a230*/  FMNMX R56, R78, R53, !PT ;  /* 0x000000354e387209 */ /* 0x000fe20007800000 */
[--C-:B------:R-:W-:Y:S01]  /*a240*/  FFMA R53, R80, UR38, -R10.reuse ;  /* 0x0000002650357c23 */ /* 0x100fe2000800080a */
[--C-:B------:R-:W-:Y:S01]  /*a250*/  FFMA R80, R96, UR38, -R10.reuse ;  /* 0x0000002660507c23 */ /* 0x100fe2000800080a */
[----:B------:R-:W-:Y:S01]  /*a260*/  @!P3 FMUL R44, R44, 0.5 ;  /* 0x3f0000002c2cb820 */ /* 0x000fe20000400000 */
        /* <DEDUP_REMOVED lines=9> */
[----:B------:R-:W-:Y:S01]  /*a300*/  FMNMX R60, R82, R57, !PT ;  /* 0x00000039523c7209 */ /* 0x000fe20007800000 */
[----:B---3--:R-:W-:Y:S01]  /*a310*/  @!P6 FMUL R41, R41, R41 ;  /* 0x000000292929e220 */ /* 0x008fe20000400000 */
[----:B------:R-:W-:Y:S01]  /*a320*/  FSETP.GEU.AND P6, PT, R49, -126, PT ;  /* 0xc2fc00003100780b */ /* 0x000fe20003fce000 */
[--C-:B------:R-:W-:Y:S01]  /*a330*/  FFMA R100, R109, UR38, -R10.reuse ;  /* 0x000000266d647c23 */ /* 0x100fe2000800080a */
[----:B------:R-:W-:Y:S01]  /*a340*/  FMNMX R57, R83, R60, !PT ;  /* 0x0000003c53397209 */ /* 0x000fe20007800000 */
        /* <DEDUP_REMOVED lines=9> */
[--C-:B------:R-:W-:Y:S01]  /*a3e0*/  FFMA R124, R132, UR38, -R10.reuse ;  /* 0x00000026847c7c23 */ /* 0x100fe2000800080a */
[----:B------:R-:W1:Y:S01]  /*a3f0*/  MUFU.EX2 R52, R52 ;  /* 0x0000003400347308 */ /* 0x000e620000000800 */
[----:B--2---:R-:W-:Y:S01]  /*a400*/  @!P3 FMUL R44, R44, R44 ;  /* 0x0000002c2c2cb220 */ /* 0x004fe20000400000 */
[----:B------:R-:W-:Y:S01]  /*a410*/  FSETP.GEU.AND P3, PT, R53, -126, PT ;  /* 0xc2fc00003500780b */ /* 0x000fe20003f6e000 */
[----:B------:R-:W-:Y:S01]  /*a420*/  @!P6 FMUL R49, R49, 0.5 ;  /* 0x3f0000003131e820 */ /* 0x000fe20000400000 */
        /* <DEDUP_REMOVED lines=8> */
[----:B------:R-:W-:Y:S01]  /*a4b0*/  FMNMX R61, R91, R64, !PT ;  /* 0x000000405b3d7209 */ /* 0x000fe20007800000 */
[--C-:B------:R-:W-:Y:S01]  /*a4c0*/  FFMA R128, R136, UR38, -R10.reuse ;  /* 0x0000002688807c23 */ /* 0x100fe2000800080a */
[--C-:B------:R-:W-:Y:S01]  /*a4d0*/  FFMA R132, R141, UR38, -R10.reuse ;  /* 0x000000268d847c23 */ /* 0x100fe2000800080a */
[----:B------:R-:W-:Y:S01]  /*a4e0*/  @!P3 FMUL R53, R53, 0.5 ;  /* 0x3f0000003535b820 */ /* 0x000fe20000400000 */
[----:B------:R-:W-:Y:S01]  /*a4f0*/  FMNMX R64, R94, R61, !PT ;  /* 0x0000003d5e407209 */ /* 0x000fe20007800000 */
[----:B-1----:R-:W-:Y:S01]  /*a500*/  @!P2 FMUL R52, R52, R52 ;  /* 0x000000343434a220 */ /* 0x002fe20000400000 */
[----:B------:R-:W-:Y:S01]  /*a510*/  FSETP.GEU.AND P2, PT, R60, -126, PT ;  /* 0xc2fc00003c00780b */ /* 0x000fe20003f4e000 */
[----:B------:R-:W1:Y:S01]  /*a520*/  MUFU.EX2 R56, R56 ;  /* 0x0000003800387308 */ /* 0x000e620000000800 */
        /* <DEDUP_REMOVED lines=8> */
[----:B--2---:R-:W-:Y:S01]  /*a5b0*/  @!P6 FMUL R49, R49, R49 ;  /* 0x000000313131e220 */ /* 0x004fe20000400000 */
[----:B------:R-:W-:Y:S01]  /*a5c0*/  FSETP.GEU.AND P6, PT, R68, -126, PT ;  /* 0xc2fc00004400780b */ /* 0x000fe20003fce000 */
[--C-:B------:R-:W-:Y:S01]  /*a5d0*/  FFMA R120, R129, UR38, -R10.reuse ;  /* 0x0000002681787c23 */ /* 0x100fe2000800080a */
[----:B------:R-:W-:Y:S01]  /*a5e0*/  @!P2 FMUL R60, R60, 0.5 ;  /* 0x3f0000003c3ca820 */ /* 0x000fe20000400000 */
[----:B------:R-:W-:Y:S01]  /*a5f0*/  FMNMX R65, R99, R64, !PT ;  /* 0x0000004063417209 */ /* 0x000fe20007800000 */
[--C-:B------:R-:W-:Y:S01]  /*a600*/  FFMA R129, R137, UR38, -R10.reuse ;  /* 0x0000002689817c23 */ /* 0x100fe2000800080a */
[--C-:B------:R-:W-:Y:S01]  /*a610*/  FFMA R133, R140, UR38, -R10.reuse ;  /* 0x000000268c857c23 */ /* 0x100fe2000800080a */
[----:B------:R-:W2:Y:S01]  /*a620*/  MUFU.EX2 R57, R57 ;  /* 0x0000003900397308 */ /* 0x000ea20000000800 */
[----:B-1----:R-:W-:Y:S01]  /*a630*/  @!P4 FMUL R56, R56, R56 ;  /* 0x000000383838c220 */ /* 0x002fe20000400000 */
[----:B------:R-:W-:Y:S01]  /*a640*/  FSETP.GEU.AND P4, PT, R69, -126, PT ;  /* 0xc2fc00004500780b */ /* 0x000fe20003f8e000 */
[--C-:B------:R-:W-:Y:S01]  /*a650*/  FFMA R136, R144, UR38, -R10.reuse ;  /* 0x0000002690887c23 */ /* 0x100fe2000800080a */
[----:B------:R-:W-:Y:S01]  /*a660*/  FMNMX R64, R102, R65, !PT ;  /* 0x0000004166407209 */ /* 0x000fe20007800000 */
[--C-:B------:R-:W-:Y:S01]  /*a670*/  FFMA R137, R145, UR38, -R10.reuse ;  /* 0x0000002691897c23 */ /* 0x100fe2000800080a */
[----:B------:R-:W-:Y:S01]  /*a680*/  FFMA R141, R149, UR38, -R10 ;  /* 0x00000026958d7c23 */ /* 0x000fe2000800080a */
[----:B------:R-:W-:Y:S01]  /*a690*/  @!P6 FMUL R68, R68, 0.5 ;  /* 0x3f0000004444e820 */ /* 0x000fe20000400000 */
[----:B------:R-:W1:Y:S01]  /*a6a0*/  MUFU.EX2 R60, R60 ;  /* 0x0000003c003c7308 */ /* 0x000e620000000800 */
[----:B---3--:R-:W-:Y:S01]  /*a6b0*/  @!P3 FMUL R53, R53, R53 ;  /* 0x000000353535b220 */ /* 0x008fe20000400000 */
[----:B------:R-:W-:-:S02]  /*a6c0*/  FSETP.GEU.AND P3, PT, R61, -126, PT ;  /* 0xc2fc00003d00780b */ /* 0x000fc40003f6e000 */
[----:B------:R-:W-:-:S03]  /*a6d0*/  FMNMX R65, R103, R64, !PT ;  /* 0x0000004067417209 */ /* 0x000fc60007800000 */
[----:B------:R-:W-:Y:S01]  /*a6e0*/  @!P4 FMUL R69, R69, 0.5 ;  /* 0x3f0000004545c820 */ /* 0x000fe20000400000 */
[----:B------:R-:W3:Y:S01]  /*a6f0*/  MUFU.EX2 R68, R68 ;  /* 0x0000004400447308 */ /* 0x000ee20000000800 */
[----:B--2---:R-:W-:Y:S01]  /*a700*/  @!P5 FMUL R57, R57, R57 ;  /* 0x000000393939d220 */ /* 0x004fe20000400000 */
[----:B------:R-:W-:Y:S02]  /*a710*/  FSETP.GEU.AND P5, PT, R72, -126, PT ;  /* 0xc2fc00004800780b */ /* 0x000fe40003fae000 */
[----:B------:R-:W-:-:S03]  /*a720*/  FMNMX R64, R106, R65, !PT ;  /* 0x000000416a407209 */ /* 0x000fc60007800000 */
[----:B------:R-:W-:Y:S01]  /*a730*/  @!P3 FMUL R61, R61, 0.5 ;  /* 0x3f0000003d3db820 */ /* 0x000fe20000400000 */
[----:B------:R-:W2:Y:S01]  /*a740*/  MUFU.EX2 R69, R69 ;  /* 0x0000004500457308 */ /* 0x000ea20000000800 */
[----:B-1----:R-:W-:Y:S01]  /*a750*/  @!P2 FMUL R60, R60, R60 ;  /* 0x0000003c3c3ca220 */ /* 0x002fe20000400000 */
[----:B------:R-:W-:Y:S02]  /*a760*/  FSETP.GEU.AND P2, PT, R80, -126, PT ;  /* 0xc2fc00005000780b */ /* 0x000fe40003f4e000 */
[----:B------:R-:W-:-:S03]  /*a770*/  FMNMX R65, R107, R64, !PT ;  /* 0x000000406b417209 */ /* 0x000fc60007800000 */
[----:B------:R-:W-:Y:S01]  /*a780*/  @!P5 FMUL R72, R72, 0.5 ;  /* 0x3f0000004848d820 */ /* 0x000fe20000400000 */
[----:B------:R-:W1:Y:S01]  /*a790*/  MUFU.EX2 R61, R61 ;  /* 0x0000003d003d7308 */ /* 0x000e620000000800 */
[----:B---3--:R-:W-:Y:S01]  /*a7a0*/  @!P6 FMUL R68, R68, R68 ;  /* 0x000000444444e220 */ /* 0x008fe20000400000 */
[----:B------:R-:W-:Y:S02]  /*a7b0*/  FSETP.GEU.AND P6, PT, R73, -126, PT ;  /* 0xc2fc00004900780b */ /* 0x000fe40003fce000 */
        /* <DEDUP_REMOVED lines=37> */
[----:B------:R-:W-:Y:S01]  /*aa10*/  FMNMX R64, R126, R65, !PT ;  /* 0x000000417e407209 */ /* 0x000fe20007800000 */
[----:B-1----:R-:W-:Y:S01]  /*aa20*/  @!P5 FMUL R89, R89, R89 ;  /* 0x000000595959d220 */ /* 0x002fe20000400000 */
[----:B------:R-:W-:Y:S01]  /*aa30*/  FSETP.GEU.AND P5, PT, R104, -126, PT ;  /* 0xc2fc00006800780b */ /* 0x000fe20003fae000 */
[----:B------:R-:W1:Y:S01]  /*aa40*/  MUFU.EX2 R93, R93 ;  /* 0x0000005d005d7308 */ /* 0x000e620000000800 */
[----:B------:R-:W-:-:S03]  /*aa50*/  FMNMX R65, R127, R64, !PT ;  /* 0x000000407f417209 */ /* 0x000fc60007800000 */
[----:B------:R-:W-:Y:S01]  /*aa60*/  @!P3 FMUL R100, R100, 0.5 ;  /* 0x3f0000006464b820 */ /* 0x000fe20000400000 */
[----:B------:R-:W-:Y:S01]  /*aa70*/  FMNMX R64, R130, R65, !PT ;  /* 0x0000004182407209 */ /* 0x000fe20007800000 */
[----:B---3--:R-:W-:Y:S01]  /*aa80*/  @!P2 FMUL R92, R92, R92 ;  /* 0x0000005c5c5ca220 */ /* 0x008fe20000400000 */
[----:B------:R-:W-:Y:S01]  /*aa90*/  FSETP.GEU.AND P2, PT, R105, -126, PT ;  /* 0xc2fc00006900780b */ /* 0x000fe20003f4e000 */
[----:B------:R-:W2:Y:S01]  /*aaa0*/  MUFU.EX2 R101, R101 ;  /* 0x0000006500657308 */ /* 0x000ea20000000800 */
[----:B------:R-:W-:-:S03]  /*aab0*/  FMNMX R65, R131, R64, !PT ;  /* 0x0000004083417209 */ /* 0x000fc60007800000 */
[----:B------:R-:W-:Y:S01]  /*aac0*/  @!P5 FMUL R104, R104, 0.5 ;  /* 0x3f0000006868d820 */ /* 0x000fe20000400000 */
[----:B------:R-:W-:-:S03]  /*aad0*/  FMNMX R64, R134, R65, !PT ;  /* 0x0000004186407209 */ /* 0x000fc60007800000 */
[----:B------:R-:W3:Y:S01]  /*aae0*/  MUFU.EX2 R100, R100 ;  /* 0x0000006400647308 */ /* 0x000ee20000000800 */
[----:B------:R-:W-:Y:S01]  /*aaf0*/  FMNMX R65, R135, R64, !PT ;  /* 0x0000004087417209 */ /* 0x000fe20007800000 */
[----:B-1----:R-:W-:Y:S01]  /*ab00*/  @!P6 FMUL R93, R93, R93 ;  /* 0x0000005d5d5de220 */ /* 0x002fe20000400000 */
[----:B------:R-:W-:Y:S01]  /*ab10*/  FSETP.GEU.AND P6, PT, R108, -126, PT ;  /* 0xc2fc00006c00780b */ /* 0x000fe20003fce000 */
[----:B------:R-:W-:Y:S01]  /*ab20*/  @!P2 FMUL R105, R105, 0.5 ;  /* 0x3f0000006969a820 */ /* 0x000fe20000400000 */
[----:B------:R-:W-:-:S03]  /*ab30*/  FMNMX R64, R138, R65, !PT ;  /* 0x000000418a407209 */ /* 0x000fc60007800000 */
[----:B------:R-:W1:Y:S01]  /*ab40*/  MUFU.EX2 R104, R104 ;  /* 0x0000006800687308 */ /* 0x000e620000000800 */
[----:B--2---:R-:W-:Y:S01]  /*ab50*/  @!P4 FMUL R101, R101, R101 ;  /* 0x000000656565c220 */ /* 0x004fe20000400000 */
[----:B------:R-:W-:Y:S02]  /*ab60*/  FSETP.GEU.AND P4, PT, R112, -126, PT ;  /* 0xc2fc00007000780b */ /* 0x000fe40003f8e000 */
[----:B------:R-:W-:-:S04]  /*ab70*/  FMNMX R65, R139, R64, !PT ;  /* 0x000000408b417209 */ /* 0x000fc80007800000 */
[----:B------:R-:W2:Y:S01]  /*ab80*/  MUFU.EX2 R105, R105 ;  /* 0x0000006900697308 */ /* 0x000ea20000000800 */
[----:B---3--:R-:W-:Y:S01]  /*ab90*/  @!P3 FMUL R100, R100, R100 ;  /* 0x000000646464b220 */ /* 0x008fe20000400000 */
[----:B------:R-:W-:Y:S01]  /*aba0*/  FSETP.GEU.AND P3, PT, R113, -126, PT ;  /* 0xc2fc00007100780b */ /* 0x000fe20003f6e000 */
[----:B------:R-:W-:Y:S01]  /*abb0*/  @!P6 FMUL R108, R108, 0.5 ;  /* 0x3f0000006c6ce820 */ /* 0x000fe20000400000 */
        /* <DEDUP_REMOVED lines=9> */
[----:B--2---:R-:W-:Y:S01]  /*ac50*/  @!P2 FMUL R105, R105, R105 ;  /* 0x000000696969a220 */ /* 0x004fe20000400000 */
[----:B------:R-:W-:Y:S01]  /*ac60*/  FSETP.GEU.AND P2, PT, R116, -126, PT ;  /* 0xc2fc00007400780b */ /* 0x000fe20003f4e000 */
[----:B------:R-:W2:Y:S01]  /*ac70*/  MUFU.EX2 R112, R112 ;  /* 0x0000007000707308 */ /* 0x000ea20000000800 */
[----:B------:R-:W-:-:S03]  /*ac80*/  FMNMX R64, R150, R65, !PT ;  /* 0x0000004196407209 */ /* 0x000fc60007800000 */
[----:B------:R-:W-:Y:S01]  /*ac90*/  @!P5 FMUL R117, R117, 0.5 ;  /* 0x3f0000007575d820 */ /* 0x000fe20000400000 */
[----:B------:R-:W-:-:S03]  /*aca0*/  FMNMX R64, R151, R64, !PT ;  /* 0x0000004097407209 */ /* 0x000fc60007800000 */
[----:B------:R-:W3:Y:S01]  /*acb0*/  MUFU.EX2 R113, R113 ;  /* 0x0000007100717308 */ /* 0x000ee20000000800 */
[----:B-1----:R-:W-:Y:S01]  /*acc0*/  @!P6 FMUL R108, R108, R108 ;  /* 0x0000006c6c6ce220 */ /* 0x002fe20000400000 */
[----:B------:R-:W1:Y:S01]  /*acd0*/  SHFL.BFLY PT, R65, R64, 0x1, 0x1f ;  /* 0x0c201f0040417f89 */ /* 0x000e6200000e0000 */
[----:B------:R-:W-:Y:S01]  /*ace0*/  FSETP.GEU.AND P6, PT, R121, -126, PT ;  /* 0xc2fc00007900780b */ /* 0x000fe20003fce000 */
[----:B------:R-:W-:-:S04]  /*acf0*/  @!P2 FMUL R116, R116, 0.5 ;  /* 0x3f0000007474a820 */ /* 0x000fc80000400000 */
[----:B------:R-:W4:Y:S01]  /*ad00*/  MUFU.EX2 R117, R117 ;  /* 0x0000007500757308 */ /* 0x000f220000000800 */
[----:B--2---:R-:W-:Y:S01]  /*ad10*/  @!P4 FMUL R112, R112, R112 ;  /* 0x000000707070c220 */ /* 0x004fe20000400000 */
[----:B------:R-:W-:-:S06]  /*ad20*/  FSETP.GEU.AND P4, PT, R124, -126, PT ;  /* 0xc2fc00007c00780b */ /* 0x000fcc0003f8e000 */
[----:B------:R-:W2:Y:S01]  /*ad30*/  MUFU.EX2 R116, R116 ;  /* 0x0000007400747308 */ /* 0x000ea20000000800 */
[----:B---3--:R-:W-:Y:S01]  /*ad40*/  @!P3 FMUL R113, R113, R113 ;  /* 0x000000717171b220 */ /* 0x008fe20000400000 */
[----:B------:R-:W-:Y:S01]  /*ad50*/  FSETP.GEU.AND P3, PT, R120, -126, PT ;  /* 0xc2fc00007800780b */ /* 0x000fe20003f6e000 */
[----:B------:R-:W-:-:S04]  /*ad60*/  @!P6 FMUL R121, R121, 0.5 ;  /* 0x3f0000007979e820 */ /* 0x000fc80000400000 */
[----:B------:R-:W-:Y:S01]  /*ad70*/  @!P4 FMUL R124, R124, 0.5 ;  /* 0x3f0000007c7cc820 */ /* 0x000fe20000400000 */
[----:B----4-:R-:W-:Y:S01]  /*ad80*/  @!P5 FMUL R117, R117, R117 ;  /* 0x000000757575d220 */ /* 0x010fe20000400000 */
[----:B------:R-:W-:Y:S01]  /*ad90*/  FSETP.GEU.AND P5, PT, R125, -126, PT ;  /* 0xc2fc00007d00780b */ /* 0x000fe20003fae000 */
[----:B------:R-:W3:Y:S01]  /*ada0*/  MUFU.EX2 R121, R121 ;  /* 0x0000007900797308 */ /* 0x000ee20000000800 */
[----:B-1----:R-:W-:-:S04]  /*adb0*/  FMNMX R65, R64, R65, !PT ;  /* 0x0000004140417209 */ /* 0x002fc80007800000 */
[----:B------:R-:W-:Y:S01]  /*adc0*/  @!P3 FMUL R120, R120, 0.5 ;  /* 0x3f0000007878b820 */ /* 0x000fe20000400000 */
[----:B--2---:R-:W-:Y:S01]  /*add0*/  @!P2 FMUL R116, R116, R116 ;  /* 0x000000747474a220 */ /* 0x004fe20000400000 */
[----:B------:R-:W-:Y:S01]  /*ade0*/  FSETP.GEU.AND P2, PT, R128, -126, PT ;  /* 0xc2fc00008000780b */ /* 0x000fe20003f4e000 */
[----:B------:R-:W1:Y:S01]  /*adf0*/  MUFU.EX2 R124, R124 ;  /* 0x0000007c007c7308 */ /* 0x000e620000000800 */
[----:B------:R-:W2:Y:S03]  /*ae00*/  SHFL.BFLY PT, R64, R65, 0x2, 0x1f ;  /* 0x0c401f0041407f89 */ /* 0x000ea600000e0000 */
[----:B------:R-:W-:-:S04]  /*ae10*/  @!P5 FMUL R125, R125, 0.5 ;  /* 0x3f0000007d7dd820 */ /* 0x000fc80000400000 */
[----:B------:R-:W4:Y:S01]  /*ae20*/  MUFU.EX2 R120, R120 ;  /* 0x0000007800787308 */ /* 0x000f220000000800 */
[----:B---3--:R-:W-:Y:S01]  /*ae30*/  @!P6 FMUL R121, R121, R121 ;  /* 0x000000797979e220 */ /* 0x008fe20000400000 */
[----:B------:R-:W-:Y:S02]  /*ae40*/  FSETP.GEU.AND P6, PT, R129, -126, PT ;  /* 0xc2fc00008100780b */ /* 0x000fe40003fce000 */
[----:B------:R-:W-:-:S04]  /*ae50*/  @!P2 FMUL R128, R128, 0.5 ;  /* 0x3f0000008080a820 */ /* 0x000fc80000400000 */
[----:B------:R-:W3:Y:S01]  /*ae60*/  MUFU.EX2 R125, R125 ;  /* 0x0000007d007d7308 */ /* 0x000ee20000000800 */
[----:B-1----:R-:W-:Y:S01]  /*ae70*/  @!P4 FMUL R124, R124, R124 ;  /* 0x0000007c7c7cc220 */ /* 0x002fe20000400000 */
[----:B------:R-:W-:-:S05]  /*ae80*/  FSETP.GEU.AND P4, PT, R132, -126, PT ;  /* 0xc2fc00008400780b */ /* 0x000fca0003f8e000 */
[----:B------:R-:W-:Y:S01]  /*ae90*/  @!P6 FMUL R129, R129, 0.5 ;  /* 0x3f0000008181e820 */ /* 0x000fe20000400000 */
[----:B------:R-:W1:Y:S01]  /*aea0*/  MUFU.EX2 R128, R128 ;  /* 0x0000008000807308 */ /* 0x000e620000000800 */
[----:B----4-:R-:W-:Y:S01]  /*aeb0*/  @!P3 FMUL R120, R120, R120 ;  /* 0x000000787878b220 */ /* 0x010fe20000400000 */
[----:B------:R-:W-:Y:S02]  /*aec0*/  FSETP.GEU.AND P3, PT, R133, -126, PT ;  /* 0xc2fc00008500780b */ /* 0x000fe40003f6e000 */
[----:B--2---:R-:W-:-:S03]  /*aed0*/  FMNMX R109, R65, R64, !PT ;  /* 0x00000040416d7209 */ /* 0x004fc60007800000 */
[----:B------:R-:W-:Y:S01]  /*aee0*/  @!P4 FMUL R132, R132, 0.5 ;  /* 0x3f0000008484c820 */ /* 0x000fe20000400000 */
[----:B------:R-:W2:Y:S01]  /*aef0*/  MUFU.EX2 R129, R129 ;  /* 0x0000008100817308 */ /* 0x000ea20000000800 */
[----:B---3--:R-:W-:Y:S01]  /*af00*/  @!P5 FMUL R125, R125, R125 ;  /* 0x0000007d7d7dd220 */ /* 0x008fe20000400000 */
[----:B------:R-:W-:-:S05]  /*af10*/  FSETP.GEU.AND P5, PT, R136, -126, PT ;  /* 0xc2fc00008800780b */ /* 0x000fca0003fae000 */
[----:B------:R-:W-:Y:S01]  /*af20*/  @!P3 FMUL R133, R133, 0.5 ;  /* 0x3f0000008585b820 */ /* 0x000fe20000400000 */
[----:B------:R-:W3:Y:S01]  /*af30*/  MUFU.EX2 R132, R132 ;  /* 0x0000008400847308 */ /* 0x000ee20000000800 */
[----:B-1----:R-:W-:Y:S01]  /*af40*/  @!P2 FMUL R128, R128, R128 ;  /* 0x000000808080a220 */ /* 0x002fe20000400000 */
[----:B------:R-:W-:-:S04]  /*af50*/  FSETP.NEU.AND P2, PT, R109, -INF , PT ;  /* 0xff8000006d00780b */ /* 0x000fc80003f4d000 */
[----:B------:R-:W-:Y:S01]  /*af60*/  FSEL R64, R109, RZ, P2 ;  /* 0x000000ff6d407208 */ /* 0x000fe20001000000 */
[----:B------:R-:W-:Y:S01]  /*af70*/  @!P5 FMUL R136, R136, 0.5 ;  /* 0x3f0000008888d820 */ /* 0x000fe20000400000 */
[----:B------:R-:W1:Y:S01]  /*af80*/  MUFU.EX2 R133, R133 ;  /* 0x0000008500857308 */ /* 0x000e620000000800 */
[----:B--2---:R-:W-:Y:S01]  /*af90*/  @!P6 FMUL R129, R129, R129 ;  /* 0x000000818181e220 */ /* 0x004fe20000400000 */
[----:B------:R-:W-:Y:S01]  /*afa0*/  FSETP.GEU.AND P6, PT, R137, -126, PT ;  /* 0xc2fc00008900780b */ /* 0x000fe20003fce000 */
[----:B------:R-:W-:Y:S01]  /*afb0*/  FMUL R65, R64, UR38 ;  /* 0x0000002640417c20 */ /* 0x000fe20008400000 */
[----:B------:R-:W-:Y:S01]  /*afc0*/  FSETP.GEU.AND P2, PT, R148, -126, PT ;  /* 0xc2fc00009400780b */ /* 0x000fe20003f4e000 */
[----:B------:R-:W-:Y:S02]  /*afd0*/  FADD R64, -R64, R7 ;  /* 0x0000000740407221 */ /* 0x000fe40000000100 */
[--C-:B------:R-:W-:Y:S01]  /*afe0*/  FFMA R26, R26, UR38, -R65.reuse ;  /* 0x000000261a1a7c23 */ /* 0x100fe20008000841 */
[----:B------:R-:W2:Y:S01]  /*aff0*/  MUFU.EX2 R136, R136 ;  /* 0x0000008800887308 */ /* 0x000ea20000000800 */
[----:B---3--:R-:W-:Y:S01]  /*b000*/  @!P4 FMUL R132, R132, R132 ;  /* 0x000000848484c220 */ /* 0x008fe20000400000 */
[--C-:B------:R-:W-:Y:S01]  /*b010*/  FFMA R27, R27, UR38, -R65.reuse ;  /* 0x000000261b1b7c23 */ /* 0x100fe20008000841 */
[--C-:B------:R-:W-:Y:S01]  /*b020*/  FFMA R30, R30, UR38, -R65.reuse ;  /* 0x000000261e1e7c23 */ /* 0x100fe20008000841 */
[----:B------:R-:W-:Y:S01]  /*b030*/  FSETP.GEU.AND P4, PT, R26, -126, PT ;  /* 0xc2fc00001a00780b */ /* 0x000fe20003f8e000 */
[--C-:B------:R-:W-:Y:S01]  /*b040*/  FFMA R35, R35, UR38, -R65.reuse ;  /* 0x0000002623237c23 */ /* 0x100fe20008000841 */
[--C-:B------:R-:W-:Y:S01]  /*b050*/  FFMA R34, R34, UR38, -R65.reuse ;  /* 0x0000002622227c23 */ /* 0x100fe20008000841 */
[----:B------:R-:W-:Y:S01]  /*b060*/  @!P6 FMUL R137, R137, 0.5 ;  /* 0x3f0000008989e820 */ /* 0x000fe20000400000 */
[--C-:B------:R-:W-:Y:S01]  /*b070*/  FFMA R38, R38, UR38, -R65.reuse ;  /* 0x0000002626267c23 */ /* 0x100fe20008000841 */
[----:B-1----:R-:W-:Y:S01]  /*b080*/  @!P3 FMUL R133, R133, R133 ;  /* 0x000000858585b220 */ /* 0x002fe20000400000 */
[----:B------:R-:W-:Y:S01]  /*b090*/  FSETP.GEU.AND P3, PT, R141, -126, PT ;  /* 0xc2fc00008d00780b */ /* 0x000fe20003f6e000 */
[----:B------:R-:W-:Y:S01]  /*b0a0*/  @!P2 FMUL R148, R148, 0.5 ;  /* 0x3f0000009494a820 */ /* 0x000fe20000400000 */
[--C-:B------:R-:W-:Y:S01]  /*b0b0*/  FFMA R39, R39, UR38, -R65.reuse ;  /* 0x0000002627277c23 */ /* 0x100fe20008000841 */
[----:B------:R-:W1:Y:S01]  /*b0c0*/  MUFU.EX2 R137, R137 ;  /* 0x0000008900897308 */ /* 0x000e620000000800 */
[--C-:B------:R-:W-:Y:S01]  /*b0d0*/  FFMA R46, R46, UR38, -R65.reuse ;  /* 0x000000262e2e7c23 */ /* 0x100fe20008000841 */
[--C-:B------:R-:W-:Y:S01]  /*b0e0*/  FFMA R43, R43, UR38, -R65.reuse ;  /* 0x000000262b2b7c23 */ /* 0x100fe20008000841 */
[--C-:B------:R-:W-:Y:S01]  /*b0f0*/  FFMA R47, R47, UR38, -R65.reuse ;  /* 0x000000262f2f7c23 */ /* 0x100fe20008000841 */
[----:B--2---:R-:W-:Y:S01]  /*b100*/  @!P5 FMUL R136, R136, R136 ;  /* 0x000000888888d220 */ /* 0x004fe20000400000 */
[----:B------:R-:W-:Y:S01]  /*b110*/  FSETP.GEU.AND P5, PT, R27, -126, PT ;  /* 0xc2fc00001b00780b */ /* 0x000fe20003fae000 */
[----:B------:R-:W-:Y:S01]  /*b120*/  @!P4 FMUL R26, R26, 0.5 ;  /* 0x3f0000001a1ac820 */ /* 0x000fe20000400000 */
[--C-:B------:R-:W-:Y:S01]  /*b130*/  FFMA R50, R50, UR38, -R65.reuse ;  /* 0x0000002632327c23 */ /* 0x100fe20008000841 */
[----:B------:R-:W2:Y:S01]  /*b140*/  MUFU.EX2 R10, R148 ;  /* 0x00000094000a7308 */ /* 0x000ea20000000800 */
[--C-:B------:R-:W-:Y:S01]  /*b150*/  FFMA R55, R55, UR38, -R65.reuse ;  /* 0x0000002637377c23 */ /* 0x100fe20008000841 */
[----:B------:R-:W-:Y:S01]  /*b160*/  @!P3 FMUL R141, R141, 0.5 ;  /* 0x3f0000008d8db820 */ /* 0x000fe20000400000 */
[--C-:B------:R-:W-:Y:S01]  /*b170*/  FFMA R54, R54, UR38, -R65.reuse ;  /* 0x0000002636367c23 */ /* 0x100fe20008000841 */
[--C-:B------:R-:W-:Y:S01]  /*b180*/  FFMA R58, R58, UR38, -R65.reuse ;  /* 0x000000263a3a7c23 */ /* 0x100fe20008000841 */
[--C-:B------:R-:W-:Y:S01]  /*b190*/  FFMA R31, R31, UR38, -R65.reuse ;  /* 0x000000261f1f7c23 */ /* 0x100fe20008000841 */
[--C-:B------:R-:W-:Y:S01]  /*b1a0*/  FFMA R59, R59, UR38, -R65.reuse ;  /* 0x000000263b3b7c23 */ /* 0x100fe20008000841 */
[--C-:B------:R-:W-:Y:S01]  /*b1b0*/  FFMA R63, R63, UR38, -R65.reuse ;  /* 0x000000263f3f7c23 */ /* 0x100fe20008000841 */
[----:B------:R-:W3:Y:S01]  /*b1c0*/  MUFU.EX2 R26, R26 ;  /* 0x0000001a001a7308 */ /* 0x000ee20000000800 */
[----:B-1----:R-:W-:Y:S01]  /*b1d0*/  @!P6 FMUL R137, R137, R137 ;  /* 0x000000898989e220 */ /* 0x002fe20000400000 */
[----:B------:R-:W-:Y:S01]  /*b1e0*/  @!P5 FMUL R27, R27, 0.5 ;  /* 0x3f0000001b1bd820 */ /* 0x000fe20000400000 */
[----:B------:R-:W-:Y:S01]  /*b1f0*/  FSETP.GEU.AND P6, PT, R30, -126, PT ;  /* 0xc2fc00001e00780b */ /* 0x000fe20003fce000 */
[--C-:B------:R-:W-:Y:S01]  /*b200*/  FFMA R67, R67, UR38, -R65.reuse ;  /* 0x0000002643437c23 */ /* 0x100fe20008000841 */
[--C-:B------:R-:W-:Y:S01]  /*b210*/  FFMA R42, R42, UR38, -R65.reuse ;  /* 0x000000262a2a7c23 */ /* 0x100fe20008000841 */
[--C-:B------:R-:W-:Y:S01]  /*b220*/  FFMA R75, R75, UR38, -R65.reuse ;  /* 0x000000264b4b7c23 */ /* 0x100fe20008000841 */
[--C-:B------:R-:W-:Y:S01]  /*b230*/  FFMA R51, R51, UR38, -R65.reuse ;  /* 0x0000002633337c23 */ /* 0x100fe20008000841 */
[----:B------:R-:W1:Y:S01]  /*b240*/  MUFU.EX2 R141, R141 ;  /* 0x0000008d008d7308 */ /* 0x000e620000000800 */
[----:B--2---:R-:W-:Y:S01]  /*b250*/  @!P2 FMUL R10, R10, R10 ;  /* 0x0000000a0a0aa220 */ /* 0x004fe20000400000 */
[----:B------:R-:W-:Y:S01]  /*b260*/  FSETP.GEU.AND P2, PT, R31, -126, PT ;  /* 0xc2fc00001f00780b */ /* 0x000fe20003f4e000 */
[--C-:B------:R-:W-:Y:S01]  /*b270*/  FFMA R79, R79, UR38, -R65.reuse ;  /* 0x000000264f4f7c23 */ /* 0x100fe20008000841 */
[--C-:B------:R-:W-:Y:S01]  /*b280*/  FFMA R83, R83, UR38, -R65.reuse ;  /* 0x0000002653537c23 */ /* 0x100fe20008000841 */
[--C-:B------:R-:W-:Y:S01]  /*b290*/  FFMA R62, R62, UR38, -R65.reuse ;  /* 0x000000263e3e7c23 */ /* 0x100fe20008000841 */
[--C-:B------:R-:W-:Y:S01]  /*b2a0*/  FFMA R71, R71, UR38, -R65.reuse ;  /* 0x0000002647477c23 */ /* 0x100fe20008000841 */
[--C-:B------:R-:W-:Y:S01]  /*b2b0*/  FFMA R123, R123, UR38, -R65.reuse ;  /* 0x000000267b7b7c23 */ /* 0x100fe20008000841 */
[----:B------:R-:W2:Y:S01]  /*b2c0*/  MUFU.EX2 R27, R27 ;  /* 0x0000001b001b7308 */ /* 0x000ea20000000800 */
[----:B---3--:R-:W-:Y:S01]  /*b2d0*/  @!P4 FMUL R26, R26, R26 ;  /* 0x0000001a1a1ac220 */ /* 0x008fe20000400000 */
[----:B------:R-:W-:Y:S01]  /*b2e0*/  FSETP.GEU.AND P4, PT, R35, -126, PT ;  /* 0xc2fc00002300780b */ /* 0x000fe20003f8e000 */
[----:B------:R-:W-:Y:S01]  /*b2f0*/  @!P6 FMUL R30, R30, 0.5 ;  /* 0x3f0000001e1ee820 */ /* 0x000fe20000400000 */
[----:B------:R-:W-:Y:S01]  /*b300*/  FFMA R87, R87, UR38, -R65 ;  /* 0x0000002657577c23 */ /* 0x000fe20008000841 */
[----:B------:R-:W-:-:S02]  /*b310*/  FMUL R64, R64, UR38 ;  /* 0x0000002640407c20 */ /* 0x000fc40008400000 */
[----:B------:R-:W-:Y:S01]  /*b320*/  @!P2 FMUL R31, R31, 0.5 ;  /* 0x3f0000001f1fa820 */ /* 0x000fe20000400000 */
[----:B------:R3:W4:Y:S01]  /*b330*/  MUFU.EX2 R77, R30 ;  /* 0x0000001e004d7308 */ /* 0x0007220000000800 */
[----:B-1----:R-:W-:Y:S01]  /*b340*/  @!P3 FMUL R141, R141, R141 ;  /* 0x0000008d8d8db220 */ /* 0x002fe20000400000 */
[----:B------:R-:W-:-:S05]  /*b350*/  FSETP.GEU.AND P3, PT, R34, -126, PT ;  /* 0xc2fc00002200780b */ /* 0x000fca0003f6e000 */
[----:B------:R-:W-:Y:S01]  /*b360*/  @!P4 FMUL R35, R35, 0.5 ;  /* 0x3f0000002323c820 */ /* 0x000fe20000400000 */
[----:B------:R1:W5:Y:S01]  /*b370*/  MUFU.EX2 R76, R31 ;  /* 0x0000001f004c7308 */ /* 0x0003620000000800 */
[----:B--2---:R-:W-:Y:S01]  /*b380*/  @!P5 FMUL R27, R27, R27 ;  /* 0x0000001b1b1bd220 */ /* 0x004fe20000400000 */
[----:B------:R-:W-:Y:S01]  /*b390*/  FSETP.GEU.AND P5, PT, R38, -126, PT ;  /* 0xc2fc00002600780b */ /* 0x000fe20003fae000 */
[----:B---3--:R-:W-:Y:S01]  /*b3a0*/  FFMA R30, R66, UR38, -R65 ;  /* 0x00000026421e7c23 */ /* 0x008fe20008000841 */
[----:B------:R-:W-:Y:S01]  /*b3b0*/  FADD R66, -R8, R9 ;  /* 0x0000000908427221 */ /* 0x000fe20000000100 */
[--C-:B------:R-:W-:Y:S02]  /*b3c0*/  FFMA R8, R151, UR38, -R65.reuse ;  /* 0x0000002697087c23 */ /* 0x100fe40008000841 */
[----:B------:R-:W-:Y:S01]  /*b3d0*/  @!P3 FMUL R34, R34, 0.5 ;  /* 0x3f0000002222b820 */ /* 0x000fe20000400000 */
[----:B------:R2:W3:Y:S01]  /*b3e0*/  MUFU.EX2 R219, R35 ;  /* 0x0000002300db7308 */ /* 0x0004e20000000800 */
[----:B----4-:R-:W-:Y:S01]  /*b3f0*/  @!P6 FMUL R77, R77, R77 ;  /* 0x0000004d4d4de220 */ /* 0x010fe20000400000 */
[----:B------:R-:W-:Y:S01]  /*b400*/  FSETP.GEU.AND P6, PT, R39, -126, PT ;  /* 0xc2fc00002700780b */ /* 0x000fe20003fce000 */
[--C-:B-1----:R-:W-:Y:S01]  /*b410*/  FFMA R31, R70, UR38, -R65.reuse ;  /* 0x00000026461f7c23 */ /* 0x102fe20008000841 */
[--C-:B------:R-:W-:Y:S01]  /*b420*/  FFMA R70, R99, UR38, -R65.reuse ;  /* 0x0000002663467c23 */ /* 0x100fe20008000841 */
[----:B------:R-:W-:Y:S01]  /*b430*/  FADD R99, R13, R72 ;  /* 0x000000480d637221 */ /* 0x000fe20000000000 */
[----:B------:R-:W-:Y:S01]  /*b440*/  FMUL R66, R66, UR38 ;  /* 0x0000002642427c20 */ /* 0x000fe20008400000 */
[----:B------:R-:W-:Y:S01]  /*b450*/  @!P5 FMUL R38, R38, 0.5 ;  /* 0x3f0000002626d820 */ /* 0x000fe20000400000 */
[----:B------:R1:W4:Y:S01]  /*b460*/  MUFU.EX2 R148, R34 ;  /* 0x0000002200947308 */ /* 0x0003220000000800 */
[----:B-----5:R-:W-:Y:S01]  /*b470*/  @!P2 FMUL R76, R76, R76 ;  /* 0x0000004c4c4ca220 */ /* 0x020fe20000400000 */
[----:B------:R-:W-:Y:S01]  /*b480*/  FSETP.GEU.AND P2, PT, R42, -126, PT ;  /* 0xc2fc00002a00780b */ /* 0x000fe20003f4e000 */
[----:B--2---:R-:W-:Y:S01]  /*b490*/  FFMA R35, R78, UR38, -R65 ;  /* 0x000000264e237c23 */ /* 0x004fe20008000841 */
[----:B------:R-:W-:-:S03]  /*b4a0*/  FADD R78, R32, R113 ;  /* 0x00000071204e7221 */ /* 0x000fc60000000000 */
[----:B------:R-:W-:Y:S01]  /*b4b0*/  @!P6 FMUL R39, R39, 0.5 ;  /* 0x3f0000002727e820 */ /* 0x000fe20000400000 */
[----:B------:R2:W5:Y:S01]  /*b4c0*/  MUFU.EX2 R84, R38 ;  /* 0x0000002600547308 */ /* 0x0005620000000800 */
[----:B---3--:R-:W-:Y:S01]  /*b4d0*/  @!P4 FMUL R219, R219, R219 ;  /* 0x000000dbdbdbc220 */ /* 0x008fe20000400000 */
[----:B------:R-:W-:Y:S01]  /*b4e0*/  FSETP.GEU.AND P4, PT, R46, -126, PT ;  /* 0xc2fc00002e00780b */ /* 0x000fe20003f8e000 */
[----:B-1----:R-:W-:-:S04]  /*b4f0*/  FFMA R34, R74, UR38, -R65 ;  /* 0x000000264a227c23 */ /* 0x002fc80008000841 */
[----:B------:R-:W-:Y:S01]  /*b500*/  @!P2 FMUL R42, R42, 0.5 ;  /* 0x3f0000002a2aa820 */ /* 0x000fe20000400000 */
[----:B------:R1:W3:Y:S01]  /*b510*/  MUFU.EX2 R217, R39 ;  /* 0x0000002700d97308 */ /* 0x0002e20000000800 */
[----:B----4-:R-:W-:Y:S01]  /*b520*/  @!P3 FMUL R148, R148, R148 ;  /* 0x000000949494b220 */ /* 0x010fe20000400000 */
[----:B------:R-:W-:Y:S01]  /*b530*/  FSETP.GEU.AND P3, PT, R43, -126, PT ;  /* 0xc2fc00002b00780b */ /* 0x000fe20003f6e000 */
[----:B--2---:R-:W-:-:S04]  /*b540*/  FFMA R38, R82, UR38, -R65 ;  /* 0x0000002652267c23 */ /* 0x004fc80008000841 */
[----:B------:R-:W-:Y:S01]  /*b550*/  @!P4 FMUL R46, R46, 0.5 ;  /* 0x3f0000002e2ec820 */ /* 0x000fe20000400000 */
[----:B------:R2:W4:Y:S01]  /*b560*/  MUFU.EX2 R85, R42 ;  /* 0x0000002a00557308 */ /* 0x0005220000000800 */
[----:B-----5:R-:W-:Y:S01]  /*b570*/  @!P5 FMUL R84, R84, R84 ;  /* 0x000000545454d220 */ /* 0x020fe20000400000 */
[----:B------:R-:W-:Y:S01]  /*b580*/  FSETP.GEU.AND P5, PT, R47, -126, PT ;  /* 0xc2fc00002f00780b */ /* 0x000fe20003fae000 */
[--C-:B-1----:R-:W-:Y:S01]  /*b590*/  FFMA R39, R86, UR38, -R65.reuse ;  /* 0x0000002656277c23 */ /* 0x102fe20008000841 */
[----:B------:R-:W-:Y:S01]  /*b5a0*/  FADD R86, R29, R112 ;  /* 0x000000701d567221 */ /* 0x000fe20000000000 */
[----:B------:R-:W-:Y:S02]  /*b5b0*/  F2FP.BF16.F32.PACK_AB R112, R112, R113 ;  /* 0x000000717070723e */ /* 0x000fe400000010ff */
[----:B------:R-:W-:Y:S01]  /*b5c0*/  @!P3 FMUL R43, R43, 0.5 ;  /* 0x3f0000002b2bb820 */ /* 0x000fe20000400000 */
[----:B------:R1:W5:Y:S01]  /*b5d0*/  MUFU.EX2 R96, R46 ;  /* 0x0000002e00607308 */ /* 0x0003620000000800 */
[----:B---3--:R-:W-:Y:S01]  /*b5e0*/  @!P6 FMUL R217, R217, R217 ;  /* 0x000000d9d9d9e220 */ /* 0x008fe20000400000 */
[----:B------:R-:W-:Y:S01]  /*b5f0*/  FSETP.GEU.AND P6, PT, R50, -126, PT ;  /* 0xc2fc00003200780b */ /* 0x000fe20003fce000 */
[--C-:B--2---:R-:W-:Y:S01]  /*b600*/  FFMA R42, R91, UR38, -R65.reuse ;  /* 0x000000265b2a7c23 */ /* 0x104fe20008000841 */
[----:B------:R-:W-:-:S03]  /*b610*/  FFMA R91, R143, UR38, -R65 ;  /* 0x000000268f5b7c23 */ /* 0x000fc60008000841 */
[----:B------:R-:W-:Y:S01]  /*b620*/  @!P5 FMUL R47, R47, 0.5 ;  /* 0x3f0000002f2fd820 */ /* 0x000fe20000400000 */
[----:B------:R2:W3:Y:S01]  /*b630*/  MUFU.EX2 R208, R43 ;  /* 0x0000002b00d07308 */ /* 0x0004e20000000800 */
[----:B----4-:R-:W-:Y:S01]  /*b640*/  @!P2 FMUL R85, R85, R85 ;  /* 0x000000555555a220 */ /* 0x010fe20000400000 */
[----:B------:R-:W-:Y:S01]  /*b650*/  FSETP.GEU.AND P2, PT, R51, -126, PT ;  /* 0xc2fc00003300780b */ /* 0x000fe20003f4e000 */
[--C-:B-1----:R-:W-:Y:S01]  /*b660*/  FFMA R46, R94, UR38, -R65.reuse ;  /* 0x000000265e2e7c23 */ /* 0x102fe20008000841 */
[----:B------:R-:W-:-:S03]  /*b670*/  FFMA R94, R139, UR38, -R65 ;  /* 0x000000268b5e7c23 */ /* 0x000fc60008000841 */
[----:B------:R-:W-:Y:S01]  /*b680*/  @!P6 FMUL R50, R50, 0.5 ;  /* 0x3f0000003232e820 */ /* 0x000fe20000400000 */
[----:B------:R1:W4:Y:S01]  /*b690*/  MUFU.EX2 R149, R47 ;  /* 0x0000002f00957308 */ /* 0x0003220000000800 */
[----:B-----5:R-:W-:Y:S01]  /*b6a0*/  @!P4 FMUL R96, R96, R96 ;  /* 0x000000606060c220 */ /* 0x020fe20000400000 */
[----:B------:R-:W-:Y:S01]  /*b6b0*/  FSETP.GEU.AND P4, PT, R55, -126, PT ;  /* 0xc2fc00003700780b */ /* 0x000fe20003f8e000 */
[--C-:B--2---:R-:W-:Y:S01]  /*b6c0*/  FFMA R43, R90, UR38, -R65.reuse ;  /* 0x000000265a2b7c23 */ /* 0x104fe20008000841 */
[--C-:B------:R-:W-:Y:S01]  /*b6d0*/  FFMA R90, R150, UR38, -R65.reuse ;  /* 0x00000026965a7c23 */ /* 0x100fe20008000841 */
[----:B------:R-:W-:Y:S02]  /*b6e0*/  FADD R150, R25, R108 ;  /* 0x0000006c19967221 */ /* 0x000fe40000000000 */
[----:B------:R-:W-:Y:S01]  /*b6f0*/  @!P2 FMUL R51, R51, 0.5 ;  /* 0x3f0000003333a820 */ /* 0x000fe20000400000 */
[----:B------:R2:W5:Y:S01]  /*b700*/  MUFU.EX2 R97, R50 ;  /* 0x0000003200617308 */ /* 0x0005620000000800 */
[----:B---3--:R-:W-:Y:S01]  /*b710*/  @!P3 FMUL R208, R208, R208 ;  /* 0x000000d0d0d0b220 */ /* 0x008fe20000400000 */
[----:B------:R-:W-:Y:S01]  /*b720*/  FSETP.GEU.AND P3, PT, R54, -126, PT ;  /* 0xc2fc00003600780b */ /* 0x000fe20003f6e000 */
[----:B-1----:R-:W-:Y:S01]  /*b730*/  FFMA R47, R98, UR38, -R65 ;  /* 0x00000026622f7c23 */ /* 0x002fe20008000841 */
[----:B------:R-:W-:-:S03]  /*b740*/  FADD R98, R41, R124 ;  /* 0x0000007c29627221 */ /* 0x000fc60000000000 */
[----:B------:R-:W-:Y:S01]  /*b750*/  @!P4 FMUL R55, R55, 0.5 ;  /* 0x3f0000003737c820 */ /* 0x000fe20000400000 */
[----:B------:R1:W3:Y:S01]  /*b760*/  MUFU.EX2 R210, R51 ;  /* 0x0000003300d27308 */ /* 0x0002e20000000800 */
[----:B----4-:R-:W-:Y:S01]  /*b770*/  @!P5 FMUL R149, R149, R149 ;  /* 0x000000959595d220 */ /* 0x010fe20000400000 */
[----:B------:R-:W-:Y:S01]  /*b780*/  FSETP.GEU.AND P5, PT, R58, -126, PT ;  /* 0xc2fc00003a00780b */ /* 0x000fe20003fae000 */
[--C-:B--2---:R-:W-:Y:S01]  /*b790*/  FFMA R50, R106, UR38, -R65.reuse ;  /* 0x000000266a327c23 */ /* 0x104fe20008000841 */
[----:B------:R-:W-:-:S03]  /*b7a0*/  FFMA R106, R147, UR38, -R65 ;  /* 0x00000026936a7c23 */ /* 0x000fc60008000841 */
[----:B------:R-:W-:Y:S01]  /*b7b0*/  @!P3 FMUL R54, R54, 0.5 ;  /* 0x3f0000003636b820 */ /* 0x000fe20000400000 */
[----:B------:R2:W4:Y:S01]  /*b7c0*/  MUFU.EX2 R209, R55 ;  /* 0x0000003700d17308 */ /* 0x0005220000000800 */
[----:B-----5:R-:W-:Y:S01]  /*b7d0*/  @!P6 FMUL R97, R97, R97 ;  /* 0x000000616161e220 */ /* 0x020fe20000400000 */
[----:B------:R-:W-:Y:S01]  /*b7e0*/  FSETP.GEU.AND P6, PT, R59, -126, PT ;  /* 0xc2fc00003b00780b */ /* 0x000fe20003fce000 */
[--C-:B-1----:R-:W-:Y:S01]  /*b7f0*/  FFMA R51, R110, UR38, -R65.reuse ;  /* 0x000000266e337c23 */ /* 0x102fe20008000841 */
[--C-:B------:R-:W-:Y:S01]  /*b800*/  FFMA R110, R134, UR38, -R65.reuse ;  /* 0x00000026866e7c23 */ /* 0x100fe20008000841 */
[----:B------:R-:W-:Y:S02]  /*b810*/  FADD R134, R19, R92 ;  /* 0x0000005c13867221 */ /* 0x000fe40000000000 */
[----:B------:R-:W-:Y:S01]  /*b820*/  @!P5 FMUL R58, R58, 0.5 ;  /* 0x3f0000003a3ad820 */ /* 0x000fe20000400000 */
[----:B------:R1:W5:Y:S01]  /*b830*/  MUFU.EX2 R144, R54 ;  /* 0x0000003600907308 */ /* 0x0003620000000800 */
[----:B---3--:R-:W-:Y:S01]  /*b840*/  @!P2 FMUL R210, R210, R210 ;  /* 0x000000d2d2d2a220 */ /* 0x008fe20000400000 */
[----:B------:R-:W-:Y:S01]  /*b850*/  FSETP.GEU.AND P2, PT, R62, -126, PT ;  /* 0xc2fc00003e00780b */ /* 0x000fe20003f4e000 */
[--C-:B--2---:R-:W-:Y:S01]  /*b860*/  FFMA R55, R118, UR38, -R65.reuse ;  /* 0x0000002676377c23 */ /* 0x104fe20008000841 */
[--C-:B------:R-:W-:Y:S01]  /*b870*/  FFMA R118, R127, UR38, -R65.reuse ;  /* 0x000000267f767c23 */ /* 0x100fe20008000841 */
[----:B------:R-:W-:Y:S01]  /*b880*/  FADD R127, R37, R120 ;  /* 0x00000078257f7221 */ /* 0x000fe20000000000 */
[----:B------:R-:W-:Y:S01]  /*b890*/  F2FP.BF16.F32.PACK_AB R120, R120, R121 ;  /* 0x000000797878723e */ /* 0x000fe200000010ff */
[----:B------:R-:W-:Y:S01]  /*b8a0*/  @!P6 FMUL R59, R59, 0.5 ;  /* 0x3f0000003b3be820 */ /* 0x000fe20000400000 */
[----:B------:R2:W3:Y:S01]  /*b8b0*/  MUFU.EX2 R145, R58 ;  /* 0x0000003a00917308 */ /* 0x0004e20000000800 */
[----:B----4-:R-:W-:Y:S01]  /*b8c0*/  @!P4 FMUL R209, R209, R209 ;  /* 0x000000d1d1d1c220 */ /* 0x010fe20000400000 */
[----:B------:R-:W-:Y:S01]  /*b8d0*/  FSETP.GEU.AND P4, PT, R30, -126, PT ;  /* 0xc2fc00001e00780b */ /* 0x000fe20003f8e000 */
[--C-:B-1----:R-:W-:Y:S01]  /*b8e0*/  FFMA R54, R114, UR38, -R65.reuse ;  /* 0x0000002672367c23 */ /* 0x102fe20008000841 */
[----:B------:R-:W-:Y:S01]  /*b8f0*/  FFMA R114, R119, UR38, -R65 ;  /* 0x0000002677727c23 */ /* 0x000fe20008000841 */
[----:B------:R-:W-:-:S02]  /*b900*/  FADD R119, R11, R68 ;  /* 0x000000440b777221 */ /* 0x000fc40000000000 */
[----:B------:R-:W-:Y:S01]  /*b910*/  @!P2 FMUL R62, R62, 0.5 ;  /* 0x3f0000003e3ea820 */ /* 0x000fe20000400000 */
[----:B------:R1:W4:Y:S01]  /*b920*/  MUFU.EX2 R212, R59 ;  /* 0x0000003b00d47308 */ /* 0x0003220000000800 */
[----:B-----5:R-:W-:Y:S01]  /*b930*/  @!P3 FMUL R144, R144, R144 ;  /* 0x000000909090b220 */ /* 0x020fe20000400000 */
[----:B------:R-:W-:Y:S01]  /*b940*/  FSETP.GEU.AND P3, PT, R63, -126, PT ;  /* 0xc2fc00003f00780b */ /* 0x000fe20003f6e000 */
[--C-:B--2---:R-:W-:Y:S01]  /*b950*/  FFMA R58, R122, UR38, -R65.reuse ;  /* 0x000000267a3a7c23 */ /* 0x104fe20008000841 */
[--C-:B------:R-:W-:Y:S01]  /*b960*/  FFMA R122, R131, UR38, -R65.reuse ;  /* 0x00000026837a7c23 */ /* 0x100fe20008000841 */
[----:B------:R-:W-:Y:S01]  /*b970*/  FADD R131, R57, R10 ;  /* 0x0000000a39837221 */ /* 0x000fe20000000000 */
[----:B------:R-:W-:Y:S01]  /*b980*/  FADD R119, R119, R78 ;  /* 0x0000004e77777221 */ /* 0x000fe20000000000 */
[----:B------:R-:W-:Y:S01]  /*b990*/  @!P4 FMUL R30, R30, 0.5 ;  /* 0x3f0000001e1ec820 */ /* 0x000fe20000400000 */
[----:B------:R2:W5:Y:S01]  /*b9a0*/  MUFU.EX2 R140, R62 ;  /* 0x0000003e008c7308 */ /* 0x0005620000000800 */
[----:B---3--:R-:W-:Y:S01]  /*b9b0*/  @!P5 FMUL R145, R145, R145 ;  /* 0x000000919191d220 */ /* 0x008fe20000400000 */
[----:B------:R-:W-:Y:S01]  /*b9c0*/  FSETP.GEU.AND P5, PT, R67, -126, PT ;  /* 0xc2fc00004300780b */ /* 0x000fe20003fae000 */
[--C-:B-1----:R-:W-:Y:S01]  /*b9d0*/  FFMA R59, R102, UR38, -R65.reuse ;  /* 0x00000026663b7c23 */ /* 0x102fe20008000841 */
[----:B------:R-:W-:Y:S01]  /*b9e0*/  FFMA R102, R142, UR38, -R65 ;  /* 0x000000268e667c23 */ /* 0x000fe20008000841 */
[----:B------:R-:W-:Y:S01]  /*b9f0*/  FADD R142, R20, R89 ;  /* 0x00000059148e7221 */ /* 0x000fe20000000000 */
[----:B------:R-:W-:Y:S01]  /*ba00*/  FADD R78, R36, R117 ;  /* 0x00000075244e7221 */ /* 0x000fe20000000000 */
[----:B------:R-:W-:Y:S01]  /*ba10*/  @!P3 FMUL R63, R63, 0.5 ;  /* 0x3f0000003f3fb820 */ /* 0x000fe20000400000 */
[----:B------:R-:W1:Y:S01]  /*ba20*/  MUFU.EX2 R30, R30 ;  /* 0x0000001e001e7308 */ /* 0x000e620000000800 */
[----:B----4-:R-:W-:Y:S01]  /*ba30*/  @!P6 FMUL R212, R212, R212 ;  /* 0x000000d4d4d4e220 */ /* 0x010fe20000400000 */
[----:B------:R-:W-:Y:S01]  /*ba40*/  FSETP.GEU.AND P6, PT, R31, -126, PT ;  /* 0xc2fc00001f00780b */ /* 0x000fe20003fce000 */
[----:B--2---:R-:W-:-:S04]  /*ba50*/  FFMA R62, R111, UR38, -R65 ;  /* 0x000000266f3e7c23 */ /* 0x004fc80008000841 */
[----:B------:R-:W-:Y:S01]  /*ba60*/  @!P5 FMUL R67, R67, 0.5 ;  /* 0x3f0000004343d820 */ /* 0x000fe20000400000 */
[----:B------:R2:W3:Y:S01]  /*ba70*/  MUFU.EX2 R211, R63 ;  /* 0x0000003f00d37308 */ /* 0x0004e20000000800 */
[----:B-----5:R-:W-:Y:S01]  /*ba80*/  @!P2 FMUL R140, R140, R140 ;  /* 0x0000008c8c8ca220 */ /* 0x020fe20000400000 */
[----:B------:R-:W-:-:S05]  /*ba90*/  FSETP.GEU.AND P2, PT, R71, -126, PT ;  /* 0xc2fc00004700780b */ /* 0x000fca0003f4e000 */
[----:B------:R-:W-:Y:S01]  /*baa0*/  @!P6 FMUL R31, R31, 0.5 ;  /* 0x3f0000001f1fe820 */ /* 0x000fe20000400000 */
[----:B------:R4:W5:Y:S01]  /*bab0*/  MUFU.EX2 R213, R67 ;  /* 0x0000004300d57308 */ /* 0x0009620000000800 */
[----:B-1----:R-:W-:Y:S01]  /*bac0*/  @!P4 FMUL R30, R30, R30 ;  /* 0x0000001e1e1ec220 */ /* 0x002fe20000400000 */
[----:B------:R-:W-:Y:S01]  /*bad0*/  FSETP.GEU.AND P4, PT, R75, -126, PT ;  /* 0xc2fc00004b00780b */ /* 0x000fe20003f8e000 */
[--C-:B--2---:R-:W-:Y:S01]  /*bae0*/  FFMA R63, R107, UR38, -R65.reuse ;  /* 0x000000266b3f7c23 */ /* 0x104fe20008000841 */
[----:B------:R-:W-:Y:S01]  /*baf0*/  FFMA R107, R130, UR38, -R65 ;  /* 0x00000026826b7c23 */ /* 0x000fe20008000841 */
[----:B------:R-:W-:Y:S02]  /*bb00*/  FADD R130, R22, R93 ;  /* 0x0000005d16827221 */ /* 0x000fe40000000000 */
[----:B------:R-:W-:Y:S01]  /*bb10*/  @!P2 FMUL R71, R71, 0.5 ;  /* 0x3f0000004747a820 */ /* 0x000fe20000400000 */
[----:B------:R-:W1:Y:S01]  /*bb20*/  MUFU.EX2 R31, R31 ;  /* 0x0000001f001f7308 */ /* 0x000e620000000800 */
[----:B---3--:R-:W-:Y:S01]  /*bb30*/  @!P3 FMUL R211, R211, R211 ;  /* 0x000000d3d3d3b220 */ /* 0x008fe20000400000 */
[----:B------:R-:W-:Y:S01]  /*bb40*/  FSETP.GEU.AND P3, PT, R34, -126, PT ;  /* 0xc2fc00002200780b */ /* 0x000fe20003f6e000 */
[--C-:B----4-:R-:W-:Y:S01]  /*bb50*/  FFMA R67, R126, UR38, -R65.reuse ;  /* 0x000000267e437c23 */ /* 0x110fe20008000841 */
[--C-:B------:R-:W-:Y:S01]  /*bb60*/  FFMA R126, R103, UR38, -R65.reuse ;  /* 0x00000026677e7c23 */ /* 0x100fe20008000841 */
[----:B------:R-:W-:Y:S01]  /*bb70*/  FFMA R103, R138, UR38, -R65 ;  /* 0x000000268a677c23 */ /* 0x000fe20008000841 */
[----:B------:R-:W-:Y:S01]  /*bb80*/  FADD R138, R21, R100 ;  /* 0x00000064158a7221 */ /* 0x000fe20000000000 */
        /* <DEDUP_REMOVED lines=8> */
[----:B--2---:R-:W-:Y:S01]  /*bc10*/  FFMA R71, R115, UR38, -R65 ;  /* 0x0000002673477c23 */ /* 0x004fe20008000841 */
[----:B------:R-:W-:-:S03]  /*bc20*/  FADD R115, R14, R61 ;  /* 0x0000003d0e737221 */ /* 0x000fc60000000000 */
[----:B------:R-:W-:Y:S01]  /*bc30*/  @!P5 FMUL R35, R35, 0.5 ;  /* 0x3f0000002323d820 */ /* 0x000fe20000400000 */
[----:B------:R-:W1:Y:S01]  /*bc40*/  MUFU.EX2 R34, R34 ;  /* 0x0000002200227308 */ /* 0x000e620000000800 */
[--C-:B----4-:R-:W-:Y:S01]  /*bc50*/  FFMA R75, R95, UR38, -R65.reuse ;  /* 0x000000265f4b7c23 */ /* 0x110fe20008000841 */
[----:B---3--:R-:W-:Y:S01]  /*bc60*/  @!P2 FMUL R74, R74, R74 ;  /* 0x0000004a4a4aa220 */ /* 0x008fe20000400000 */
[----:B------:R-:W-:Y:S01]  /*bc70*/  FSETP.GEU.AND P2, PT, R38, -126, PT ;  /* 0xc2fc00002600780b */ /* 0x000fe20003f4e000 */
[----:B------:R-:W-:Y:S01]  /*bc80*/  FFMA R95, R146, UR38, -R65 ;  /* 0x00000026925f7c23 */ /* 0x000fe20008000841 */
[----:B------:R-:W-:Y:S01]  /*bc90*/  FADD R115, R115, R86 ;  /* 0x0000005673737221 */ /* 0x000fe20000000000 */
[----:B------:R-:W-:Y:S01]  /*bca0*/  FADD R86, R24, R101 ;  /* 0x0000006518567221 */ /* 0x000fe20000000000 */
[----:B------:R-:W-:Y:S01]  /*bcb0*/  @!P6 FMUL R79, R79, 0.5 ;  /* 0x3f0000004f4fe820 */ /* 0x000fe20000400000 */
[----:B------:R-:W2:Y:S01]  /*bcc0*/  MUFU.EX2 R35, R35 ;  /* 0x0000002300237308 */ /* 0x000ea20000000800 */
[----:B-----5:R-:W-:Y:S01]  /*bcd0*/  @!P4 FMUL R215, R215, R215 ;  /* 0x000000d7d7d7c220 */ /* 0x020fe20000400000 */
[----:B------:R-:W-:Y:S01]  /*bce0*/  FSETP.GEU.AND P4, PT, R39, -126, PT ;  /* 0xc2fc00002700780b */ /* 0x000fe20003f8e000 */
[----:B------:R-:W-:-:S05]  /*bcf0*/  FADD R146, R56, R137 ;  /* 0x0000008938927221 */ /* 0x000fca0000000000 */
[----:B------:R3:W4:Y:S01]  /*bd00*/  MUFU.EX2 R82, R79 ;  /* 0x0000004f00527308 */ /* 0x0007220000000800 */
[----:B-1----:R-:W-:Y:S01]  /*bd10*/  @!P3 FMUL R34, R34, R34 ;  /* 0x000000222222b220 */ /* 0x002fe20000400000 */
[----:B------:R-:W-:Y:S01]  /*bd20*/  FSETP.GEU.AND P3, PT, R83, -126, PT ;  /* 0xc2fc00005300780b */ /* 0x000fe20003f6e000 */
[----:B------:R-:W-:-:S04]  /*bd30*/  @!P2 FMUL R38, R38, 0.5 ;  /* 0x3f0000002626a820 */ /* 0x000fc80000400000 */
[----:B------:R-:W-:Y:S01]  /*bd40*/  @!P4 FMUL R39, R39, 0.5 ;  /* 0x3f0000002727c820 */ /* 0x000fe20000400000 */
[----:B--2---:R-:W-:Y:S01]  /*bd50*/  @!P5 FMUL R35, R35, R35 ;  /* 0x000000232323d220 */ /* 0x004fe20000400000 */
[----:B------:R-:W-:Y:S01]  /*bd60*/  FSETP.GEU.AND P5, PT, R43, -126, PT ;  /* 0xc2fc00002b00780b */ /* 0x000fe20003fae000 */
[----:B------:R-:W1:Y:S01]  /*bd70*/  MUFU.EX2 R38, R38 ;  /* 0x0000002600267308 */ /* 0x000e620000000800 */
[----:B---3--:R-:W-:-:S04]  /*bd80*/  FADD R79, R15, R80 ;  /* 0x000000500f4f7221 */ /* 0x008fc80000000000 */
[----:B------:R-:W-:Y:S01]  /*bd90*/  @!P3 FMUL R83, R83, 0.5 ;  /* 0x3f0000005353b820 */ /* 0x000fe20000400000 */
[----:B----4-:R-:W-:Y:S01]  /*bda0*/  @!P6 FMUL R82, R82, R82 ;  /* 0x000000525252e220 */ /* 0x010fe20000400000 */
[----:B------:R-:W-:Y:S01]  /*bdb0*/  FSETP.GEU.AND P6, PT, R42, -126, PT ;  /* 0xc2fc00002a00780b */ /* 0x000fe20003fce000 */
[----:B------:R-:W2:Y:S04]  /*bdc0*/  MUFU.EX2 R39, R39 ;  /* 0x0000002700277308 */ /* 0x000ea80000000800 */
[----:B------:R-:W-:-:S04]  /*bdd0*/  @!P5 FMUL R43, R43, 0.5 ;  /* 0x3f0000002b2bd820 */ /* 0x000fc80000400000 */
[----:B------:R-:W3:Y:S01]  /*bde0*/  MUFU.EX2 R83, R83 ;  /* 0x0000005300537308 */ /* 0x000ee20000000800 */
[----:B-1----:R-:W-:Y:S01]  /*bdf0*/  @!P2 FMUL R38, R38, R38 ;  /* 0x000000262626a220 */ /* 0x002fe20000400000 */
[----:B------:R-:W-:Y:S02]  /*be00*/  FSETP.GEU.AND P2, PT, R46, -126, PT ;  /* 0xc2fc00002e00780b */ /* 0x000fe40003f4e000 */
[----:B------:R-:W-:-:S04]  /*be10*/  @!P6 FMUL R42, R42, 0.5 ;  /* 0x3f0000002a2ae820 */ /* 0x000fc80000400000 */
[----:B------:R-:W1:Y:S01]  /*be20*/  MUFU.EX2 R43, R43 ;  /* 0x0000002b002b7308 */ /* 0x000e620000000800 */
[----:B--2---:R-:W-:Y:S01]  /*be30*/  @!P4 FMUL R39, R39, R39 ;  /* 0x000000272727c220 */ /* 0x004fe20000400000 */
[----:B------:R-:W-:-:S05]  /*be40*/  FSETP.GEU.AND P4, PT, R47, -126, PT ;  /* 0xc2fc00002f00780b */ /* 0x000fca0003f8e000 */
[----:B------:R-:W-:Y:S01]  /*be50*/  @!P2 FMUL R46, R46, 0.5 ;  /* 0x3f0000002e2ea820 */ /* 0x000fe20000400000 */
[----:B------:R-:W2:Y:S01]  /*be60*/  MUFU.EX2 R42, R42 ;  /* 0x0000002a002a7308 */ /* 0x000ea20000000800 */
[----:B---3--:R-:W-:Y:S01]  /*be70*/  @!P3 FMUL R83, R83, R83 ;  /* 0x000000535353b220 */ /* 0x008fe20000400000 */
[----:B------:R-:W-:-:S05]  /*be80*/  FSETP.GEU.AND P3, PT, R75, -126, PT ;  /* 0xc2fc00004b00780b */ /* 0x000fca0003f6e000 */
[----:B------:R-:W-:Y:S01]  /*be90*/  @!P4 FMUL R47, R47, 0.5 ;  /* 0x3f0000002f2fc820 */ /* 0x000fe20000400000 */
[----:B------:R-:W3:Y:S01]  /*bea0*/  MUFU.EX2 R46, R46 ;  /* 0x0000002e002e7308 */ /* 0x000ee20000000800 */
[----:B-1----:R-:W-:Y:S01]  /*beb0*/  @!P5 FMUL R43, R43, R43 ;  /* 0x0000002b2b2bd220 */ /* 0x002fe20000400000 */
[----:B------:R-:W-:-:S05]  /*bec0*/  FSETP.GEU.AND P5, PT, R70, -126, PT ;  /* 0xc2fc00004600780b */ /* 0x000fca0003fae000 */
[----:B------:R-:W-:Y:S01]  /*bed0*/  @!P3 FMUL R75, R75, 0.5 ;  /* 0x3f0000004b4bb820 */ /* 0x000fe20000400000 */
[----:B------:R-:W1:Y:S01]  /*bee0*/  MUFU.EX2 R47, R47 ;  /* 0x0000002f002f7308 */ /* 0x000e620000000800 */
[----:B--2---:R-:W-:Y:S01]  /*bef0*/  @!P6 FMUL R42, R42, R42 ;  /* 0x0000002a2a2ae220 */ /* 0x004fe20000400000 */
[----:B------:R-:W-:-:S03]  /*bf00*/  FSETP.GEU.AND P6, PT, R59, -126, PT ;  /* 0xc2fc00003b00780b */ /* 0x000fc60003fce000 */
[----:B------:R-:W-:Y:S02]  /*bf10*/  FADD R216, R27, R42 ;  /* 0x0000002a1bd87221 */ /* 0x000fe40000000000 */
        /* <DEDUP_REMOVED lines=46> */
[----:B------:R1:W4:Y:S01]  /*c200*/  MUFU.EX2 R9, R123 ;  /* 0x0000007b00097308 */ /* 0x0003220000000800 */
[----:B--2---:R-:W-:Y:S01]  /*c210*/  @!P4 FMUL R58, R58, R58 ;  /* 0x0000003a3a3ac220 */ /* 0x004fe20000400000 */
[----:B------:R-:W-:-:S03]  /*c220*/  FSETP.GEU.AND P4, PT, R107, -126, PT ;  /* 0xc2fc00006b00780b */ /* 0x000fc60003f8e000 */
[----:B------:R-:W-:Y:S02]  /*c230*/  FADD R139, R145, R58 ;  /* 0x0000003a918b7221 */ /* 0x000fe40000000000 */
[----:B------:R-:W-:Y:S01]  /*c240*/  @!P2 FMUL R87, R87, 0.5 ;  /* 0x3f0000005757a820 */ /* 0x000fe20000400000 */
[----:B------:R2:W5:Y:S01]  /*c250*/  MUFU.EX2 R7, R67 ;  /* 0x0000004300077308 */ /* 0x0005620000000800 */
[----:B---3--:R-:W-:Y:S01]  /*c260*/  @!P3 FMUL R55, R55, R55 ;  /* 0x000000373737b220 */ /* 0x008fe20000400000 */
[----:B------:R-:W-:Y:S01]  /*c270*/  FSETP.GEU.AND P3, PT, R118, -126, PT ;  /* 0xc2fc00007600780b */ /* 0x000fe20003f6e000 */
[----:B-1----:R-:W-:Y:S01]  /*c280*/  FFMA R123, R135, UR38, -R65 ;  /* 0x00000026877b7c23 */ /* 0x002fe20008000841 */
[----:B------:R-:W-:Y:S01]  /*c290*/  FADD R65, R45, R128 ;  /* 0x000000802d417221 */ /* 0x000fe20000000000 */
[----:B------:R-:W-:Y:S01]  /*c2a0*/  FADD R135, R85, R50 ;  /* 0x0000003255877221 */ /* 0x000fe20000000000 */
[----:B------:R-:W-:Y:S01]  /*c2b0*/  FADD R221, R144, R55 ;  /* 0x0000003790dd7221 */ /* 0x000fe20000000000 */
[----:B------:R-:W-:Y:S01]  /*c2c0*/  @!P4 FMUL R107, R107, 0.5 ;  /* 0x3f0000006b6bc820 */ /* 0x000fe20000400000 */
[----:B------:R1:W-:Y:S01]  /*c2d0*/  MUFU.EX2 R111, R87 ;  /* 0x00000057006f7308 */ /* 0x0003e20000000800 */
[----:B----4-:R-:W-:Y:S01]  /*c2e0*/  @!P5 FMUL R9, R9, R9 ;  /* 0x000000090909d220 */ /* 0x010fe20000400000 */
[----:B------:R-:W-:Y:S01]  /*c2f0*/  FSETP.GEU.AND P5, PT, R122, -126, PT ;  /* 0xc2fc00007a00780b */ /* 0x000fe20003fae000 */
[----:B--2---:R-:W-:Y:S01]  /*c300*/  FADD R67, R49, R132 ;  /* 0x0000008431437221 */ /* 0x004fe20000000000 */
[----:B------:R-:W-:Y:S01]  /*c310*/  FADD R142, R142, R65 ;  /* 0x000000418e8e7221 */ /* 0x000fe20000000000 */
[----:B------:R-:W-:Y:S01]  /*c320*/  FADD R65, R48, R129 ;  /* 0x0000008130417221 */ /* 0x000fe20000000000 */
[----:B------:R-:W-:Y:S01]  /*c330*/  F2FP.BF16.F32.PACK_AB R128, R129, R128 ;  /* 0x000000808180723e */ /* 0x000fe200000010ff */
[----:B------:R-:W-:Y:S01]  /*c340*/  @!P3 FMUL R118, R118, 0.5 ;  /* 0x3f0000007676b820 */ /* 0x000fe20000400000 */
[----:B------:R-:W2:Y:S01]  /*c350*/  MUFU.EX2 R107, R107 ;  /* 0x0000006b006b7308 */ /* 0x000ea20000000800 */
[----:B-----5:R-:W-:Y:S01]  /*c360*/  @!P6 FMUL R7, R7, R7 ;  /* 0x000000070707e220 */ /* 0x020fe20000400000 */
[----:B------:R-:W-:Y:S01]  /*c370*/  FSETP.GEU.AND P6, PT, R110, -126, PT ;  /* 0xc2fc00006e00780b */ /* 0x000fe20003fce000 */
[----:B------:R-:W-:Y:S01]  /*c380*/  FADD R138, R138, R67 ;  /* 0x000000438a8a7221 */ /* 0x000fe20000000000 */
[----:B------:R-:W-:Y:S01]  /*c390*/  FADD R67, R18, R81 ;  /* 0x0000005112437221 */ /* 0x000fe20000000000 */
[----:B-1----:R-:W-:Y:S01]  /*c3a0*/  FADD R87, R12, R69 ;  /* 0x000000450c577221 */ /* 0x002fe20000000000 */
[----:B------:R-:W-:Y:S01]  /*c3b0*/  FADD R134, R134, R65 ;  /* 0x0000004186867221 */ /* 0x000fe20000000000 */
        /* <DEDUP_REMOVED lines=8> */
[----:B------:R-:W-:Y:S01]  /*c440*/  @!P6 FMUL R110, R110, 0.5 ;  /* 0x3f0000006e6ee820 */ /* 0x000fe20000400000 */
[----:B------:R-:W3:Y:S01]  /*c450*/  MUFU.EX2 R122, R122 ;  /* 0x0000007a007a7308 */ /* 0x000ee20000000800 */
[----:B--2---:R-:W-:Y:S01]  /*c460*/  @!P4 FMUL R107, R107, R107 ;  /* 0x0000006b6b6bc220 */ /* 0x004fe20000400000 */
[----:B------:R-:W-:Y:S01]  /*c470*/  FSETP.GEU.AND P4, PT, R94, -126, PT ;  /* 0xc2fc00005e00780b */ /* 0x000fe20003f8e000 */
[----:B------:R-:W-:Y:S01]  /*c480*/  FADD R131, R60, R141 ;  /* 0x0000008d3c837221 */ /* 0x000fe20000000000 */
[----:B------:R-:W-:Y:S01]  /*c490*/  FADD R130, R130, R65 ;  /* 0x0000004182827221 */ /* 0x000fe20000000000 */
[----:B------:R-:W-:Y:S01]  /*c4a0*/  FADD R99, R99, R78 ;  /* 0x0000004e63637221 */ /* 0x000fe20000000000 */
[----:B------:R-:W-:Y:S01]  /*c4b0*/  FADD R78, R40, R121 ;  /* 0x00000079284e7221 */ /* 0x000fe20000000000 */
[----:B------:R-:W-:Y:S01]  /*c4c0*/  FADD R150, R150, R131 ;  /* 0x0000008396967221 */ /* 0x000fe20000000000 */
[----:B------:R-:W2:Y:S01]  /*c4d0*/  MUFU.EX2 R110, R110 ;  /* 0x0000006e006e7308 */ /* 0x000ea20000000800 */
[----:B-1----:R-:W-:Y:S01]  /*c4e0*/  @!P3 FMUL R118, R118, R118 ;  /* 0x000000767676b220 */ /* 0x002fe20000400000 */
[----:B------:R-:W-:Y:S01]  /*c4f0*/  FSETP.GEU.AND P3, PT, R103, -126, PT ;  /* 0xc2fc00006700780b */ /* 0x000fe20003f6e000 */
[----:B------:R-:W-:Y:S01]  /*c500*/  FADD R65, R53, R136 ;  /* 0x0000008835417221 */ /* 0x000fe20000000000 */
[----:B------:R-:W-:Y:S01]  /*c510*/  FADD R79, R79, R78 ;  /* 0x0000004e4f4f7221 */ /* 0x000fe20000000000 */
[----:B------:R-:W-:Y:S01]  /*c520*/  FADD R78, R16, R73 ;  /* 0x00000049104e7221 */ /* 0x000fe20000000000 */
[----:B------:R-:W-:Y:S01]  /*c530*/  FADD R151, R30, R107 ;  /* 0x0000006b1e977221 */ /* 0x000fe20000000000 */
[----:B------:R-:W-:Y:S01]  /*c540*/  @!P4 FMUL R94, R94, 0.5 ;  /* 0x3f0000005e5ec820 */ /* 0x000fe20000400000 */
[----:B------:R-:W-:Y:S01]  /*c550*/  FADD R86, R86, R65 ;  /* 0x0000004156567221 */ /* 0x000fe20000000000 */
[----:B---3--:R-:W-:Y:S01]  /*c560*/  @!P5 FMUL R122, R122, R122 ;  /* 0x0000007a7a7ad220 */ /* 0x008fe20000400000 */
[----:B------:R-:W-:Y:S01]  /*c570*/  FSETP.GEU.AND P5, PT, R102, -126, PT ;  /* 0xc2fc00006600780b */ /* 0x000fe20003fae000 */
[----:B------:R-:W-:Y:S01]  /*c580*/  FADD R65, R23, R104 ;  /* 0x0000006817417221 */ /* 0x000fe20000000000 */
[----:B------:R-:W-:Y:S01]  /*c590*/  FADD R78, R78, R127 ;  /* 0x0000007f4e4e7221 */ /* 0x000fe20000000000 */
[----:B------:R-:W1:Y:S01]  /*c5a0*/  MUFU.EX2 R94, R94 ;  /* 0x0000005e005e7308 */ /* 0x000e620000000800 */
[----:B------:R-:W-:Y:S01]  /*c5b0*/  FADD R127, R17, R88 ;  /* 0x00000058117f7221 */ /* 0x000fe20000000000 */
[----:B------:R-:W-:Y:S01]  /*c5c0*/  @!P3 FMUL R103, R103, 0.5 ;  /* 0x3f0000006767b820 */ /* 0x000fe20000400000 */
[----:B------:R-:W-:Y:S01]  /*c5d0*/  FADD R65, R65, R146 ;  /* 0x0000009241417221 */ /* 0x000fe20000000000 */
[----:B--2---:R-:W-:Y:S01]  /*c5e0*/  @!P6 FMUL R110, R110, R110 ;  /* 0x0000006e6e6ee220 */ /* 0x004fe20000400000 */
[----:B------:R-:W-:Y:S01]  /*c5f0*/  FSETP.GEU.AND P6, PT, R91, -126, PT ;  /* 0xc2fc00005b00780b */ /* 0x000fe20003fce000 */
[----:B------:R-:W-:Y:S01]  /*c600*/  FADD R146, R44, R125 ;  /* 0x0000007d2c927221 */ /* 0x000fe20000000000 */
[----:B------:R-:W-:Y:S01]  /*c610*/  FADD R119, R119, R142 ;  /* 0x0000008e77777221 */ /* 0x000fe20000000000 */
[----:B------:R-:W2:Y:S01]  /*c620*/  MUFU.EX2 R103, R103 ;  /* 0x0000006700677308 */ /* 0x000ea20000000800 */
[----:B------:R-:W-:Y:S01]  /*c630*/  FADD R142, R219, R70 ;  /* 0x00000046db8e7221 */ /* 0x000fe20000000000 */
[----:B------:R-:W-:Y:S01]  /*c640*/  @!P5 FMUL R102, R102, 0.5 ;  /* 0x3f0000006666d820 */ /* 0x000fe20000400000 */
[----:B------:R-:W-:Y:S01]  /*c650*/  FADD R127, R127, R146 ;  /* 0x000000927f7f7221 */ /* 0x000fe20000000000 */
[----:B------:R-:W-:Y:S01]  /*c660*/  FADD R146, R26, R43 ;  /* 0x0000002b1a927221 */ /* 0x000fe20000000000 */
[----:B------:R-:W-:Y:S01]  /*c670*/  @!P2 FMUL R111, R111, R111 ;  /* 0x0000006f6f6fa220 */ /* 0x000fe20000400000 */
[----:B------:R-:W-:Y:S01]  /*c680*/  FSETP.GEU.AND P2, PT, R66, -126, PT ;  /* 0xc2fc00004200780b */ /* 0x000fe20003f4e000 */
[----:B------:R-:W-:Y:S01]  /*c690*/  FADD R115, R115, R134 ;  /* 0x0000008673737221 */ /* 0x000fe20000000000 */
[----:B------:R-:W3:Y:S01]  /*c6a0*/  MUFU.EX2 R102, R102 ;  /* 0x0000006600667308 */ /* 0x000ee20000000800 */
[----:B-1----:R-:W-:Y:S01]  /*c6b0*/  @!P4 FMUL R94, R94, R94 ;  /* 0x0000005e5e5ec220 */ /* 0x002fe20000400000 */
[----:B------:R-:W-:Y:S01]  /*c6c0*/  FSETP.GEU.AND P4, PT, R106, -126, PT ;  /* 0xc2fc00006a00780b */ /* 0x000fe20003f8e000 */
[----:B------:R-:W-:Y:S01]  /*c6d0*/  @!P6 FMUL R91, R91, 0.5 ;  /* 0x3f0000005b5be820 */ /* 0x000fe20000400000 */
[----:B------:R-:W-:Y:S01]  /*c6e0*/  FADD R146, R146, R139 ;  /* 0x0000008b92927221 */ /* 0x000fe20000000000 */
[----:B------:R-:W-:Y:S01]  /*c6f0*/  FADD R139, R208, R63 ;  /* 0x0000003fd08b7221 */ /* 0x000fe20000000000 */
[----:B------:R-:W-:Y:S01]  /*c700*/  FADD R147, R140, R7 ;  /* 0x000000078c937221 */ /* 0x000fe20000000000 */
[----:B------:R-:W-:Y:S01]  /*c710*/  FADD R218, R211, R118 ;  /* 0x00000076d3da7221 */ /* 0x000fe20000000000 */
[----:B------:R-:W-:Y:S01]  /*c720*/  FADD R78, R78, R65 ;  /* 0x000000414e4e7221 */ /* 0x000fe20000000000 */
[----:B--2---:R-:W-:Y:S01]  /*c730*/  @!P3 FMUL R103, R103, R103 ;  /* 0x000000676767b220 */ /* 0x004fe20000400000 */
[----:B------:R-:W-:Y:S01]  /*c740*/  FSETP.GEU.AND P3, PT, R95, -126, PT ;  /* 0xc2fc00005f00780b */ /* 0x000fe20003f6e000 */
[----:B------:R-:W1:Y:S01]  /*c750*/  MUFU.EX2 R91, R91 ;  /* 0x0000005b005b7308 */ /* 0x000e620000000800 */
        /* <DEDUP_REMOVED lines=14> */
[----:B------:R-:W-:Y:S01]  /*c840*/  FADD R214, R215, R94 ;  /* 0x0000005ed7d67221 */ /* 0x000fe20000000000 */
[----:B------:R-:W-:Y:S01]  /*c850*/  FADD R143, R143, R218 ;  /* 0x000000da8f8f7221 */ /* 0x000fe20000000000 */
[----:B-1----:R-:W-:Y:S01]  /*c860*/  @!P6 FMUL R91, R91, R91 ;  /* 0x0000005b5b5be220 */ /* 0x002fe20000400000 */
[----:B------:R-:W1:Y:S01]  /*c870*/  MUFU.EX2 R95, R95 ;  /* 0x0000005f005f7308 */ /* 0x000e620000000800 */
[----:B------:R-:W-:Y:S01]  /*c880*/  FSETP.GEU.AND P6, PT, R126, -126, PT ;  /* 0xc2fc00007e00780b */ /* 0x000fe20003fce000 */
[----:B------:R-:W-:Y:S01]  /*c890*/  @!P5 FMUL R90, R90, 0.5 ;  /* 0x3f0000005a5ad820 */ /* 0x000fe20000400000 */
        /* <DEDUP_REMOVED lines=11> */
[----:B------:R-:W-:Y:S01]  /*c950*/  @!P6 FMUL R126, R126, 0.5 ;  /* 0x3f0000007e7ee820 */ /* 0x000fe20000400000 */
[----:B------:R-:W-:Y:S01]  /*c960*/  FADD R214, R214, R147 ;  /* 0x00000093d6d67221 */ /* 0x000fe20000000000 */
[----:B------:R-:W-:Y:S01]  /*c970*/  FADD R142, R142, R151 ;  /* 0x000000978e8e7221 */ /* 0x000fe20000000000 */
[----:B-1----:R-:W-:Y:S01]  /*c980*/  @!P3 FMUL R95, R95, R95 ;  /* 0x0000005f5f5fb220 */ /* 0x002fe20000400000 */
[----:B------:R-:W-:Y:S01]  /*c990*/  FSETP.GEU.AND P3, PT, R114, -126, PT ;  /* 0xc2fc00007200780b */ /* 0x000fe20003f6e000 */
[----:B------:R-:W-:Y:S01]  /*c9a0*/  FADD R151, R210, R71 ;  /* 0x00000047d2977221 */ /* 0x000fe20000000000 */
[----:B------:R-:W1:Y:S01]  /*c9b0*/  MUFU.EX2 R126, R126 ;  /* 0x0000007e007e7308 */ /* 0x000e620000000800 */
        /* <DEDUP_REMOVED lines=15> */
[----:B------:R-:W-:Y:S01]  /*cab0*/  FADD R222, R38, R95 ;  /* 0x0000005f26de7221 */ /* 0x000fe20000000000 */
[----:B------:R-:W3:Y:S01]  /*cac0*/  MUFU.EX2 R114, R114 ;  /* 0x0000007200727308 */ /* 0x000ee20000000800 */
[----:B-1----:R-:W-:Y:S01]  /*cad0*/  @!P6 FMUL R126, R126, R126 ;  /* 0x0000007e7e7ee220 */ /* 0x002fe20000400000 */
[----:B------:R-:W-:Y:S01]  /*cae0*/  @!P5 FMUL R8, R8, 0.5 ;  /* 0x3f0000000808d820 */ /* 0x000fe20000400000 */
[----:B------:R-:W-:Y:S01]  /*caf0*/  FSETP.GEU.AND P6, PT, R64, -126, PT ;  /* 0xc2fc00004000780b */ /* 0x000fe20003fce000 */
[----:B------:R-:W-:Y:S01]  /*cb00*/  FADD R98, R67, R98 ;  /* 0x0000006243627221 */ /* 0x000fe20000000000 */
[----:B------:R-:W-:Y:S01]  /*cb10*/  FADD R65, R217, R126 ;  /* 0x0000007ed9417221 */ /* 0x000fe20000000000 */
[----:B------:R-:W-:Y:S01]  /*cb20*/  FADD R150, R127, R150 ;  /* 0x000000967f967221 */ /* 0x000fe20000000000 */
[----:B------:R-:W-:Y:S01]  /*cb30*/  FADD R147, R147, R222 ;  /* 0x000000de93937221 */ /* 0x000fe20000000000 */
[----:B------:R-:W1:Y:S01]  /*cb40*/  MUFU.EX2 R8, R8 ;  /* 0x0000000800087308 */ /* 0x000e620000000800 */
[----:B--2---:R-:W-:Y:S01]  /*cb50*/  @!P4 FMUL R123, R123, R123 ;  /* 0x0000007b7b7bc220 */ /* 0x004fe20000400000 */
[----:B------:R-:W-:Y:S01]  /*cb60*/  FADD R86, R119, R86 ;  /* 0x0000005677567221 */ /* 0x000fe20000000000 */
[----:B------:R-:W-:Y:S01]  /*cb70*/  FADD R78, R115, R78 ;  /* 0x0000004e734e7221 */ /* 0x000fe20000000000 */
[----:B------:R-:W-:Y:S01]  /*cb80*/  FADD R87, R87, R98 ;  /* 0x0000006257577221 */ /* 0x000fe20000000000 */
[----:B------:R-:W-:Y:S01]  /*cb90*/  FADD R134, R74, R123 ;  /* 0x0000007b4a867221 */ /* 0x000fe20000000000 */
[----:B------:R-:W-:Y:S01]  /*cba0*/  FADD R99, R99, R150 ;  /* 0x0000009663637221 */ /* 0x000fe20000000000 */
[----:B------:R-:W-:Y:S01]  /*cbb0*/  FADD R131, R146, R131 ;  /* 0x0000008392837221 */ /* 0x000fe20000000000 */
[----:B------:R-:W-:Y:S01]  /*cbc0*/  @!P6 FMUL R64, R64, 0.5 ;  /* 0x3f0000004040e820 */ /* 0x000fe20000400000 */
[----:B---3--:R-:W-:Y:S01]  /*cbd0*/  @!P3 FMUL R114, R114, R114 ;  /* 0x000000727272b220 */ /* 0x008fe20000400000 */
[----:B------:R-:W-:Y:S01]  /*cbe0*/  FADD R134, R65, R134 ;  /* 0x0000008641867221 */ /* 0x000fe20000000000 */
[----:B------:R-:W-:Y:S01]  /*cbf0*/  FADD R139, R216, R139 ;  /* 0x0000008bd88b7221 */ /* 0x000fe20000000000 */
[----:B------:R-:W2:Y:S01]  /*cc00*/  MUFU.EX2 R65, R66 ;  /* 0x0000004200417308 */ /* 0x000ea20000000800 */
[----:B------:R-:W-:Y:S01]  /*cc10*/  FADD R79, R209, R114 ;  /* 0x00000072d14f7221 */ /* 0x000fe20000000000 */
[----:B------:R-:W-:Y:S01]  /*cc20*/  FADD R135, R214, R135 ;  /* 0x00000087d6877221 */ /* 0x000fe20000000000 */
[----:B------:R-:W-:Y:S01]  /*cc30*/  FADD R143, R143, R218 ;  /* 0x000000da8f8f7221 */ /* 0x000fe20000000000 */
[----:B------:R-:W-:Y:S01]  /*cc40*/  FADD R220, R220, R147 ;  /* 0x00000093dcdc7221 */ /* 0x000fe20000000000 */
[----:B-1----:R-:W-:Y:S01]  /*cc50*/  @!P5 FMUL R8, R8, R8 ;  /* 0x000000080808d220 */ /* 0x002fe20000400000 */
        /* <DEDUP_REMOVED lines=9> */
[----:B------:R-:W-:Y:S01]  /*ccf0*/  F2FP.BF16.F32.PACK_AB R87, R149, R96 ;  /* 0x000000609557723e */ /* 0x000fe200000010ff */
[----:B------:R1:W3:Y:S01]  /*cd00*/  MUFU.EX2 R130, R64 ;  /* 0x0000004000827308 */ /* 0x0002e20000000800 */
[----:B------:R-:W-:Y:S01]  /*cd10*/  FADD R134, R134, R79 ;  /* 0x0000004f86867221 */ /* 0x000fe20000000000 */
[----:B------:R-:W-:Y:S01]  /*cd20*/  FADD R138, R135, R138 ;  /* 0x0000008a878a7221 */ /* 0x000fe20000000000 */
[----:B--2---:R-:W-:Y:S01]  /*cd30*/  @!P2 FMUL R65, R65, R65 ;  /* 0x000000414141a220 */ /* 0x004fe20000400000 */
[----:B------:R-:W-:Y:S01]  /*cd40*/  F2FP.BF16.F32.PACK_AB R96, R23, R24 ;  /* 0x000000181760723e */ /* 0x000fe200000010ff */
[----:B------:R-:W-:Y:S01]  /*cd50*/  FADD R134, R143, R134 ;  /* 0x000000868f867221 */ /* 0x000fe20000000000 */
[----:B------:R-:W-:Y:S01]  /*cd60*/  FADD R131, R131, R138 ;  /* 0x0000008a83837221 */ /* 0x000fe20000000000 */
[----:B------:R-:W-:Y:S01]  /*cd70*/  FFMA R4, R65, R4, R86 ;  /* 0x0000000441047223 */ /* 0x000fe20000000056 */
[----:B------:R-:W-:Y:S01]  /*cd80*/  FMUL R200, R200, R65 ;  /* 0x00000041c8c87220 */ /* 0x000fe20000400000 */
[----:B------:R-:W-:Y:S01]  /*cd90*/  FADD R134, R139, R134 ;  /* 0x000000868b867221 */ /* 0x000fe20000000000 */
[----:B-1----:R-:W-:Y:S01]  /*cda0*/  F2FP.BF16.F32.PACK_AB R64, R14, R11 ;  /* 0x0000000b0e40723e */ /* 0x002fe200000010ff */
[-C--:B------:R-:W-:Y:S01]  /*cdb0*/  FMUL R201, R201, R65.reuse ;  /* 0x00000041c9c97220 */ /* 0x080fe20000400000 */
[----:B------:R-:W-:Y:S01]  /*cdc0*/  SHF.L.U32 R11, R2, 0x1f, RZ ;  /* 0x0000001f020b7819 */ /* 0x000fe200000006ff */
[-C--:B------:R-:W-:Y:S01]  /*cdd0*/  FMUL R204, R204, R65.reuse ;  /* 0x00000041cccc7220 */ /* 0x080fe20000400000 */
        /* <DEDUP_REMOVED lines=24> */
[----:B------:R-:W-:Y:S01]  /*cf60*/  FMUL R157, R157, R65 ;  /* 0x000000419d9d7220 */ /* 0x000fe20000400000 */
[----:B------:R-:W-:Y:S01]  /*cf70*/  FADD R131, R131, R134 ;  /* 0x0000008683837221 */ /* 0x000fe20000000000 */
[----:B---3--:R-:W-:Y:S01]  /*cf80*/  @!P6 FMUL R130, R130, R130 ;  /* 0x000000828282e220 */ /* 0x008fe20000400000 */
[----:B------:R-:W-:Y:S01]  /*cf90*/  F2FP.BF16.F32.PACK_AB R65, R27, R26 ;  /* 0x0000001a1b41723e */ /* 0x000fe200000010ff */
[----:B------:R1:W2:Y:S01]  /*cfa0*/  SYNCS.PHASECHK.TRANS64.TRYWAIT P2, [UR10+0x4d000], R11 ;  /* 0x04d0000bff0075a7 */ /* 0x0002a2000804014a */
[----:B------:R-:W-:Y:S01]  /*cfb0*/  F2FP.BF16.F32.PACK_AB R24, R29, R32 ;  /* 0x000000201d18723e */ /* 0x000fe200000010ff */
[----:B------:R-:W-:Y:S01]  /*cfc0*/  FFMA R3, R130, R3, R131 ;  /* 0x0000000382037223 */ /* 0x000fe20000000083 */
[----:B------:R-:W-:Y:S01]  /*cfd0*/  F2FP.BF16.F32.PACK_AB R26, R33, R36 ;  /* 0x00000024211a723e */ /* 0x000fe200000010ff */
[----:B------:R-:W-:Y:S01]  /*cfe0*/  FMUL R202, R202, R130 ;  /* 0x00000082caca7220 */ /* 0x000fe20000400000 */
[----:B------:R-:W-:Y:S01]  /*cff0*/  F2FP.BF16.F32.PACK_AB R29, R213, R30 ;  /* 0x0000001ed51d723e */ /* 0x000fe200000010ff */
[----:B------:R-:W-:Y:S01]  /*d000*/  FMUL R203, R203, R130 ;  /* 0x00000082cbcb7220 */ /* 0x000fe20000400000 */
[----:B------:R-:W-:Y:S01]  /*d010*/  F2FP.BF16.F32.PACK_AB R98, R25, R28 ;  /* 0x0000001c1962723e */ /* 0x000fe200000010ff */
[-C--:B------:R-:W-:Y:S01]  /*d020*/  FMUL R206, R206, R130.reuse ;  /* 0x00000082cece7220 */ /* 0x080fe20000400000 */
        /* <DEDUP_REMOVED lines=9> */
[-C--:B------:R-:W-:Y:S01]  /*d0c0*/  FMUL R199, R199, R130.reuse ;  /* 0x00000082c7c77220 */ /* 0x080fe20000400000 */
[----:B------:R-:W-:Y:S01]  /*d0d0*/  F2FP.BF16.F32.PACK_AB R36, R56, R53 ;  /* 0x000000353824723e */ /* 0x000fe200000010ff */
[-C--:B------:R-:W-:Y:S01]  /*d0e0*/  FMUL R186, R186, R130.reuse ;  /* 0x00000082baba7220 */ /* 0x080fe20000400000 */
[----:B------:R-:W-:Y:S01]  /*d0f0*/  F2FP.BF16.F32.PACK_AB R41, R42, R43 ;  /* 0x0000002b2a29723e */ /* 0x000fe200000010ff */
        /* <DEDUP_REMOVED lines=63> */
[----:B------:R-:W-:Y:S01]  /*d4f0*/  F2FP.BF16.F32.PACK_AB R138, R141, R10 ;  /* 0x0000000a8d8a723e */ /* 0x000fe200000010ff */
[----:B-12---:R-:W-:Y:S06]  /*d500*/  @!P0 BRA `(.L_x_27) ;  /* 0x0000000000048947 */ /* 0x006fec0003800000 */
[----:B------:R-:W-:Y:S01]  /*d510*/  BPT.TRAP 0x1 ;  /* 0x000000040000795c */ /* 0x000fe20000300000 */
.L_x_27:
[----:B------:R-:W-:Y:S05]  /*d520*/  @P2 BRA `(.L_x_28) ;  /* 0x0000000000082947 */ /* 0x000fea0003800000 */
[----:B------:R-:W1:Y:S02]  /*d530*/  SYNCS.PHASECHK.TRANS64.TRYWAIT P2, [UR10+0x4d000], R11 ;  /* 0x04d0000bff0075a7 */ /* 0x000e64000804014a */
[----:B-1----:R-:W-:Y:S05]  /*d540*/  @!P2 BRA `(.L_x_29) ;  /* 0x000000dc00d4a947 */ /* 0x002fea0003800000 */
.L_x_28:
[----:B------:R-:W-:Y:S01]  /*d550*/  UIMAD UR10, UR7, 0xe00, UR5 ;  /* 0x00000e00070a78a4 */ /* 0x000fe2000f8e0205 */
[----:B------:R-:W-:Y:S01]  /*d560*/  WARPGROUP.ARRIVE ;  /* 0x00000000000079c5 */ /* 0x000fe20000000000 */
[----:B------:R-:W-:Y:S01]  /*d570*/  UMOV UR11, 0xc0000010 ;  /* 0xc0000010000b7882 */ /* 0x000fe20000000000 */
[----:B------:R-:W-:Y:S01]  /*d580*/  UMOV UR15, 0xc0000010 ;  /* 0xc0000010000f7882 */ /* 0x000fe20000000000 */
[----:B------:R-:W-:Y:S01]  /*d590*/  UIADD3 UR14, UR10, 0x200, URZ ;  /* 0x000002000a0e7890 */ /* 0x000fe2000fffe03f */
[----:B------:R-:W-:Y:S01]  /*d5a0*/  F2FP.BF16.F32.PACK_AB R139, R8, R90 ;  /* 0x0000005a088b723e */ /* 0x000fe200000010ff */
[----:B------:R-:W-:Y:S01]  /*d5b0*/  UIADD3 UR18, UR10, 0x400, URZ ;  /* 0x000004000a127890 */ /* 0x000fe2000fffe03f */
[----:B------:R-:W-:Y:S02]  /*d5c0*/  UMOV UR19, 0xc0000010 ;  /* 0xc000001000137882 */ /* 0x000fe40000000000 */
[----:B------:R-:W-:Y:S01]  /*d5d0*/  HGMMA.64x16x16.F32.BF16 R200, R64, gdesc[UR8].tnspB, R200, gsb0 ;  /* 0x4020000840c87df0 */ /* 0x000fe200080018c8 */
[----:B------:R-:W-:Y:S01]  /*d5e0*/  UIADD3 UR22, UR10, 0x600, URZ ;  /* 0x000006000a167890 */ /* 0x000fe2000fffe03f */
[----:B------:R-:W-:Y:S01]  /*d5f0*/  UMOV UR23, 0xc0000010 ;  /* 0xc000001000177882 */ /* 0x000fe20000000000 */
[----:B------:R-:W-:Y:S01]  /*d600*/  UIADD3 UR26, UR10, 0x800, URZ ;  /* 0x000008000a1a7890 */ /* 0x000fe2000fffe03f */
[----:B------:R-:W-:Y:S01]  /*d610*/  UMOV UR27, 0xc0000010 ;  /* 0xc0000010001b7882 */ /* 0x000fe20000000000 */
[----:B------:R-:W-:Y:S01]  /*d620*/  UMOV UR11, 0xc0000010 ;  /* 0xc0000010000b7882 */ /* 0x000fe20000000000 */
[----:B------:R-:W-:-:S02]  /*d630*/  WARPGROUP.DEPBAR.LE gsb0, 0x0 ;  /* 0x00008000000079c5 */ /* 0x000fc40000010000 */
        /* <DEDUP_REMOVED lines=529> */
[----:B------:R-:W-:Y:S01]  /*f750*/  UIADD3 UR10, UR10, 0xde0, URZ ;  /* 0x00000de00a0a7890 */ /* 0x000fe2000fffe03f */
        /* <DEDUP_REMOVED lines=18> */
.L_x_30:
[----:B------:R-:W-:-:S04]  /*f880*/  ULEA UR10, UR4, UR36, 0x3 ;  /* 0x00000024040a7291 */ /* 0x000fc8000f8e183f */
[----:B------:R-:W-:-:S04]  /*f890*/  UIADD3 UR10, UR10, 0x4d028, URZ ;  /* 0x0004d0280a0a7890 */ /* 0x000fc8000fffe03f */
[----:B------:R-:W-:-:S09]  /*f8a0*/  UPRMT UR10, URZ, 0x654, UR10 ;  /* 0x000006543f0a7896 */ /* 0x000fd2000800000a */
[----:B------:R-:W-:Y:S01]  /*f8b0*/  SYNCS.ARRIVE.TRANS64.RED.A1T0 RZ, [UR10], RZ ;  /* 0x000000ffffff79a7 */ /* 0x000fe2000810040a */
[----:B------:R-:W-:Y:S05]  /*f8c0*/  @P1 BRA `(.L_x_31) ;  /* 0x0000000000041947 */ /* 0x000fea0003800000 */
[----:B------:R-:W-:Y:S01]  /*f8d0*/  BPT.TRAP 0x1 ;  /* 0x000000040000795c */ /* 0x000fe20000300000 */
.L_x_31:
[----:B------:R-:W-:-:S04]  /*f8e0*/  UIADD3 UR4, UR4, 0x1, URZ ;  /* 0x0000000104047890 */ /* 0x000fc8000fffe03f */
[----:B------:R-:W-:-:S04]  /*f8f0*/  UISETP.NE.AND UP0, UPT, UR4, 0x5, UPT ;  /* 0x000000050400788c */ /* 0x000fc8000bf05270 */
[----:B------:R-:W-:Y:S01]  /*f900*/  USEL UR10, UR4, URZ, UP0 ;  /* 0x0000003f040a7287 */ /* 0x000fe20008000000 */
[----:B------:R-:W-:Y:S11]  /*f910*/  @!P0 BRA `(.L_x_32) ;  /* 0x0000000000048947 */ /* 0x000ff60003800000 */
[----:B------:R-:W-:Y:S01]  /*f920*/  BPT.TRAP 0x1 ;  /* 0x000000040000795c */ /* 0x000fe20000300000 */
.L_x_32:
[----:B------:R-:W-:-:S04]  /*f930*/  ULEA UR4, UR10, UR36, 0x3 ;  /* 0x000000240a047291 */ /* 0x000fc8000f8e183f */
[----:B------:R-:W-:-:S04]  /*f940*/  UIADD3 UR4, UR4, 0x4d028, URZ ;  /* 0x0004d02804047890 */ /* 0x000fc8000fffe03f */
[----:B------:R-:W-:-:S09]  /*f950*/  UPRMT UR4, URZ, 0x654, UR4 ;  /* 0x000006543f047896 */ /* 0x000fd20008000004 */
[----:B------:R-:W-:Y:S01]  /*f960*/  SYNCS.ARRIVE.TRANS64.RED.A1T0 RZ, [UR4], RZ ;  /* 0x000000ffffff79a7 */ /* 0x000fe20008100404 */
[----:B------:R-:W-:Y:S05]  /*f970*/  @P1 BRA `(.L_x_33) ;  /* 0x0000000000041947 */ /* 0x000fea0003800000 */
[----:B------:R-:W-:Y:S01]  /*f980*/  BPT.TRAP 0x1 ;  /* 0x000000040000795c */ /* 0x000fe20000300000 */
.L_x_33:
[----:B------:R-:W-:Y:S01]  /*f990*/  UIADD3 UR7, UR7, 0x1, URZ ;  /* 0x0000000107077890 */ /* 0x000fe2000fffe03f */
[C---:B------:R-:W-:Y:S01]  /*f9a0*/  ISETP.GT.AND P2, PT, R5.reuse, 0x2, PT ;  /* 0x000000020500780c */ /* 0x040fe20003f44270 */
[----:B------:R-:W-:Y:S01]  /*f9b0*/  UIADD3 UR4, UR10, 0x1, URZ ;  /* 0x000000010a047890 */ /* 0x000fe2000fffe03f */
[----:B------:R-:W-:Y:S01]  /*f9c0*/  IADD3 R5, R5, -0x1, RZ ;  /* 0xffffffff05057810 */ /* 0x000fe20007ffe0ff */
[----:B------:R-:W-:Y:S01]  /*f9d0*/  UISETP.NE.AND UP2, UPT, UR7, 0x5, UPT ;  /* 0x000000050700788c */ /* 0x000fe2000bf45270 */
[----:B------:R-:W-:Y:S01]  /*f9e0*/  IADD3 R0, R0, 0x100, RZ ;  /* 0x0000010000007810 */ /* 0x000fe20007ffe0ff */
[----:B------:R-:W-:Y:S01]  /*f9f0*/  UISETP.NE.AND UP0, UPT, UR4, 0x5, UPT ;  /* 0x000000050400788c */ /* 0x000fe2000bf05270 */
[----:B------:R-:W-:Y:S01]  /*fa00*/  IMAD.MOV.U32 R9, RZ, RZ, R6 ;  /* 0x000000ffff097224 */ /* 0x000fe200078e0006 */
[----:B------:R-:W-:Y:S01]  /*fa10*/  USEL UR10, URZ, 0x1, UP2 ;  /* 0x000000013f0a7887 */ /* 0x000fe20009000000 */
[----:B------:R-:W-:Y:S01]  /*fa20*/  MOV R7, R109 ;  /* 0x0000006d00077202 */ /* 0x000fe20000000f00 */
[----:B------:R-:W-:-:S02]  /*fa30*/  USEL UR4, UR4, URZ, UP0 ;  /* 0x0000003f04047287 */ /* 0x000fc40008000000 */
[----:B------:R-:W-:Y:S02]  /*fa40*/  USEL UR7, UR7, URZ, UP2 ;  /* 0x0000003f07077287 */ /* 0x000fe40009000000 */
[----:B------:R-:W-:Y:S01]  /*fa50*/  LOP3.LUT R2, R2, UR10, RZ, 0x3c, !PT ;  /* 0x0000000a02027c12 */ /* 0x000fe2000f8e3cff */
[----:B------:R-:W-:Y:S09]  /*fa60*/  @P2 BRA `(.L_x_34) ;  /* 0xffffff94007c2947 */ /* 0x000ff2000383ffff */
.L_x_23:
[----:B------:R-:W-:-:S13]  /*fa70*/  ISETP.GE.AND P2, PT, R5, 0x1, PT ;  /* 0x000000010500780c */ /* 0x000fda0003f46270 */
[----:B------:R-:W-:Y:S05]  /*fa80*/  @!P2 BRA `(.L_x_35) ;  /* 0x0000007800bca947 */ /* 0x000fea0003800000 */
[----:B------:R-:W-:Y:S01]  /*fa90*/  MOV R7, R6 ;  /* 0x0000000600077202 */ /* 0x000fe20000000f00 */
[----:B------:R-:W-:Y:S01]  /*faa0*/  ULDC UR38, c[0x0][0x604] ;  /* 0x0001810000267ab9 */ /* 0x000fe20000000800 */
[----:B------:R-:W-:Y:S01]  /*fab0*/  MOV R8, R109 ;  /* 0x0000006d00087202 */ /* 0x000fe20000000f00 */
[----:B------:R-:W-:-:S06]  /*fac0*/  ULDC UR39, c[0x0][0x28c] ;  /* 0x0000a30000277ab9 */ /* 0x000fcc0000000800 */
.L_x_46:
[----:B------:R-:W-:Y:S05]  /*fad0*/  @!P0 BRA `(.L_x_36) ;  /* 0x0000000000048947 */ /* 0x000fea0003800000 */
[----:B------:R-:W-:Y:S01]  /*fae0*/  BPT.TRAP 0x1 ;  /* 0x000000040000795c */ /* 0x000fe20000300000 */
.L_x_36:
[----:B------:R-:W-:Y:S01]  /*faf0*/  ULEA UR10, UR7, UR36, 0x3 ;  /* 0x00000024070a7291 */ /* 0x000fe2000f8e183f */
[----:B------:R-:W-:-:S08]  /*fb00*/  SHF.L.U32 R6, R2, 0x1f, RZ ;  /* 0x0000001f02067819 */ /* 0x000fd000000006ff */
[----:B------:R-:W2:Y:S02]  /*fb10*/  SYNCS.PHASECHK.TRANS64.TRYWAIT P2, [UR10+0x4d000], R6 ;  /* 0x04d00006ff0075a7 */ /* 0x000ea4000804014a */
[----:B--2---:R-:W-:Y:S05]  /*fb20*/  @!P2 BRA `(.L_x_37) ;  /* 0x000000b80074a947 */ /* 0x004fea0003800000 */
.L_x_116:
        /* <DEDUP_REMOVED lines=47> */
.L_x_38:
[C---:B-1----:R-:W-:Y:S01]  /*fe20*/  IADD3 R10, R0.reuse, 0x1, RZ ;  /* 0x00000001000a7810 */ /* 0x042fe20007ffe0ff */
[C---:B------:R-:W-:Y:S01]  /*fe30*/  VIADD R21, R0.reuse, 0xf8 ;  /* 0x000000f800157836 */ /* 0x040fe20000000000 */
[----:B------:R-:W-:Y:S01]  /*fe40*/  IADD3 R12, R0, 0x9, RZ ;  /* 0x00000009000c7810 */ /* 0x000fe20007ffe0ff */
[----:B------:R-:W-:Y:S01]  /*fe50*/  ULEA UR10, UR7, UR36, 0x3 ;  /* 0x00000024070a7291 */ /* 0x000fe2000f8e183f */
[----:B------:R-:W-:Y:S02]  /*fe60*/  ISETP.GE.AND P6, PT, R10, UR39, PT ;  /* 0x000000270a007c0c */ /* 0x000fe4000bfc6270 */
[C---:B------:R-:W-:Y:S02]  /*fe70*/  IADD3 R10, R0.reuse, 0x10, RZ ;  /* 0x00000010000a7810 */ /* 0x040fe40007ffe0ff */
[----:B------:R-:W-:Y:S02]  /*fe80*/  IADD3 R11, R0, 0x8, RZ ;  /* 0x00000008000b7810 */ /* 0x000fe40007ffe0ff */
[----:B------:R-:W-:-:S02]  /*fe90*/  ISETP.GE.AND P2, PT, R10, UR39, PT ;  /* 0x000000270a007c0c */ /* 0x000fc4000bf46270 */
[C---:B------:R-:W-:Y:S02]  /*fea0*/  IADD3 R10, R0.reuse, 0x18, RZ ;  /* 0x00000018000a7810 */ /* 0x040fe40007ffe0ff */
[----:B------:R-:W-:Y:S02]  /*feb0*/  ISETP.GE.AND P5, PT, R0, UR39, PT ;  /* 0x0000002700007c0c */ /* 0x000fe4000bfa6270 */
[----:B------:R-:W-:Y:S02]  /*fec0*/  ISETP.GE.AND P3, PT, R12, UR39, PT ;  /* 0x000000270c007c0c */ /* 0x000fe4000bf66270 */
[----:B------:R-:W-:Y:S02]  /*fed0*/  FSEL R25, R25, -INF , !P6 ;  /* 0xff80000019197808 */ /* 0x000fe40007000000 */
[----:B------:R-:W-:Y:S02]  /*fee0*/  FSEL R27, R27, -INF , !P6 ;  /* 0xff8000001b1b7808 */ /* 0x000fe40007000000 */
[----:B------:R-:W-:-:S02]  /*fef0*/  IADD3 R12, R0, 0x11, RZ ;  /* 0x00000011000c7810 */ /* 0x000fc40007ffe0ff */
[----:B------:R-:W-:Y:S02]  /*ff00*/  ISETP.GE.AND P6, PT, R10, UR39, PT ;  /* 0x000000270a007c0c */ /* 0x000fe4000bfc6270 */
[----:B------:R-:W-:Y:S02]  /*ff10*/  IADD3 R10, R0, 0x20, RZ ;  /* 0x00000020000a7810 */ /* 0x000fe40007ffe0ff */
[----:B------:R-:W-:Y:S02]  /*ff20*/  ISETP.GE.AND P4, PT, R11, UR39, PT ;  /* 0x000000270b007c0c */ /* 0x000fe4000bf86270 */
[----:B------:R-:W-:Y:S02]  /*ff30*/  FSEL R24, R24, -INF , !P5 ;  /* 0xff80000018187808 */ /* 0x000fe40006800000 */
[----:B------:R-:W-:Y:S02]  /*ff40*/  FSEL R11, R26, -INF , !P5 ;  /* 0xff8000001a0b7808 */ /* 0x000fe40006800000 */
[----:B------:R-:W-:-:S02]  /*ff50*/  ISETP.GE.AND P5, PT, R12, UR39, PT ;  /* 0x000000270c007c0c */ /* 0x000fc4000bfa6270 */
[----:B------:R-:W-:Y:S02]  /*ff60*/  FSEL R29, R29, -INF , !P3 ;  /* 0xff8000001d1d7808 */ /* 0x000fe40005800000 */
[----:B------:R-:W-:Y:S02]  /*ff70*/  FSEL R31, R31, -INF , !P3 ;  /* 0xff8000001f1f7808 */ /* 0x000fe40005800000 */
[----:B------:R-:W-:Y:S02]  /*ff80*/  IADD3 R12, R0, 0x19, RZ ;  /* 0x00000019000c7810 */ /* 0x000fe40007ffe0ff */
[----:B------:R-:W-:Y:S01]  /*ff90*/  ISETP.GE.AND P3, PT, R10, UR39, PT ;  /* 0x000000270a007c0c */ /* 0x000fe2000bf66270 */
[----:B------:R-:W-:Y:S01]  /*ffa0*/  VIADD R10, R0, 0x28 ;  /* 0x00000028000a7836 */ /* 0x000fe20000000000 */
[----:B------:R-:W-:Y:S02]  /*ffb0*/  FSEL R28, R28, -INF , !P4 ;  /* 0xff8000001c1c7808 */ /* 0x000fe40006000000 */
[----:B------:R-:W-:-:S02]  /*ffc0*/  FSEL R30, R30, -INF , !P4 ;  /* 0xff8000001e1e7808 */ /* 0x000fc40006000000 */
[----:B------:R-:W-:Y:S02]  /*ffd0*/  ISETP.GE.AND P4, PT, R12, UR39, PT ;  /* 0x000000270c007c0c */ /* 0x000fe4000bf86270 */
[----:B------:R-:W-:Y:S02]  /*ffe0*/  IADD3 R12, R0, 0x21, RZ ;  /* 0x00000021000c7810 */ /* 0x000fe40007ffe0ff */
[----:B------:R-:W-:Y:S02]  /*fff0*/  FSEL R33, R33, -INF , !P5 ;  /* 0xff80000021217808 */ /* 0x000fe40006800000 */
[----:B------:R-:W-:Y:S02]  /*10000*/  FSEL R35, R35, -INF , !P5 ;  /* 0xff80000023237808 */ /* 0x000fe40006800000 */
[----:B------:R-:W-:Y:S02]  /*10010*/  ISETP.GE.AND P5, PT, R10, UR39, PT ;  /* 0x000000270a007c0c */ /* 0x000fe4000bfa6270 */
[----:B------:R-:W-:-:S02]  /*10020*/  IADD3 R10, R0, 0x30, RZ ;  /* 0x00000030000a7810 */ /* 0x000fc40007ffe0ff */
[----:B------:R-:W-:Y:S02]  /*10030*/  FSEL R32, R32, -INF , !P2 ;  /* 0xff80000020207808 */ /* 0x000fe40005000000 */
[----:B------:R-:W-:Y:S02]  /*10040*/  FSEL R34, R34, -INF , !P2 ;  /* 0xff80000022227808 */ /* 0x000fe40005000000 */
[----:B------:R-:W-:Y:S02]  /*10050*/  ISETP.GE.AND P2, PT, R12, UR39, PT ;  /* 0x000000270c007c0c */ /* 0x000fe4000bf46270 */
[----:B------:R-:W-:Y:S02]  /*10060*/  IADD3 R12, R0, 0x29, RZ ;  /* 0x00000029000c7810 */ /* 0x000fe40007ffe0ff */
        /* <DEDUP_REMOVED lines=19> */
[----:B------:R-:W-:-:S02]  /*101a0*/  FMNMX R10, R11, R8, !PT ;  /* 0x000000080b0a7209 */ /* 0x000fc40007800000 */
[----:B------:R-:W-:Y:S02]  /*101b0*/  FSEL R44, R44, -INF , !P5 ;  /* 0xff8000002c2c7808 */ /* 0x000fe40006800000 */
[----:B------:R-:W-:Y:S02]  /*101c0*/  FSEL R46, R46, -INF , !P5 ;  /* 0xff8000002e2e7808 */ /* 0x000fe40006800000 */
[----:B------:R-:W-:Y:S02]  /*101d0*/  ISETP.GE.AND P5, PT, R12, UR39, PT ;  /* 0x000000270c007c0c */ /* 0x000fe4000bfa6270 */
[----:B------:R-:W-:Y:S02]  /*101e0*/  IADD3 R12, R0, 0x41, RZ ;  /* 0x00000041000c7810 */ /* 0x000fe40007ffe0ff */
[----:B------:R-:W-:Y:S02]  /*101f0*/  FMNMX R13, R27, R10, !PT ;  /* 0x0000000a1b0d7209 */ /* 0x000fe40007800000 */
[----:B------:R-:W-:-:S02]  /*10200*/  FSEL R48, R48, -INF , !P4 ;  /* 0xff80000030307808 */ /* 0x000fc40006000000 */
[----:B------:R-:W-:Y:S02]  /*10210*/  FSEL R50, R50, -INF , !P4 ;  /* 0xff80000032327808 */ /* 0x000fe40006000000 */
[----:B------:R-:W-:Y:S02]  /*10220*/  ISETP.GE.AND P4, PT, R12, UR39, PT ;  /* 0x000000270c007c0c */ /* 0x000fe4000bf86270 */
[----:B------:R-:W-:Y:S02]  /*10230*/  IADD3 R12, R0, 0x48, RZ ;  /* 0x00000048000c7810 */ /* 0x000fe40007ffe0ff */
[----:B------:R-:W-:Y:S02]  /*10240*/  FMNMX R10, R30, R13, !PT ;  /* 0x0000000d1e0a7209 */ /* 0x000fe40007800000 */
[----:B------:R-:W-:Y:S02]  /*10250*/  FSEL R49, R49, -INF , !P3 ;  /* 0xff80000031317808 */ /* 0x000fe40005800000 */
[----:B------:R-:W-:-:S02]  /*10260*/  FSEL R51, R51, -INF , !P3 ;  /* 0xff80000033337808 */ /* 0x000fc40005800000 */
[----:B------:R-:W-:Y:S02]  /*10270*/  ISETP.GE.AND P3, PT, R12, UR39, PT ;  /* 0x000000270c007c0c */ /* 0x000fe4000bf66270 */
[----:B------:R-:W-:Y:S02]  /*10280*/  FMNMX R13, R31, R10, !PT ;  /* 0x0000000a1f0d7209 */ /* 0x000fe40007800000 */
[----:B------:R-:W-:Y:S02]  /*10290*/  IADD3 R12, R0, 0x49, RZ ;  /* 0x00000049000c7810 */ /* 0x000fe40007ffe0ff */
[----:B------:R-:W-:Y:S02]  /*102a0*/  FSEL R52, R52, -INF , !P2 ;  /* 0xff80000034347808 */ /* 0x000fe40005000000 */
[----:B------:R-:W-:Y:S02]  /*102b0*/  FSEL R54, R54, -INF , !P2 ;  /* 0xff80000036367808 */ /* 0x000fe40005000000 */
[----:B------:R-:W-:-:S02]  /*102c0*/  FMNMX R10, R34, R13, !PT ;  /* 0x0000000d220a7209 */ /* 0x000fc40007800000 */
[----:B------:R-:W-:Y:S02]  /*102d0*/  ISETP.GE.AND P2, PT, R12, UR39, PT ;  /* 0x000000270c007c0c */ /* 0x000fe4000bf46270 */
[----:B------:R-:W-:Y:S02]  /*102e0*/  IADD3 R12, R0, 0x50, RZ ;  /* 0x00000050000c7810 */ /* 0x000fe40007ffe0ff */
[----:B------:R-:W-:Y:S02]  /*102f0*/  FMNMX R13, R35, R10, !PT ;  /* 0x0000000a230d7209 */ /* 0x000fe40007800000 */
[----:B------:R-:W-:Y:S02]  /*10300*/  FSEL R53, R53, -INF , !P5 ;  /* 0xff80000035357808 */ /* 0x000fe40006800000 */
[----:B------:R-:W-:Y:S02]  /*10310*/  FSEL R55, R55, -INF , !P5 ;  /* 0xff80000037377808 */ /* 0x000fe40006800000 */
[----:B------:R-:W-:-:S02]  /*10320*/  ISETP.GE.AND P5, PT, R12, UR39, PT ;  /* 0x000000270c007c0c */ /* 0x000fc4000bfa6270 */
[----:B------:R-:W-:Y:S02]  /*10330*/  IADD3 R12, R0, 0x51, RZ ;  /* 0x00000051000c7810 */ /* 0x000fe40007ffe0ff */
[----:B------:R-:W-:Y:S02]  /*10340*/  FMNMX R10, R38, R13, !PT ;  /* 0x0000000d260a7209 */ /* 0x000fe40007800000 */
[----:B------:R-:W-:Y:S02]  /*10350*/  FSEL R56, R56, -INF , !P6 ;  /* 0xff80000038387808 */ /* 0x000fe40007000000 */
[----:B------:R-:W-:Y:S02]  /*10360*/  FSEL R58, R58, -INF , !P6 ;  /* 0xff8000003a3a7808 */ /* 0x000fe40007000000 */
[----:B------:R-:W-:Y:S02]  /*10370*/  ISETP.GE.AND P6, PT, R12, UR39, PT ;  /* 0x000000270c007c0c */ /* 0x000fe4000bfc6270 */
[----:B------:R-:W-:-:S02]  /*10380*/  IADD3 R12, R0, 0x58, RZ ;  /* 0x00000058000c7810 */ /* 0x000fc40007ffe0ff */
[----:B------:R-:W-:Y:S02]  /*10390*/  FMNMX R13, R39, R10, !PT ;  /* 0x0000000a270d7209 */ /* 0x000fe40007800000 */
[----:B------:R-:W-:Y:S02]  /*103a0*/  FSEL R57, R57, -INF , !P4 ;  /* 0xff80000039397808 */ /* 0x000fe40006000000 */
[----:B------:R-:W-:Y:S02]  /*103b0*/  FSEL R59, R59, -INF , !P4 ;  /* 0xff8000003b3b7808 */ /* 0x000fe40006000000 */
[----:B------:R-:W-:Y:S01]  /*103c0*/  ISETP.GE.AND P4, PT, R12, UR39, PT ;  /* 0x000000270c007c0c */ /* 0x000fe2000bf86270 */
[----:B------:R-:W-:Y:S01]  /*103d0*/  VIADD R12, R0, 0x59 ;  /* 0x00000059000c7836 */ /* 0x000fe20000000000 */
[----:B------:R-:W-:Y:S02]  /*103e0*/  FMNMX R10, R42, R13, !PT ;  /* 0x0000000d2a0a7209 */ /* 0x000fe40007800000 */
[----:B------:R-:W-:-:S02]  /*103f0*/  FSEL R60, R60, -INF , !P3 ;  /* 0xff8000003c3c7808 */ /* 0x000fc40005800000 */
[----:B------:R-:W-:Y:S02]  /*10400*/  FMNMX R13, R43, R10, !PT ;  /* 0x0000000a2b0d7209 */ /* 0x000fe40007800000 */
        /* <DEDUP_REMOVED lines=32> */
[----:B------:R-:W-:Y:S02]  /*10610*/  ISETP.GE.AND P2, PT, R12, UR39, PT ;  /* 0x000000270c007c0c */ /* 0x000fe4000bf46270 */
[----:B------:R-:W-:Y:S02]  /*10620*/  FMNMX R13, R59, R10, !PT ;  /* 0x0000000a3b0d7209 */ /* 0x000fe40007800000 */
[----:B------:R-:W-:-:S02]  /*10630*/  IADD3 R12, R0, 0x78, RZ ;  /* 0x00000078000c7810 */ /* 0x000fc40007ffe0ff */
[----:B------:R-:W-:Y:S02]  /*10640*/  FSEL R73, R73, -INF , !P5 ;  /* 0xff80000049497808 */ /* 0x000fe40006800000 */
[----:B------:R-:W-:Y:S02]  /*10650*/  FSEL R75, R75, -INF , !P5 ;  /* 0xff8000004b4b7808 */ /* 0x000fe40006800000 */
[----:B------:R-:W-:Y:S02]  /*10660*/  FMNMX R10, R62, R13, !PT ;  /* 0x0000000d3e0a7209 */ /* 0x000fe40007800000 */
[----:B------:R-:W-:Y:S02]  /*10670*/  ISETP.GE.AND P5, PT, R12, UR39, PT ;  /* 0x000000270c007c0c */ /* 0x000fe4000bfa6270 */
[----:B------:R-:W-:Y:S02]  /*10680*/  IADD3 R12, R0, 0x79, RZ ;  /* 0x00000079000c7810 */ /* 0x000fe40007ffe0ff */
        /* <DEDUP_REMOVED lines=24> */
[----:B------:R-:W-:Y:S01]  /*10810*/  ISETP.GE.AND P5, PT, R12, UR39, PT ;  /* 0x000000270c007c0c */ /* 0x000fe2000bfa6270 */
[----:B------:R-:W-:Y:S01]  /*10820*/  VIADD R12, R0, 0x90 ;  /* 0x00000090000c7836 */ /* 0x000fe20000000000 */
[----:B------:R-:W-:-:S02]  /*10830*/  FMNMX R13, R75, R10, !PT ;  /* 0x0000000a4b0d7209 */ /* 0x000fc40007800000 */
[----:B------:R-:W-:Y:S02]  /*10840*/  FSEL R85, R85, -INF , !P6 ;  /* 0xff80000055557808 */ /* 0x000fe40007000000 */
[----:B------:R-:W-:Y:S02]  /*10850*/  FSEL R87, R87, -INF , !P6 ;  /* 0xff80000057577808 */ /* 0x000fe40007000000 */
[----:B------:R-:W-:Y:S02]  /*10860*/  ISETP.GE.AND P6, PT, R12, UR39, PT ;  /* 0x000000270c007c0c */ /* 0x000fe4000bfc6270 */
[----:B------:R-:W-:Y:S02]  /*10870*/  FMNMX R10, R78, R13, !PT ;  /* 0x0000000d4e0a7209 */ /* 0x000fe40007800000 */
[----:B------:R-:W-:Y:S02]  /*10880*/  IADD3 R12, R0, 0x91, RZ ;  /* 0x00000091000c7810 */ /* 0x000fe40007ffe0ff */
[----:B------:R-:W-:-:S02]  /*10890*/  FSEL R88, R88, -INF , !P4 ;  /* 0xff80000058587808 */ /* 0x000fc40006000000 */
[----:B------:R-:W-:Y:S02]  /*108a0*/  FSEL R90, R90, -INF , !P4 ;  /* 0xff8000005a5a7808 */ /* 0x000fe40006000000 */
[----:B------:R-:W-:Y:S02]  /*108b0*/  FMNMX R13, R79, R10, !PT ;  /* 0x0000000a4f0d7209 */ /* 0x000fe40007800000 */
        /* <DEDUP_REMOVED lines=11> */
[----:B------:R-:W-:Y:S02]  /*10970*/  IADD3 R12, R0, 0xa0, RZ ;  /* 0x000000a0000c7810 */ /* 0x000fe40007ffe0ff */
[----:B------:R-:W-:Y:S02]  /*10980*/  FMNMX R10, R86, R13, !PT ;  /* 0x0000000d560a7209 */ /* 0x000fe40007800000 */
[----:B------:R-:W-:Y:S02]  /*10990*/  FSEL R93, R93, -INF , !P5 ;  /* 0xff8000005d5d7808 */ /* 0x000fe40006800000 */
[----:B------:R-:W-:Y:S02]  /*109a0*/  FSEL R95, R95, -INF , !P5 ;  /* 0xff8000005f5f7808 */ /* 0x000fe40006800000 */
[----:B------:R-:W-:-:S02]  /*109b0*/  ISETP.GE.AND P5, PT, R12, UR39, PT ;  /* 0x000000270c007c0c */ /* 0x000fc4000bfa6270 */
[----:B------:R-:W-:Y:S02]  /*109c0*/  FMNMX R13, R87, R10, !PT ;  /* 0x0000000a570d7209 */ /* 0x000fe40007800000 */
[----:B------:R-:W-:Y:S02]  /*109d0*/  IADD3 R12, R0, 0xa1, RZ ;  /* 0x000000a1000c7810 */ /* 0x000fe40007ffe0ff */
[----:B------:R-:W-:Y:S02]  /*109e0*/  FSEL R96, R96, -INF , !P6 ;  /* 0xff80000060607808 */ /* 0x000fe40007000000 */
[----:B------:R-:W-:Y:S02]  /*109f0*/  FSEL R98, R98, -INF , !P6 ;  /* 0xff80000062627808 */ /* 0x000fe40007000000 */
[----:B------:R-:W-:Y:S02]  /*10a00*/  FMNMX R10, R90, R13, !PT ;  /* 0x0000000d5a0a7209 */ /* 0x000fe40007800000 */
        /* <DEDUP_REMOVED lines=11> */
[----:B------:R-:W-:Y:S02]  /*10ac0*/  IADD3 R12, R0, 0xb0, RZ ;  /* 0x000000b0000c7810 */ /* 0x000fe40007ffe0ff */
        /* <DEDUP_REMOVED lines=21> */
[----:B------:R-:W-:Y:S02]  /*10c20*/  FSEL R111, R111, -INF , !P3 ;  /* 0xff8000006f6f7808 */ /* 0x000fe40005800000 */
[----:B------:R-:W-:Y:S02]  /*10c30*/  FMNMX R13, R107, R12, !PT ;  /* 0x0000000c6b0d7209 */ /* 0x000fe40007800000 */
[----:B------:R-:W-:Y:S02]  /*10c40*/  FSEL R114, R114, -INF , !P2 ;  /* 0xff80000072727808 */ /* 0x000fe40005000000 */
[----:B------:R-:W-:-:S02]  /*10c50*/  FMNMX R12, R110, R13, !PT ;  /* 0x0000000d6e0c7209 */ /* 0x000fc40007800000 */
[----:B------:R-:W-:Y:S02]  /*10c60*/  IADD3 R14, R0, 0xc0, RZ ;  /* 0x000000c0000e7810 */ /* 0x000fe40007ffe0ff */
[----:B------:R-:W-:Y:S02]  /*10c70*/  FMNMX R13, R111, R12, !PT ;  /* 0x0000000c6f0d7209 */ /* 0x000fe40007800000 */
[----:B------:R-:W-:Y:S02]  /*10c80*/  FSEL R10, R109, -INF , !P3 ;  /* 0xff8000006d0a7808 */ /* 0x000fe40005800000 */
[----:B------:R-:W-:Y:S02]  /*10c90*/  FSEL R115, R115, -INF , !P5 ;  /* 0xff80000073737808 */ /* 0x000fe40006800000 */
[----:B------:R-:W-:Y:S02]  /*10ca0*/  FMNMX R12, R114, R13, !PT ;  /* 0x0000000d720c7209 */ /* 0x000fe40007800000 */
[----:B------:R-:W-:Y:S01]  /*10cb0*/  ISETP.GE.AND P3, PT, R14, UR39, PT ;  /* 0x000000270e007c0c */ /* 0x000fe2000bf66270 */
[----:B------:R-:W-:Y:S01]  /*10cc0*/  VIADD R14, R0, 0xc1 ;  /* 0x000000c1000e7836 */ /* 0x000fe20000000000 */
[----:B------:R-:W-:-:S02]  /*10cd0*/  FSEL R118, R118, -INF , !P6 ;  /* 0xff80000076767808 */ /* 0x000fc40007000000 */
[----:B------:R-:W-:Y:S02]  /*10ce0*/  FMNMX R13, R115, R12, !PT ;  /* 0x0000000c730d7209 */ /* 0x000fe40007800000 */
[----:B------:R-:W-:Y:S02]  /*10cf0*/  FSEL R112, R112, -INF , !P2 ;  /* 0xff80000070707808 */ /* 0x000fe40005000000 */
[----:B------:R-:W-:Y:S02]  /*10d00*/  ISETP.GE.AND P2, PT, R14, UR39, PT ;  /* 0x000000270e007c0c */ /* 0x000fe4000bf46270 */
[----:B------:R-:W-:Y:S02]  /*10d10*/  IADD3 R14, R0, 0xc8, RZ ;  /* 0x000000c8000e7810 */ /* 0x000fe40007ffe0ff */
[----:B------:R-:W-:Y:S02]  /*10d20*/  FSEL R119, R119, -INF , !P4 ;  /* 0xff80000077777808 */ /* 0x000fe40006000000 */
[----:B------:R-:W-:-:S02]  /*10d30*/  FMNMX R12, R118, R13, !PT ;  /* 0x0000000d760c7209 */ /* 0x000fc40007800000 */
[----:B------:R-:W-:Y:S02]  /*10d40*/  FSEL R113, R113, -INF , !P5 ;  /* 0xff80000071717808 */ /* 0x000fe40006800000 */
[----:B------:R-:W-:Y:S02]  /*10d50*/  ISETP.GE.AND P5, PT, R14, UR39, PT ;  /* 0x000000270e007c0c */ /* 0x000fe4000bfa6270 */
[----:B------:R-:W-:Y:S02]  /*10d60*/  FSEL R122, R122, -INF , !P3 ;  /* 0xff8000007a7a7808 */ /* 0x000fe40005800000 */
[----:B------:R-:W-:Y:S02]  /*10d70*/  FMNMX R13, R119, R12, !PT ;  /* 0x0000000c770d7209 */ /* 0x000fe40007800000 */
[----:B------:R-:W-:Y:S02]  /*10d80*/  IADD3 R14, R0, 0xc9, RZ ;  /* 0x000000c9000e7810 */ /* 0x000fe40007ffe0ff */
[----:B------:R-:W-:-:S02]  /*10d90*/  FSEL R116, R116, -INF , !P6 ;  /* 0xff80000074747808 */ /* 0x000fc40007000000 */
[----:B------:R-:W-:Y:S02]  /*10da0*/  FSEL R123, R123, -INF , !P2 ;  /* 0xff8000007b7b7808 */ /* 0x000fe40005000000 */
[----:B------:R-:W-:Y:S02]  /*10db0*/  FMNMX R12, R122, R13, !PT ;  /* 0x0000000d7a0c7209 */ /* 0x000fe40007800000 */
[----:B------:R-:W-:Y:S02]  /*10dc0*/  ISETP.GE.AND P6, PT, R14, UR39, PT ;  /* 0x000000270e007c0c */ /* 0x000fe4000bfc6270 */
[----:B------:R-:W-:Y:S02]  /*10dd0*/  IADD3 R14, R0, 0xd0, RZ ;  /* 0x000000d0000e7810 */ /* 0x000fe40007ffe0ff */
[----:B------:R-:W-:Y:S02]  /*10de0*/  FSEL R126, R126, -INF , !P5 ;  /* 0xff8000007e7e7808 */ /* 0x000fe40006800000 */
[----:B------:R-:W-:-:S02]  /*10df0*/  FMNMX R13, R123, R12, !PT ;  /* 0x0000000c7b0d7209 */ /* 0x000fc40007800000 */
[----:B------:R-:W-:Y:S02]  /*10e00*/  FSEL R117, R117, -INF , !P4 ;  /* 0xff80000075757808 */ /* 0x000fe40006000000 */
[----:B------:R-:W-:Y:S02]  /*10e10*/  ISETP.GE.AND P4, PT, R14, UR39, PT ;  /* 0x000000270e007c0c */ /* 0x000fe4000bf86270 */
[----:B------:R-:W-:Y:S02]  /*10e20*/  IADD3 R14, R0, 0xd1, RZ ;  /* 0x000000d1000e7810 */ /* 0x000fe40007ffe0ff */
[----:B------:R-:W-:Y:S02]  /*10e30*/  FSEL R127, R127, -INF , !P6 ;  /* 0xff8000007f7f7808 */ /* 0x000fe40007000000 */
[----:B------:R-:W-:Y:S02]  /*10e40*/  FMNMX R12, R126, R13, !PT ;  /* 0x0000000d7e0c7209 */ /* 0x000fe40007800000 */
[----:B------:R-:W-:-:S02]  /*10e50*/  FSEL R120, R120, -INF , !P3 ;  /* 0xff80000078787808 */ /* 0x000fc40005800000 */
[----:B------:R-:W-:Y:S02]  /*10e60*/  ISETP.GE.AND P3, PT, R14, UR39, PT ;  /* 0x000000270e007c0c */ /* 0x000fe4000bf66270 */
[----:B------:R-:W-:Y:S02]  /*10e70*/  IADD3 R14, R0, 0xd8, RZ ;  /* 0x000000d8000e7810 */ /* 0x000fe40007ffe0ff */
[----:B------:R-:W-:Y:S02]  /*10e80*/  FSEL R130, R130, -INF , !P4 ;  /* 0xff80000082827808 */ /* 0x000fe40006000000 */
[----:B------:R-:W-:Y:S02]  /*10e90*/  FMNMX R13, R127, R12, !PT ;  /* 0x0000000c7f0d7209 */ /* 0x000fe40007800000 */
[----:B------:R-:W-:Y:S02]  /*10ea0*/  FSEL R121, R121, -INF , !P2 ;  /* 0xff80000079797808 */ /* 0x000fe40005000000 */
[----:B------:R-:W-:-:S02]  /*10eb0*/  ISETP.GE.AND P2, PT, R14, UR39, PT ;  /* 0x000000270e007c0c */ /* 0x000fc4000bf46270 */
[----:B------:R-:W-:Y:S02]  /*10ec0*/  IADD3 R16, R0, 0xd9, RZ ;  /* 0x000000d900107810 */ /* 0x000fe40007ffe0ff */
[----:B------:R-:W-:Y:S02]  /*10ed0*/  FSEL R131, R131, -INF , !P3 ;  /* 0xff80000083837808 */ /* 0x000fe40005800000 */
[----:B------:R-:W-:Y:S02]  /*10ee0*/  FMNMX R12, R130, R13, !PT ;  /* 0x0000000d820c7209 */ /* 0x000fe40007800000 */
[----:B--2---:R-:W-:Y:S02]  /*10ef0*/  P2R R6, PR, RZ, 0x2 ;  /* 0x00000002ff067803 */ /* 0x004fe40000000000 */
[----:B------:R-:W-:Y:S02]  /*10f00*/  IADD3 R17, R0, 0xe0, RZ ;  /* 0x000000e000117810 */ /* 0x000fe40007ffe0ff */
[----:B------:R-:W-:-:S02]  /*10f10*/  ISETP.GE.AND P1, PT, R16, UR39, PT ;  /* 0x0000002710007c0c */ /* 0x000fc4000bf26270 */
[----:B------:R-:W-:Y:S02]  /*10f20*/  FSEL R134, R134, -INF , !P2 ;  /* 0xff80000086867808 */ /* 0x000fe40005000000 */
[----:B------:R-:W-:Y:S02]  /*10f30*/  FMNMX R13, R131, R12, !PT ;  /* 0x0000000c830d7209 */ /* 0x000fe40007800000 */
[----:B------:R-:W-:Y:S02]  /*10f40*/  IADD3 R14, R0, 0xe1, RZ ;  /* 0x000000e1000e7810 */ /* 0x000fe40007ffe0ff */
[----:B------:R-:W-:Y:S02]  /*10f50*/  FSEL R124, R124, -INF , !P5 ;  /* 0xff8000007c7c7808 */ /* 0x000fe40006800000 */
[----:B------:R-:W-:Y:S02]  /*10f60*/  P2R R9, PR, RZ, 0x1 ;  /* 0x00000001ff097803 */ /* 0x000fe40000000000 */
[----:B------:R-:W-:-:S02]  /*10f70*/  ISETP.GE.AND P5, PT, R17, UR39, PT ;  /* 0x0000002711007c0c */ /* 0x000fc4000bfa6270 */
[----:B------:R-:W-:Y:S02]  /*10f80*/  FSEL R135, R135, -INF , !P1 ;  /* 0xff80000087877808 */ /* 0x000fe40004800000 */
[----:B------:R-:W-:Y:S02]  /*10f90*/  FMNMX R12, R134, R13, !PT ;  /* 0x0000000d860c7209 */ /* 0x000fe40007800000 */
[----:B------:R-:W-:Y:S02]  /*10fa0*/  ISETP.GE.AND P0, PT, R14, UR39, PT ;  /* 0x000000270e007c0c */ /* 0x000fe4000bf06270 */
[----:B------:R-:W-:Y:S02]  /*10fb0*/  IADD3 R14, R0, 0xe8, RZ ;  /* 0x000000e8000e7810 */ /* 0x000fe40007ffe0ff */
[----:B------:R-:W-:Y:S02]  /*10fc0*/  FSEL R138, R138, -INF , !P5 ;  /* 0xff8000008a8a7808 */ /* 0x000fe40006800000 */
[----:B------:R-:W-:-:S02]  /*10fd0*/  FMNMX R13, R135, R12, !PT ;  /* 0x0000000c870d7209 */ /* 0x000fc40007800000 */
        /* <DEDUP_REMOVED lines=9> */
[----:B------:R-:W-:Y:S02]  /*11070*/  FSEL R129, R129, -INF , !P3 ;  /* 0xff80000081817808 */ /* 0x000fe40005800000 */
[----:B------:R-:W-:Y:S02]  /*11080*/  IADD3 R15, R0, 0xf1, RZ ;  /* 0x000000f1000f7810 */ /* 0x000fe40007ffe0ff */
[----:B------:R-:W-:-:S02]  /*11090*/  FSEL R143, R143, -INF , !P2 ;  /* 0xff8000008f8f7808 */ /* 0x000fc40005000000 */
[----:B------:R-:W-:Y:S02]  /*110a0*/  FMNMX R12, R142, R13, !PT ;  /* 0x0000000d8e0c7209 */ /* 0x000fe40007800000 */
[----:B------:R-:W-:Y:S02]  /*110b0*/  ISETP.GE.AND P3, PT, R14, UR39, PT ;  /* 0x000000270e007c0c */ /* 0x000fe4000bf66270 */
[----:B------:R-:W-:Y:S02]  /*110c0*/  FSEL R128, R128, -INF , !P4 ;  /* 0xff80000080807808 */ /* 0x000fe40006000000 */
[----:B------:R-:W-:Y:S02]  /*110d0*/  FSEL R146, R146, -INF , !P3 ;  /* 0xff80000092927808 */ /* 0x000fe40005800000 */
[----:B------:R-:W-:Y:S02]  /*110e0*/  FMNMX R13, R143, R12, !PT ;  /* 0x0000000c8f0d7209 */ /* 0x000fe40007800000 */
[----:B------:R-:W-:-:S02]  /*110f0*/  ISETP.GE.AND P4, PT, R15, UR39, PT ;  /* 0x000000270f007c0c */ /* 0x000fc4000bf86270 */
[----:B------:R-:W-:Y:S02]  /*11100*/  IADD3 R22, R0, 0xf9, RZ ;  /* 0x000000f900167810 */ /* 0x000fe40007ffe0ff */
[----:B------:R-:W-:Y:S02]  /*11110*/  FSEL R147, R147, -INF , !P4 ;  /* 0xff80000093937808 */ /* 0x000fe40006000000 */
[----:B------:R-:W-:Y:S02]  /*11120*/  FMNMX R12, R146, R13, !PT ;  /* 0x0000000d920c7209 */ /* 0x000fe40007800000 */
[----:B------:R-:W-:Y:S02]  /*11130*/  ISETP.GE.AND P5, PT, R21, UR39, PT ;  /* 0x0000002715007c0c */ /* 0x000fe4000bfa6270 */
[----:B------:R-:W-:Y:S02]  /*11140*/  FSEL R125, R125, -INF , !P6 ;  /* 0xff8000007d7d7808 */ /* 0x000fe40007000000 */
[----:B------:R-:W-:-:S02]  /*11150*/  FSEL R150, R150, -INF , !P5 ;  /* 0xff80000096967808 */ /* 0x000fc40006800000 */
[----:B------:R-:W-:Y:S02]  /*11160*/  FMNMX R13, R147, R12, !PT ;  /* 0x0000000c930d7209 */ /* 0x000fe40007800000 */
[----:B------:R-:W-:Y:S02]  /*11170*/  ISETP.GE.AND P6, PT, R22, UR39, PT ;  /* 0x0000002716007c0c */ /* 0x000fe4000bfc6270 */
[----:B------:R-:W-:Y:S02]  /*11180*/  FMNMX R12, R150, R13, !PT ;  /* 0x0000000d960c7209 */ /* 0x000fe40007800000 */
[----:B------:R-:W-:Y:S02]  /*11190*/  FSEL R151, R151, -INF , !P6 ;  /* 0xff80000097977808 */ /* 0x000fe40007000000 */
[----:B------:R-:W-:Y:S02]  /*111a0*/  P2R R18, PR, RZ, 0x4 ;  /* 0x00000004ff127803 */ /* 0x000fe40000000000 */
[----:B------:R-:W-:-:S02]  /*111b0*/  FMNMX R14, R151, R12, !PT ;  /* 0x0000000c970e7209 */ /* 0x000fc40007800000 */
[----:B------:R-:W-:Y:S02]  /*111c0*/  P2R R20, PR, RZ, 0x1 ;  /* 0x00000001ff147803 */ /* 0x000fe40000000000 */
[----:B------:R-:W-:Y:S01]  /*111d0*/  ISETP.GE.AND P0, PT, R17, UR39, PT ;  /* 0x0000002711007c0c */ /* 0x000fe2000bf06270 */
[----:B------:R-:W1:Y:S01]  /*111e0*/  SHFL.BFLY PT, R13, R14, 0x1, 0x1f ;  /* 0x0c201f000e0d7f89 */ /* 0x000e6200000e0000 */
[----:B------:R-:W-:Y:S02]  /*111f0*/  FSEL R144, R144, -INF , !P3 ;  /* 0xff80000090907808 */ /* 0x000fe40005800000 */
[----:B------:R-:W-:Y:S02]  /*11200*/  FSEL R136, R136, -INF , !P0 ;  /* 0xff80000088887808 */ /* 0x000fe40004000000 */
[----:B------:R-:W-:Y:S02]  /*11210*/  ISETP.NE.AND P0, PT, R20, RZ, PT ;  /* 0x000000ff1400720c */ /* 0x000fe40003f05270 */
[----:B------:R-:W-:-:S02]  /*11220*/  FSEL R145, R145, -INF , !P4 ;  /* 0xff80000091917808 */ /* 0x000fc40006000000 */
[----:B------:R-:W-:Y:S02]  /*11230*/  FSEL R137, R137, -INF , !P0 ;  /* 0xff80000089897808 */ /* 0x000fe40004000000 */
[----:B------:R-:W-:Y:S02]  /*11240*/  ISETP.NE.AND P0, PT, R9, RZ, PT ;  /* 0x000000ff0900720c */ /* 0x000fe40003f05270 */
[----:B------:R-:W-:Y:S02]  /*11250*/  P2R R19, PR, RZ, 0x2 ;  /* 0x00000002ff137803 */ /* 0x000fe40000000000 */
[----:B------:R-:W-:Y:S02]  /*11260*/  ISETP.GE.AND P1, PT, R16, UR39, PT ;  /* 0x0000002710007c0c */ /* 0x000fe4000bf26270 */
[----:B------:R-:W-:Y:S02]  /*11270*/  FSEL R148, R148, -INF , !P5 ;  /* 0xff80000094947808 */ /* 0x000fe40006800000 */
[----:B------:R-:W-:-:S02]  /*11280*/  FSEL R149, R149, -INF , !P6 ;  /* 0xff80000095957808 */ /* 0x000fc40007000000 */
[----:B------:R-:W-:Y:S02]  /*11290*/  FSEL R133, R133, -INF , !P1 ;  /* 0xff80000085857808 */ /* 0x000fe40004800000 */
[----:B------:R-:W-:Y:S02]  /*112a0*/  ISETP.NE.AND P1, PT, R19, RZ, PT ;  /* 0x000000ff1300720c */ /* 0x000fe40003f25270 */
[----:B-1----:R-:W-:Y:S02]  /*112b0*/  FMNMX R15, R14, R13, !PT ;  /* 0x0000000d0e0f7209 */ /* 0x002fe40007800000 */
[----:B------:R-:W-:Y:S02]  /*112c0*/  FSEL R140, R140, -INF , !P1 ;  /* 0xff8000008c8c7808 */ /* 0x000fe40004800000 */
[----:B------:R-:W-:Y:S01]  /*112d0*/  ISETP.NE.AND P1, PT, R6, RZ, PT ;  /* 0x000000ff0600720c */ /* 0x000fe20003f25270 */
[----:B------:R-:W1:Y:S01]  /*112e0*/  SHFL.BFLY PT, R12, R15, 0x2, 0x1f ;  /* 0x0c401f000f0c7f89 */ /* 0x000e6200000e0000 */
[----:B------:R-:W-:-:S04]  /*112f0*/  FMNMX R6, R24, R7, !PT ;  /* 0x0000000718067209 */ /* 0x000fc80007800000 */
[----:B------:R-:W-:-:S04]  /*11300*/  FMNMX R19, R25, R6, !PT ;  /* 0x0000000619137209 */ /* 0x000fc80007800000 */
[----:B------:R-:W-:-:S04]  /*11310*/  FMNMX R6, R28, R19, !PT ;  /* 0x000000131c067209 */ /* 0x000fc80007800000 */
[----:B------:R-:W-:-:S04]  /*11320*/  FMNMX R21, R29, R6, !PT ;  /* 0x000000061d157209 */ /* 0x000fc80007800000 */
[----:B------:R-:W-:-:S04]  /*11330*/  FMNMX R6, R32, R21, !PT ;  /* 0x0000001520067209 */ /* 0x000fc80007800000 */
[----:B------:R-:W-:Y:S02]  /*11340*/  FMNMX R21, R33, R6, !PT ;  /* 0x0000000621157209 */ /* 0x000fe40007800000 */
[----:B-1----:R-:W-:Y:S02]  /*11350*/  FMNMX R109, R15, R12, !PT ;  /* 0x0000000c0f6d7209 */ /* 0x002fe40007800000 */
[----:B------:R-:W-:Y:S02]  /*11360*/  FMNMX R6, R36, R21, !PT ;  /* 0x0000001524067209 */ /* 0x000fe40007800000 */
[----:B------:R-:W-:Y:S02]  /*11370*/  FSETP.NEU.AND P2, PT, R109, -INF , PT ;  /* 0xff8000006d00780b */ /* 0x000fe40003f4d000 */
[----:B------:R-:W-:Y:S02]  /*11380*/  FMNMX R23, R37, R6, !PT ;  /* 0x0000000625177209 */ /* 0x000fe40007800000 */
[----:B------:R-:W-:-:S02]  /*11390*/  FSEL R13, R109, RZ, P2 ;  /* 0x000000ff6d0d7208 */ /* 0x000fc40001000000 */
[----:B------:R-:W-:Y:S02]  /*113a0*/  ISETP.NE.AND P2, PT, R18, RZ, PT ;  /* 0x000000ff1200720c */ /* 0x000fe40003f45270 */
[----:B------:R-:W-:Y:S01]  /*113b0*/  FMNMX R6, R40, R23, !PT ;  /* 0x0000001728067209 */ /* 0x000fe20007800000 */
[----:B------:R-:W-:Y:S01]  /*113c0*/  FMUL R12, R13, UR38 ;  /* 0x000000260d0c7c20 */ /* 0x000fe20008400000 */
[----:B------:R-:W-:-:S03]  /*113d0*/  FSEL R141, R141, -INF , !P2 ;  /* 0xff8000008d8d7808 */ /* 0x000fc60005000000 */
        /* <DEDUP_REMOVED lines=17> */
[--C-:B------:R-:W-:Y:S01]  /*114f0*/  FFMA R30, R50, UR38, -R12.reuse ;  /* 0x00000026321e7c23 */ /* 0x100fe2000800080c */
[----:B------:R-:W-:Y:S01]  /*11500*/  @!P2 FMUL R9, R9, 0.5 ;  /* 0x3f0000000909a820 */ /* 0x000fe20000400000 */
[--C-:B------:R-:W-:Y:S01]  /*11510*/  FFMA R55, R55, UR38, -R12.reuse ;  /* 0x0000002637377c23 */ /* 0x100fe2000800080c */
[----:B------:R-:W-:Y:S01]  /*11520*/  @!P3 FMUL R14, R14, 0.5 ;  /* 0x3f0000000e0eb820 */ /* 0x000fe20000400000 */
[--C-:B------:R-:W-:Y:S01]  /*11530*/  FFMA R51, R51, UR38, -R12.reuse ;  /* 0x0000002633337c23 */ /* 0x100fe2000800080c */
[----:B------:R-:W-:Y:S01]  /*11540*/  @!P4 FMUL R11, R11, 0.5 ;  /* 0x3f0000000b0bc820 */ /* 0x000fe20000400000 */
[--C-:B------:R-:W-:Y:S01]  /*11550*/  FFMA R34, R54, UR38, -R12.reuse ;  /* 0x0000002636227c23 */ /* 0x100fe2000800080c */
[----:B------:R-:W1:Y:S01]  /*11560*/  MUFU.EX2 R9, R9 ;  /* 0x0000000900097308 */ /* 0x000e620000000800 */
[----:B------:R-:W-:Y:S01]  /*11570*/  @!P5 FMUL R16, R16, 0.5 ;  /* 0x3f0000001010d820 */ /* 0x000fe20000400000 */
[----:B------:R-:W-:Y:S01]  /*11580*/  @!P6 FMUL R15, R15, 0.5 ;  /* 0x3f0000000f0fe820 */ /* 0x000fe20000400000 */
[----:B------:R-:W-:Y:S01]  /*11590*/  FMNMX R27, R41, R6, !PT ;  /* 0x00000006291b7209 */ /* 0x000fe20007800000 */
[--C-:B------:R-:W-:Y:S01]  /*115a0*/  FFMA R38, R58, UR38, -R12.reuse ;  /* 0x000000263a267c23 */ /* 0x100fe2000800080c */
[--C-:B------:R-:W-:Y:S01]  /*115b0*/  FFMA R59, R59, UR38, -R12.reuse ;  /* 0x000000263b3b7c23 */ /* 0x100fe2000800080c */
[--C-:B------:R-:W-:Y:S01]  /*115c0*/  FFMA R46, R66, UR38, -R12.reuse ;  /* 0x00000026422e7c23 */ /* 0x100fe2000800080c */
[----:B------:R-:W-:Y:S01]  /*115d0*/  FMNMX R6, R44, R27, !PT ;  /* 0x0000001b2c067209 */ /* 0x000fe20007800000 */
[----:B------:R-:W2:Y:S01]  /*115e0*/  MUFU.EX2 R14, R14 ;  /* 0x0000000e000e7308 */ /* 0x000ea20000000800 */
[--C-:B------:R-:W-:Y:S01]  /*115f0*/  FFMA R42, R62, UR38, -R12.reuse ;  /* 0x000000263e2a7c23 */ /* 0x100fe2000800080c */
[--C-:B------:R-:W-:Y:S01]  /*11600*/  FFMA R63, R63, UR38, -R12.reuse ;  /* 0x000000263f3f7c23 */ /* 0x100fe2000800080c */
[----:B------:R-:W-:Y:S01]  /*11610*/  FMNMX R27, R45, R6, !PT ;  /* 0x000000062d1b7209 */ /* 0x000fe20007800000 */
[--C-:B------:R-:W-:Y:S01]  /*11620*/  FFMA R67, R67, UR38, -R12.reuse ;  /* 0x0000002643437c23 */ /* 0x100fe2000800080c */
[--C-:B------:R-:W-:Y:S01]  /*11630*/  FFMA R50, R70, UR38, -R12.reuse ;  /* 0x0000002646327c23 */ /* 0x100fe2000800080c */
[--C-:B------:R-:W-:Y:S01]  /*11640*/  FFMA R75, R75, UR38, -R12.reuse ;  /* 0x000000264b4b7c23 */ /* 0x100fe2000800080c */
[----:B------:R-:W-:Y:S01]  /*11650*/  FMNMX R6, R48, R27, !PT ;  /* 0x0000001b30067209 */ /* 0x000fe20007800000 */
        /* <DEDUP_REMOVED lines=53> */
[----:B------:R-:W-:-:S02]  /*119b0*/  FFMA R135, R150, UR38, -R12 ;  /* 0x0000002696877c23 */ /* 0x000fc4000800080c */
[----:B------:R-:W-:Y:S01]  /*119c0*/  @!P2 FMUL R26, R26, 0.5 ;  /* 0x3f0000001a1aa820 */ /* 0x000fe20000400000 */
[----:B------:R1:W4:Y:S01]  /*119d0*/  MUFU.EX2 R19, R43 ;  /* 0x0000002b00137308 */ /* 0x0003220000000800 */
[----:B--2---:R-:W-:Y:S01]  /*119e0*/  @!P4 FMUL R17, R17, R17 ;  /* 0x000000111111c220 */ /* 0x004fe20000400000 */
[----:B------:R-:W-:Y:S02]  /*119f0*/  FSETP.GEU.AND P4, PT, R30, -126, PT ;  /* 0xc2fc00001e00780b */ /* 0x000fe40003f8e000 */
[----:B------:R-:W-:-:S03]  /*11a00*/  FMNMX R6, R64, R39, !PT ;  /* 0x0000002740067209 */ /* 0x000fc60007800000 */
[----:B------:R-:W-:Y:S01]  /*11a10*/  @!P3 FMUL R47, R47, 0.5 ;  /* 0x3f0000002f2fb820 */ /* 0x000fe20000400000 */
[----:B------:R-:W2:Y:S01]  /*11a20*/  MUFU.EX2 R26, R26 ;  /* 0x0000001a001a7308 */ /* 0x000ea20000000800 */
[----:B---3--:R-:W-:Y:S01]  /*11a30*/  @!P5 FMUL R22, R22, R22 ;  /* 0x000000161616d220 */ /* 0x008fe20000400000 */
[----:B------:R-:W-:Y:S02]  /*11a40*/  FSETP.GEU.AND P5, PT, R51, -126, PT ;  /* 0xc2fc00003300780b */ /* 0x000fe40003fae000 */
[----:B-1----:R-:W-:-:S03]  /*11a50*/  FMNMX R43, R65, R6, !PT ;  /* 0x00000006412b7209 */ /* 0x002fc60007800000 */
[----:B------:R-:W-:Y:S01]  /*11a60*/  @!P4 FMUL R30, R30, 0.5 ;  /* 0x3f0000001e1ec820 */ /* 0x000fe20000400000 */
[----:B------:R-:W1:Y:S01]  /*11a70*/  MUFU.EX2 R21, R47 ;  /* 0x0000002f00157308 */ /* 0x000e620000000800 */
[----:B----4-:R-:W-:Y:S01]  /*11a80*/  @!P6 FMUL R19, R19, R19 ;  /* 0x000000131313e220 */ /* 0x010fe20000400000 */
        /* <DEDUP_REMOVED lines=68> */
[----:B------:R2:W4:Y:S01]  /*11ed0*/  MUFU.EX2 R47, R75 ;  /* 0x0000004b002f7308 */ /* 0x0005220000000800 */
[----:B-1----:R-:W-:Y:S01]  /*11ee0*/  @!P5 FMUL R43, R43, R43 ;  /* 0x0000002b2b2bd220 */ /* 0x002fe20000400000 */
[----:B------:R-:W-:Y:S02]  /*11ef0*/  FSETP.GEU.AND P5, PT, R82, -126, PT ;  /* 0xc2fc00005200780b */ /* 0x000fe40003fae000 */
[----:B------:R-:W-:-:S03]  /*11f00*/  FMNMX R6, R96, R59, !PT ;  /* 0x0000003b60067209 */ /* 0x000fc60007800000 */
[----:B------:R-:W-:Y:S01]  /*11f10*/  @!P4 FMUL R58, R58, 0.5 ;  /* 0x3f0000003a3ac820 */ /* 0x000fe20000400000 */
[----:B------:R1:W5:Y:S01]  /*11f20*/  MUFU.EX2 R51, R78 ;  /* 0x0000004e00337308 */ /* 0x0003620000000800 */
[----:B---3--:R-:W-:Y:S01]  /*11f30*/  @!P6 FMUL R54, R54, R54 ;  /* 0x000000363636e220 */ /* 0x008fe20000400000 */
[----:B------:R-:W-:Y:S01]  /*11f40*/  FSETP.GEU.AND P6, PT, R62, -126, PT ;  /* 0xc2fc00003e00780b */ /* 0x000fe20003fce000 */
[--C-:B--2---:R-:W-:Y:S01]  /*11f50*/  FFMA R75, R99, UR38, -R12.reuse ;  /* 0x00000026634b7c23 */ /* 0x104fe2000800080c */
[----:B------:R-:W-:Y:S01]  /*11f60*/  FMNMX R63, R97, R6, !PT ;  /* 0x00000006613f7209 */ /* 0x000fe20007800000 */
[--C-:B------:R-:W-:Y:S01]  /*11f70*/  FFMA R99, R114, UR38, -R12.reuse ;  /* 0x0000002672637c23 */ /* 0x100fe2000800080c */
[--C-:B------:R-:W-:Y:S01]  /*11f80*/  FFMA R114, R123, UR38, -R12.reuse ;  /* 0x000000267b727c23 */ /* 0x100fe2000800080c */
[----:B------:R-:W-:Y:S01]  /*11f90*/  @!P5 FMUL R82, R82, 0.5 ;  /* 0x3f0000005252d820 */ /* 0x000fe20000400000 */
[----:B------:R-:W2:Y:S01]  /*11fa0*/  MUFU.EX2 R58, R58 ;  /* 0x0000003a003a7308 */ /* 0x000ea20000000800 */
[----:B----4-:R-:W-:Y:S01]  /*11fb0*/  @!P2 FMUL R47, R47, R47 ;  /* 0x0000002f2f2fa220 */ /* 0x010fe20000400000 */
[----:B------:R-:W-:Y:S01]  /*11fc0*/  FSETP.GEU.AND P2, PT, R66, -126, PT ;  /* 0xc2fc00004200780b */ /* 0x000fe20003f4e000 */
[--C-:B-1----:R-:W-:Y:S01]  /*11fd0*/  FFMA R78, R94, UR38, -R12.reuse ;  /* 0x000000265e4e7c23 */ /* 0x102fe2000800080c */
[----:B------:R-:W-:Y:S01]  /*11fe0*/  FMNMX R6, R100, R63, !PT ;  /* 0x0000003f64067209 */ /* 0x000fe20007800000 */
[--C-:B------:R-:W-:Y:S01]  /*11ff0*/  FFMA R94, R103, UR38, -R12.reuse ;  /* 0x00000026675e7c23 */ /* 0x100fe2000800080c */
[--C-:B------:R-:W-:Y:S01]  /*12000*/  FFMA R103, R118, UR38, -R12.reuse ;  /* 0x0000002676677c23 */ /* 0x100fe2000800080c */
[----:B------:R-:W-:Y:S01]  /*12010*/  @!P6 FMUL R62, R62, 0.5 ;  /* 0x3f0000003e3ee820 */ /* 0x000fe20000400000 */
[----:B------:R-:W1:Y:S01]  /*12020*/  MUFU.EX2 R55, R82 ;  /* 0x0000005200377308 */ /* 0x000e620000000800 */
[----:B-----5:R-:W-:Y:S01]  /*12030*/  @!P3 FMUL R51, R51, R51 ;  /* 0x000000333333b220 */ /* 0x020fe20000400000 */
[----:B------:R-:W-:Y:S01]  /*12040*/  FSETP.GEU.AND P3, PT, R87, -126, PT ;  /* 0xc2fc00005700780b */ /* 0x000fe20003f6e000 */
[--C-:B------:R-:W-:Y:S01]  /*12050*/  FFMA R118, R127, UR38, -R12.reuse ;  /* 0x000000267f767c23 */ /* 0x100fe2000800080c */
[----:B------:R-:W-:Y:S01]  /*12060*/  FMNMX R67, R101, R6, !PT ;  /* 0x0000000665437209 */ /* 0x000fe20007800000 */
[--C-:B------:R-:W-:Y:S01]  /*12070*/  FFMA R123, R138, UR38, -R12.reuse ;  /* 0x000000268a7b7c23 */ /* 0x100fe2000800080c */
[--C-:B------:R-:W-:Y:S01]  /*12080*/  FFMA R138, R146, UR38, -R12.reuse ;  /* 0x00000026928a7c23 */ /* 0x100fe2000800080c */
[----:B------:R-:W-:Y:S01]  /*12090*/  @!P2 FMUL R66, R66, 0.5 ;  /* 0x3f0000004242a820 */ /* 0x000fe20000400000 */
[----:B------:R-:W3:Y:S01]  /*120a0*/  MUFU.EX2 R62, R62 ;  /* 0x0000003e003e7308 */ /* 0x000ee20000000800 */
[----:B--2---:R-:W-:Y:S01]  /*120b0*/  @!P4 FMUL R58, R58, R58 ;  /* 0x0000003a3a3ac220 */ /* 0x004fe20000400000 */
[----:B------:R-:W-:Y:S01]  /*120c0*/  FSETP.GEU.AND P4, PT, R74, -126, PT ;  /* 0xc2fc00004a00780b */ /* 0x000fe20003f8e000 */
[----:B------:R-:W-:Y:S01]  /*120d0*/  FFMA R127, R143, UR38, -R12 ;  /* 0x000000268f7f7c23 */ /* 0x000fe2000800080c */
        /* <DEDUP_REMOVED lines=22> */
[----:B------:R-:W1:Y:S01]  /*12240*/  MUFU.EX2 R78, R78 ;  /* 0x0000004e004e7308 */ /* 0x000e620000000800 */
[----:B---3--:R-:W-:Y:S01]  /*12250*/  @!P4 FMUL R74, R74, R74 ;  /* 0x0000004a4a4ac220 */ /* 0x008fe20000400000 */
[--C-:B--2---:R-:W-:Y:S01]  /*12260*/  FFMA R91, R106, UR38, -R12.reuse ;  /* 0x000000266a5b7c23 */ /* 0x104fe2000800080c */
[----:B------:R-:W-:Y:S01]  /*12270*/  FSETP.GEU.AND P4, PT, R75, -126, PT ;  /* 0xc2fc00004b00780b */ /* 0x000fe20003f8e000 */
[--C-:B------:R-:W-:Y:S01]  /*12280*/  FFMA R106, R115, UR38, -R12.reuse ;  /* 0x00000026736a7c23 */ /* 0x100fe2000800080c */
[----:B------:R-:W-:Y:S01]  /*12290*/  FMNMX R71, R113, R6, !PT ;  /* 0x0000000671477209 */ /* 0x000fe20007800000 */
[--C-:B------:R-:W-:Y:S01]  /*122a0*/  FFMA R115, R130, UR38, -R12.reuse ;  /* 0x0000002682737c23 */ /* 0x100fe2000800080c */
[----:B------:R-:W-:Y:S01]  /*122b0*/  @!P3 FMUL R90, R90, 0.5 ;  /* 0x3f0000005a5ab820 */ /* 0x000fe20000400000 */
[----:B------:R2:W3:Y:S01]  /*122c0*/  MUFU.EX2 R67, R95 ;  /* 0x0000005f00437308 */ /* 0x0004e20000000800 */
[----:B----4-:R-:W-:Y:S01]  /*122d0*/  @!P5 FMUL R63, R63, R63 ;  /* 0x0000003f3f3fd220 */ /* 0x010fe20000400000 */
[----:B------:R-:W-:Y:S01]  /*122e0*/  FSETP.GEU.AND P5, PT, R79, -126, PT ;  /* 0xc2fc00004f00780b */ /* 0x000fe20003fae000 */
[----:B------:R-:W-:Y:S01]  /*122f0*/  FFMA R130, R139, UR38, -R12 ;  /* 0x000000268b827c23 */ /* 0x000fe2000800080c */
[----:B------:R-:W-:Y:S01]  /*12300*/  FMNMX R6, R116, R71, !PT ;  /* 0x0000004774067209 */ /* 0x000fe20007800000 */
[----:B------:R-:W-:-:S03]  /*12310*/  FADD R216, R9, R74 ;  /* 0x0000004a09d87221 */ /* 0x000fc60000000000 */
[----:B------:R-:W4:Y:S01]  /*12320*/  MUFU.EX2 R90, R90 ;  /* 0x0000005a005a7308 */ /* 0x000f220000000800 */
[----:B-1----:R-:W-:Y:S01]  /*12330*/  @!P6 FMUL R78, R78, R78 ;  /* 0x0000004e4e4ee220 */ /* 0x002fe20000400000 */
[----:B------:R-:W-:Y:S01]  /*12340*/  @!P4 FMUL R75, R75, 0.5 ;  /* 0x3f0000004b4bc820 */ /* 0x000fe20000400000 */
[----:B------:R-:W-:Y:S01]  /*12350*/  FSETP.GEU.AND P6, PT, R94, -126, PT ;  /* 0xc2fc00005e00780b */ /* 0x000fe20003fce000 */
[--C-:B--2---:R-:W-:Y:S01]  /*12360*/  FFMA R95, R110, UR38, -R12.reuse ;  /* 0x000000266e5f7c23 */ /* 0x104fe2000800080c */
[----:B------:R-:W-:Y:S01]  /*12370*/  FMNMX R71, R117, R6, !PT ;  /* 0x0000000675477209 */ /* 0x000fe20007800000 */
[--C-:B------:R-:W-:Y:S01]  /*12380*/  FFMA R110, R119, UR38, -R12.reuse ;  /* 0x00000026776e7c23 */ /* 0x100fe2000800080c */
[----:B------:R-:W-:Y:S01]  /*12390*/  @!P5 FMUL R79, R79, 0.5 ;  /* 0x3f0000004f4fd820 */ /* 0x000fe20000400000 */
[----:B------:R-:W1:Y:S01]  /*123a0*/  MUFU.EX2 R75, R75 ;  /* 0x0000004b004b7308 */ /* 0x000e620000000800 */
[----:B---3--:R-:W-:Y:S01]  /*123b0*/  @!P2 FMUL R67, R67, R67 ;  /* 0x000000434343a220 */ /* 0x008fe20000400000 */
[----:B------:R-:W-:Y:S01]  /*123c0*/  FSETP.GEU.AND P2, PT, R91, -126, PT ;  /* 0xc2fc00005b00780b */ /* 0x000fe20003f4e000 */
[--C-:B------:R-:W-:Y:S01]  /*123d0*/  FFMA R119, R134, UR38, -R12.reuse ;  /* 0x0000002686777c23 */ /* 0x100fe2000800080c */
[----:B------:R-:W-:Y:S01]  /*123e0*/  FMNMX R6, R120, R71, !PT ;  /* 0x0000004778067209 */ /* 0x000fe20007800000 */
[--C-:B------:R-:W-:Y:S01]  /*123f0*/  FFMA R134, R142, UR38, -R12.reuse ;  /* 0x000000268e867c23 */ /* 0x100fe2000800080c */
[----:B------:R-:W-:-:S02]  /*12400*/  FFMA R12, R151, UR38, -R12 ;  /* 0x00000026970c7c23 */ /* 0x000fc4000800080c */
[----:B------:R-:W2:Y:S01]  /*12410*/  MUFU.EX2 R79, R79 ;  /* 0x0000004f004f7308 */ /* 0x000ea20000000800 */
[----:B----4-:R-:W-:Y:S01]  /*12420*/  @!P3 FMUL R90, R90, R90 ;  /* 0x0000005a5a5ab220 */ /* 0x010fe20000400000 */
[----:B------:R-:W-:Y:S01]  /*12430*/  FSETP.GEU.AND P3, PT, R98, -126, PT ;  /* 0xc2fc00006200780b */ /* 0x000fe20003f6e000 */
[----:B------:R-:W-:Y:S01]  /*12440*/  @!P6 FMUL R94, R94, 0.5 ;  /* 0x3f0000005e5ee820 */ /* 0x000fe20000400000 */
[----:B------:R-:W-:-:S03]  /*12450*/  FMNMX R71, R121, R6, !PT ;  /* 0x0000000679477209 */ /* 0x000fc60007800000 */
[----:B------:R-:W-:Y:S01]  /*12460*/  @!P2 FMUL R91, R91, 0.5 ;  /* 0x3f0000005b5ba820 */ /* 0x000fe20000400000 */
[----:B------:R-:W-:Y:S01]  /*12470*/  FMNMX R6, R124, R71, !PT ;  /* 0x000000477c067209 */ /* 0x000fe20007800000 */
[----:B------:R-:W3:Y:S01]  /*12480*/  MUFU.EX2 R94, R94 ;  /* 0x0000005e005e7308 */ /* 0x000ee20000000800 */
[----:B-1----:R-:W-:Y:S01]  /*12490*/  @!P4 FMUL R75, R75, R75 ;  /* 0x0000004b4b4bc220 */ /* 0x002fe20000400000 */
[----:B------:R-:W-:Y:S02]  /*124a0*/  FSETP.GEU.AND P4, PT, R95, -126, PT ;  /* 0xc2fc00005f00780b */ /* 0x000fe40003f8e000 */
[----:B------:R-:W-:Y:S02]  /*124b0*/  FMNMX R71, R125, R6, !PT ;  /* 0x000000067d477209 */ /* 0x000fe40007800000 */
[----:B------:R-:W-:Y:S02]  /*124c0*/  @!P3 FMUL R98, R98, 0.5 ;  /* 0x3f0000006262b820 */ /* 0x000fe40000400000 */
[----:B------:R-:W1:Y:S01]  /*124d0*/  MUFU.EX2 R91, R91 ;  /* 0x0000005b005b7308 */ /* 0x000e620000000800 */
[----:B--2---:R-:W-:Y:S01]  /*124e0*/  @!P5 FMUL R79, R79, R79 ;  /* 0x0000004f4f4fd220 */ /* 0x004fe20000400000 */
[----:B------:R-:W-:-:S02]  /*124f0*/  FSETP.GEU.AND P5, PT, R102, -126, PT ;  /* 0xc2fc00006600780b */ /* 0x000fc40003fae000 */
[----:B------:R-:W-:-:S03]  /*12500*/  FMNMX R6, R128, R71, !PT ;  /* 0x0000004780067209 */ /* 0x000fc60007800000 */
[----:B------:R-:W-:Y:S01]  /*12510*/  @!P4 FMUL R95, R95, 0.5 ;  /* 0x3f0000005f5fc820 */ /* 0x000fe20000400000 */
[----:B------:R-:W2:Y:S01]  /*12520*/  MUFU.EX2 R98, R98 ;  /* 0x0000006200627308 */ /* 0x000ea20000000800 */
[----:B---3--:R-:W-:Y:S01]  /*12530*/  @!P6 FMUL R94, R94, R94 ;  /* 0x0000005e5e5ee220 */ /* 0x008fe20000400000 */
[----:B------:R-:W-:Y:S02]  /*12540*/  FSETP.GEU.AND P6, PT, R99, -126, PT ;  /* 0xc2fc00006300780b */ /* 0x000fe40003fce000 */
[----:B------:R-:W-:-:S03]  /*12550*/  FMNMX R71, R129, R6, !PT ;  /* 0x0000000681477209 */ /* 0x000fc60007800000 */
[----:B------:R-:W-:Y:S01]  /*12560*/  @!P5 FMUL R102, R102, 0.5 ;  /* 0x3f0000006666d820 */ /* 0x000fe20000400000 */
[----:B------:R-:W3:Y:S01]  /*12570*/  MUFU.EX2 R95, R95 ;  /* 0x0000005f005f7308 */ /* 0x000ee20000000800 */
[----:B-1----:R-:W-:Y:S01]  /*12580*/  @!P2 FMUL R91, R91, R91 ;  /* 0x0000005b5b5ba220 */ /* 0x002fe20000400000 */
[----:B------:R-:W-:Y:S02]  /*12590*/  FSETP.GEU.AND P2, PT, R106, -126, PT ;  /* 0xc2fc00006a00780b */ /* 0x000fe40003f4e000 */
[----:B------:R-:W-:Y:S01]  /*125a0*/  FMNMX R6, R132, R71, !PT ;  /* 0x0000004784067209 */ /* 0x000fe20007800000 */
[----:B------:R-:W-:Y:S02]  /*125b0*/  FADD R215, R22, R91 ;  /* 0x0000005b16d77221 */ /* 0x000fe40000000000 */
[----:B------:R-:W-:Y:S01]  /*125c0*/  @!P6 FMUL R99, R99, 0.5 ;  /* 0x3f0000006363e820 */ /* 0x000fe20000400000 */
[----:B------:R-:W1:Y:S01]  /*125d0*/  MUFU.EX2 R102, R102 ;  /* 0x0000006600667308 */ /* 0x000e620000000800 */
[----:B--2---:R-:W-:Y:S01]  /*125e0*/  @!P3 FMUL R98, R98, R98 ;  /* 0x000000626262b220 */ /* 0x004fe20000400000 */
[----:B------:R-:W-:-:S02]  /*125f0*/  FSETP.GEU.AND P3, PT, R103, -126, PT ;  /* 0xc2fc00006700780b */ /* 0x000fc40003f6e000 */
[----:B------:R-:W-:Y:S01]  /*12600*/  FMNMX R71, R133, R6, !PT ;  /* 0x0000000685477209 */ /* 0x000fe20007800000 */
[----:B------:R-:W-:Y:S02]  /*12610*/  FADD R213, R19, R98 ;  /* 0x0000006213d57221 */ /* 0x000fe40000000000 */
        /* <DEDUP_REMOVED lines=28> */
[----:B------:R-:W-:-:S03]  /*127e0*/  FMNMX R6, R149, R6, !PT ;  /* 0x0000000695067209 */ /* 0x000fc60007800000 */
[----:B------:R-:W3:Y:S01]  /*127f0*/  MUFU.EX2 R114, R114 ;  /* 0x0000007200727308 */ /* 0x000ee20000000800 */
[----:B--2---:R-:W-:Y:S01]  /*12800*/  @!P4 FMUL R110, R110, R110 ;  /* 0x0000006e6e6ec220 */ /* 0x004fe20000400000 */
[----:B------:R-:W-:Y:S01]  /*12810*/  FSETP.GEU.AND P4, PT, R115, -126, PT ;  /* 0xc2fc00007300780b */ /* 0x000fe20003f8e000 */
[----:B------:R-:W2:Y:S01]  /*12820*/  SHFL.BFLY PT, R71, R6, 0x1, 0x1f ;  /* 0x0c201f0006477f89 */ /* 0x000ea200000e0000 */
[----:B------:R-:W-:-:S04]  /*12830*/  @!P3 FMUL R118, R118, 0.5 ;  /* 0x3f0000007676b820 */ /* 0x000fc80000400000 */
[----:B------:R-:W4:Y:S01]  /*12840*/  MUFU.EX2 R111, R111 ;  /* 0x0000006f006f7308 */ /* 0x000f220000000800 */
[----:B-1----:R-:W-:Y:S01]  /*12850*/  @!P5 FMUL R107, R107, R107 ;  /* 0x0000006b6b6bd220 */ /* 0x002fe20000400000 */
[----:B------:R-:W-:-:S05]  /*12860*/  FSETP.GEU.AND P5, PT, R122, -126, PT ;  /* 0xc2fc00007a00780b */ /* 0x000fca0003fae000 */
[----:B------:R-:W-:Y:S01]  /*12870*/  @!P4 FMUL R115, R115, 0.5 ;  /* 0x3f0000007373c820 */ /* 0x000fe20000400000 */
[----:B------:R-:W1:Y:S01]  /*12880*/  MUFU.EX2 R118, R118 ;  /* 0x0000007600767308 */ /* 0x000e620000000800 */
[----:B---3--:R-:W-:Y:S01]  /*12890*/  @!P6 FMUL R114, R114, R114 ;  /* 0x000000727272e220 */ /* 0x008fe20000400000 */
[----:B------:R-:W-:-:S05]  /*128a0*/  FSETP.GEU.AND P6, PT, R119, -126, PT ;  /* 0xc2fc00007700780b */ /* 0x000fca0003fce000 */
[----:B------:R-:W-:Y:S01]  /*128b0*/  @!P5 FMUL R122, R122, 0.5 ;  /* 0x3f0000007a7ad820 */ /* 0x000fe20000400000 */
[----:B------:R-:W3:Y:S01]  /*128c0*/  MUFU.EX2 R115, R115 ;  /* 0x0000007300737308 */ /* 0x000ee20000000800 */
[----:B----4-:R-:W-:Y:S01]  /*128d0*/  @!P2 FMUL R111, R111, R111 ;  /* 0x0000006f6f6fa220 */ /* 0x010fe20000400000 */
[----:B------:R-:W-:Y:S02]  /*128e0*/  FSETP.GEU.AND P2, PT, R126, -126, PT ;  /* 0xc2fc00007e00780b */ /* 0x000fe40003f4e000 */
[----:B--2---:R-:W-:-:S03]  /*128f0*/  FMNMX R6, R6, R71, !PT ;  /* 0x0000004706067209 */ /* 0x004fc60007800000 */
[----:B------:R-:W-:Y:S01]  /*12900*/  @!P6 FMUL R119, R119, 0.5 ;  /* 0x3f0000007777e820 */ /* 0x000fe20000400000 */
[----:B------:R-:W2:Y:S01]  /*12910*/  MUFU.EX2 R122, R122 ;  /* 0x0000007a007a7308 */ /* 0x000ea20000000800 */
[----:B-1----:R-:W-:Y:S01]  /*12920*/  @!P3 FMUL R118, R118, R118 ;  /* 0x000000767676b220 */ /* 0x002fe20000400000 */
[----:B------:R-:W-:Y:S01]  /*12930*/  FSETP.GEU.AND P3, PT, R123, -126, PT ;  /* 0xc2fc00007b00780b */ /* 0x000fe20003f6e000 */
[----:B------:R-:W1:Y:S04]  /*12940*/  SHFL.BFLY PT, R71, R6, 0x2, 0x1f ;  /* 0x0c401f0006477f89 */ /* 0x000e6800000e0000 */
        /* <DEDUP_REMOVED lines=11> */
[----:B------:R-:W-:Y:S02]  /*12a00*/  FSETP.GEU.AND P6, PT, R127, -126, PT ;  /* 0xc2fc00007f00780b */ /* 0x000fe40003fce000 */
[----:B-1----:R-:W-:-:S03]  /*12a10*/  FMNMX R6, R6, R71, !PT ;  /* 0x0000004706067209 */ /* 0x002fc60007800000 */
[----:B------:R-:W-:Y:S01]  /*12a20*/  @!P5 FMUL R134, R134, 0.5 ;  /* 0x3f0000008686d820 */ /* 0x000fe20000400000 */
[----:B------:R-:W1:Y:S01]  /*12a30*/  MUFU.EX2 R130, R130 ;  /* 0x0000008200827308 */ /* 0x000e620000000800 */
[----:B---3--:R-:W-:Y:S01]  /*12a40*/  @!P2 FMUL R126, R126, R126 ;  /* 0x0000007e7e7ea220 */ /* 0x008fe20000400000 */
[----:B------:R-:W-:-:S05]  /*12a50*/  FSETP.GEU.AND P2, PT, R138, -126, PT ;  /* 0xc2fc00008a00780b */ /* 0x000fca0003f4e000 */
[----:B------:R-:W-:Y:S01]  /*12a60*/  @!P6 FMUL R127, R127, 0.5 ;  /* 0x3f0000007f7fe820 */ /* 0x000fe20000400000 */
[----:B------:R-:W3:Y:S01]  /*12a70*/  MUFU.EX2 R134, R134 ;  /* 0x0000008600867308 */ /* 0x000ee20000000800 */
[----:B--2---:R-:W-:Y:S01]  /*12a80*/  @!P3 FMUL R123, R123, R123 ;  /* 0x0000007b7b7bb220 */ /* 0x004fe20000400000 */
[----:B------:R-:W-:-:S04]  /*12a90*/  FSETP.NEU.AND P3, PT, R6, -INF , PT ;  /* 0xff8000000600780b */ /* 0x000fc80003f6d000 */
[----:B------:R-:W-:Y:S01]  /*12aa0*/  FSEL R70, R6, RZ, P3 ;  /* 0x000000ff06467208 */ /* 0x000fe20001800000 */
[----:B------:R-:W-:Y:S01]  /*12ab0*/  @!P2 FMUL R138, R138, 0.5 ;  /* 0x3f0000008a8aa820 */ /* 0x000fe20000400000 */
[----:B------:R-:W2:Y:S01]  /*12ac0*/  MUFU.EX2 R127, R127 ;  /* 0x0000007f007f7308 */ /* 0x000ea20000000800 */
[----:B-1----:R-:W-:Y:S01]  /*12ad0*/  @!P4 FMUL R130, R130, R130 ;  /* 0x000000828282c220 */ /* 0x002fe20000400000 */
[----:B------:R-:W-:Y:S01]  /*12ae0*/  FSETP.GEU.AND P4, PT, R131, -126, PT ;  /* 0xc2fc00008300780b */ /* 0x000fe20003f8e000 */
[C---:B------:R-:W-:Y:S01]  /*12af0*/  FMUL R71, R70.reuse, UR38 ;  /* 0x0000002646477c20 */ /* 0x040fe20008400000 */
[----:B------:R-:W-:Y:S01]  /*12b00*/  FSETP.GEU.AND P3, PT, R135, -126, PT ;  /* 0xc2fc00008700780b */ /* 0x000fe20003f6e000 */
[----:B------:R-:W-:Y:S02]  /*12b10*/  FADD R70, -R70, R7 ;  /* 0x0000000746467221 */ /* 0x000fe40000000100 */
[--C-:B------:R-:W-:Y:S01]  /*12b20*/  FFMA R25, R25, UR38, -R71.reuse ;  /* 0x0000002619197c23 */ /* 0x100fe20008000847 */
[----:B------:R-:W1:Y:S01]  /*12b30*/  MUFU.EX2 R138, R138 ;  /* 0x0000008a008a7308 */ /* 0x000e620000000800 */
[----:B---3--:R-:W-:Y:S01]  /*12b40*/  @!P5 FMUL R134, R134, R134 ;  /* 0x000000868686d220 */ /* 0x008fe20000400000 */
[----:B------:R-:W-:Y:S01]  /*12b50*/  FSETP.GEU.AND P5, PT, R12, -126, PT ;  /* 0xc2fc00000c00780b */ /* 0x000fe20003fae000 */
[--C-:B------:R-:W-:Y:S01]  /*12b60*/  FFMA R24, R24, UR38, -R71.reuse ;  /* 0x0000002618187c23 */ /* 0x100fe20008000847 */
[--C-:B------:R-:W-:Y:S01]  /*12b70*/  FFMA R28, R28, UR38, -R71.reuse ;  /* 0x000000261c1c7c23 */ /* 0x100fe20008000847 */
[--C-:B------:R-:W-:Y:S01]  /*12b80*/  FFMA R32, R32, UR38, -R71.reuse ;  /* 0x0000002620207c23 */ /* 0x100fe20008000847 */
[--C-:B------:R-:W-:Y:S01]  /*12b90*/  FFMA R36, R36, UR38, -R71.reuse ;  /* 0x0000002624247c23 */ /* 0x100fe20008000847 */
[----:B------:R-:W-:Y:S01]  /*12ba0*/  @!P4 FMUL R131, R131, 0.5 ;  /* 0x3f0000008383c820 */ /* 0x000fe20000400000 */
        /* <DEDUP_REMOVED lines=9> */
[----:B-1----:R-:W-:Y:S01]  /*12c40*/  @!P2 FMUL R138, R138, R138 ;  /* 0x0000008a8a8aa220 */ /* 0x002fe20000400000 */
[----:B------:R-:W-:Y:S01]  /*12c50*/  FSETP.GEU.AND P2, PT, R25, -126, PT ;  /* 0xc2fc00001900780b */ /* 0x000fe20003f4e000 */
[--C-:B------:R-:W-:Y:S01]  /*12c60*/  FFMA R29, R29, UR38, -R71.reuse ;  /* 0x000000261d1d7c23 */ /* 0x100fe20008000847 */
[--C-:B------:R-:W-:Y:S01]  /*12c70*/  FFMA R44, R44, UR38, -R71.reuse ;  /* 0x000000262c2c7c23 */ /* 0x100fe20008000847 */
[----:B------:R-:W1:Y:S01]  /*12c80*/  MUFU.EX2 R12, R12 ;  /* 0x0000000c000c7308 */ /* 0x000e620000000800 */
        /* <DEDUP_REMOVED lines=8> */
[----:B--2---:R-:W-:Y:S01]  /*12d10*/  @!P4 FMUL R131, R131, R131 ;  /* 0x000000838383c220 */ /* 0x004fe20000400000 */
[----:B------:R-:W-:Y:S01]  /*12d20*/  @!P2 FMUL R25, R25, 0.5 ;  /* 0x3f0000001919a820 */ /* 0x000fe20000400000 */
[----:B------:R-:W-:Y:S01]  /*12d30*/  FSETP.GEU.AND P4, PT, R28, -126, PT ;  /* 0xc2fc00001c00780b */ /* 0x000fe20003f8e000 */
[--C-:B------:R-:W-:Y:S01]  /*12d40*/  FFMA R65, R65, UR38, -R71.reuse ;  /* 0x0000002641417c23 */ /* 0x100fe20008000847 */
[--C-:B------:R-:W-:Y:S01]  /*12d50*/  FFMA R61, R61, UR38, -R71.reuse ;  /* 0x000000263d3d7c23 */ /* 0x100fe20008000847 */
[--C-:B------:R-:W-:Y:S01]  /*12d60*/  FFMA R49, R49, UR38, -R71.reuse ;  /* 0x0000002631317c23 */ /* 0x100fe20008000847 */
[--C-:B------:R-:W-:Y:S01]  /*12d70*/  FFMA R73, R73, UR38, -R71.reuse ;  /* 0x0000002649497c23 */ /* 0x100fe20008000847 */
[----:B------:R-:W2:Y:S01]  /*12d80*/  MUFU.EX2 R25, R25 ;  /* 0x0000001900197308 */ /* 0x000ea20000000800 */
[----:B-1----:R-:W-:Y:S01]  /*12d90*/  @!P5 FMUL R12, R12, R12 ;  /* 0x0000000c0c0cd220 */ /* 0x002fe20000400000 */
[----:B------:R-:W-:Y:S01]  /*12da0*/  FSETP.GEU.AND P5, PT, R32, -126, PT ;  /* 0xc2fc00002000780b */ /* 0x000fe20003fae000 */
[--C-:B------:R-:W-:Y:S01]  /*12db0*/  FFMA R212, R77, UR38, -R71.reuse ;  /* 0x000000264dd47c23 */ /* 0x100fe20008000847 */
[--C-:B------:R-:W-:Y:S01]  /*12dc0*/  FFMA R81, R81, UR38, -R71.reuse ;  /* 0x0000002651517c23 */ /* 0x100fe20008000847 */
[--C-:B------:R-:W-:Y:S01]  /*12dd0*/  FFMA R69, R69, UR38, -R71.reuse ;  /* 0x0000002645457c23 */ /* 0x100fe20008000847 */
[--C-:B------:R-:W-:Y:S01]  /*12de0*/  FFMA R10, R10, UR38, -R71.reuse ;  /* 0x000000260a0a7c23 */ /* 0x100fe20008000847 */
[--C-:B------:R-:W-:Y:S01]  /*12df0*/  FFMA R121, R121, UR38, -R71.reuse ;  /* 0x0000002679797c23 */ /* 0x100fe20008000847 */
[----:B------:R-:W-:Y:S01]  /*12e00*/  @!P4 FMUL R28, R28, 0.5 ;  /* 0x3f0000001c1cc820 */ /* 0x000fe20000400000 */
[----:B---3--:R-:W-:Y:S01]  /*12e10*/  @!P6 FMUL R24, R24, R24 ;  /* 0x000000181818e220 */ /* 0x008fe20000400000 */
[----:B------:R-:W-:Y:S01]  /*12e20*/  FSETP.GEU.AND P6, PT, R83, -126, PT ;  /* 0xc2fc00005300780b */ /* 0x000fe20003fce000 */
[----:B------:R-:W1:Y:S01]  /*12e30*/  MUFU.EX2 R135, R135 ;  /* 0x0000008700877308 */ /* 0x000e620000000800 */
[--C-:B------:R-:W-:Y:S01]  /*12e40*/  FFMA R120, R120, UR38, -R71.reuse ;  /* 0x0000002678787c23 */ /* 0x100fe20008000847 */
[--C-:B------:R-:W-:Y:S01]  /*12e50*/  FFMA R124, R124, UR38, -R71.reuse ;  /* 0x000000267c7c7c23 */ /* 0x100fe20008000847 */
[--C-:B------:R-:W-:Y:S01]  /*12e60*/  FFMA R128, R128, UR38, -R71.reuse ;  /* 0x0000002680807c23 */ /* 0x100fe20008000847 */
[----:B------:R-:W-:Y:S01]  /*12e70*/  @!P5 FMUL R32, R32, 0.5 ;  /* 0x3f0000002020d820 */ /* 0x000fe20000400000 */
[--C-:B------:R-:W-:Y:S01]  /*12e80*/  FFMA R85, R85, UR38, -R71.reuse ;  /* 0x0000002655557c23 */ /* 0x100fe20008000847 */
[----:B--2---:R-:W-:Y:S01]  /*12e90*/  @!P2 FMUL R25, R25, R25 ;  /* 0x000000191919a220 */ /* 0x004fe20000400000 */
[----:B------:R-:W-:Y:S01]  /*12ea0*/  FSETP.GEU.AND P2, PT, R36, -126, PT ;  /* 0xc2fc00002400780b */ /* 0x000fe20003f4e000 */
[----:B------:R-:W2:Y:S01]  /*12eb0*/  MUFU.EX2 R28, R28 ;  /* 0x0000001c001c7308 */ /* 0x000ea20000000800 */
[----:B------:R-:W-:Y:S01]  /*12ec0*/  FFMA R7, R141, UR38, -R71 ;  /* 0x000000268d077c23 */ /* 0x000fe20008000847 */
[----:B------:R-:W-:Y:S01]  /*12ed0*/  FADD R141, R26, R95 ;  /* 0x0000005f1a8d7221 */ /* 0x000fe20000000000 */
[----:B------:R-:W-:Y:S01]  /*12ee0*/  FFMA R101, R101, UR38, -R71 ;  /* 0x0000002665657c23 */ /* 0x000fe20008000847 */
[----:B------:R-:W-:Y:S01]  /*12ef0*/  @!P6 FMUL R83, R83, 0.5 ;  /* 0x3f0000005353e820 */ /* 0x000fe20000400000 */
[----:B------:R-:W-:Y:S01]  /*12f00*/  FMUL R70, R70, UR38 ;  /* 0x0000002646467c20 */ /* 0x000fe20008400000 */
[----:B------:R-:W-:-:S02]  /*12f10*/  F2FP.BF16.F32.PACK_AB R95, R102, R95 ;  /* 0x0000005f665f723e */ /* 0x000fc400000010ff */
[----:B------:R-:W3:Y:S01]  /*12f20*/  MUFU.EX2 R32, R32 ;  /* 0x0000002000207308 */ /* 0x000ee20000000800 */
[----:B-1----:R-:W-:Y:S01]  /*12f30*/  @!P3 FMUL R135, R135, R135 ;  /* 0x000000878787b220 */ /* 0x002fe20000400000 */
[----:B------:R-:W-:Y:S02]  /*12f40*/  FSETP.GEU.AND P3, PT, R29, -126, PT ;  /* 0xc2fc00001d00780b */ /* 0x000fe40003f6e000 */
[----:B------:R-:W-:-:S04]  /*12f50*/  @!P2 FMUL R36, R36, 0.5 ;  /* 0x3f0000002424a820 */ /* 0x000fc80000400000 */
[----:B------:R1:W4:Y:S01]  /*12f60*/  MUFU.EX2 R151, R36 ;  /* 0x0000002400977308 */ /* 0x0003220000000800 */
[----:B--2---:R-:W-:Y:S01]  /*12f70*/  @!P4 FMUL R28, R28, R28 ;  /* 0x0000001c1c1cc220 */ /* 0x004fe20000400000 */
[----:B------:R-:W-:-:S05]  /*12f80*/  FSETP.GEU.AND P4, PT, R37, -126, PT ;  /* 0xc2fc00002500780b */ /* 0x000fca0003f8e000 */
[----:B------:R-:W-:Y:S01]  /*12f90*/  @!P3 FMUL R29, R29, 0.5 ;  /* 0x3f0000001d1db820 */ /* 0x000fe20000400000 */
[----:B------:R-:W2:Y:S01]  /*12fa0*/  MUFU.EX2 R83, R83 ;  /* 0x0000005300537308 */ /* 0x000ea20000000800 */
[----:B---3--:R-:W-:Y:S01]  /*12fb0*/  @!P5 FMUL R32, R32, R32 ;  /* 0x000000202020d220 */ /* 0x008fe20000400000 */
[----:B------:R-:W-:Y:S01]  /*12fc0*/  FSETP.GEU.AND P5, PT, R41, -126, PT ;  /* 0xc2fc00002900780b */ /* 0x000fe20003fae000 */
[--C-:B-1----:R-:W-:Y:S01]  /*12fd0*/  FFMA R36, R116, UR38, -R71.reuse ;  /* 0x0000002674247c23 */ /* 0x102fe20008000847 */
[----:B------:R-:W-:Y:S01]  /*12fe0*/  FFMA R116, R129, UR38, -R71 ;  /* 0x0000002681747c23 */ /* 0x000fe20008000847 */
[----:B------:R-:W-:Y:S02]  /*12ff0*/  FADD R129, R15, R90 ;  /* 0x0000005a0f817221 */ /* 0x000fe40000000000 */
[----:B------:R-:W-:Y:S01]  /*13000*/  @!P4 FMUL R37, R37, 0.5 ;  /* 0x3f0000002525c820 */ /* 0x000fe20000400000 */
[----:B------:R1:W3:Y:S01]  /*13010*/  MUFU.EX2 R33, R29 ;  /* 0x0000001d00217308 */ /* 0x0002e20000000800 */
[----:B----4-:R-:W-:Y:S01]  /*13020*/  @!P2 FMUL R151, R151, R151 ;  /* 0x000000979797a220 */ /* 0x010fe20000400000 */
[----:B------:R-:W-:-:S05]  /*13030*/  FSETP.GEU.AND P2, PT, R45, -126, PT ;  /* 0xc2fc00002d00780b */ /* 0x000fca0003f4e000 */
[----:B------:R-:W-:Y:S01]  /*13040*/  @!P5 FMUL R41, R41, 0.5 ;  /* 0x3f0000002929d820 */ /* 0x000fe20000400000 */
[----:B------:R4:W5:Y:S01]  /*13050*/  MUFU.EX2 R82, R37 ;  /* 0x0000002500527308 */ /* 0x0009620000000800 */
[----:B--2---:R-:W-:Y:S01]  /*13060*/  @!P6 FMUL R83, R83, R83 ;  /* 0x000000535353e220 */ /* 0x004fe20000400000 */
[----:B------:R-:W-:Y:S01]  /*13070*/  FSETP.GEU.AND P6, PT, R44, -126, PT ;  /* 0xc2fc00002c00780b */ /* 0x000fe20003fce000 */
[--C-:B-1----:R-:W-:Y:S01]  /*13080*/  FFMA R29, R108, UR38, -R71.reuse ;  /* 0x000000266c1d7c23 */ /* 0x102fe20008000847 */
[--C-:B------:R-:W-:Y:S01]  /*13090*/  FFMA R108, R137, UR38, -R71.reuse ;  /* 0x00000026896c7c23 */ /* 0x100fe20008000847 */
[----:B------:R-:W-:Y:S02]  /*130a0*/  FADD R137, R21, R102 ;  /* 0x0000006615897221 */ /* 0x000fe40000000000 */
[----:B------:R-:W-:Y:S01]  /*130b0*/  @!P2 FMUL R45, R45, 0.5 ;  /* 0x3f0000002d2da820 */ /* 0x000fe20000400000 */
[----:B------:R1:W2:Y:S01]  /*130c0*/  MUFU.EX2 R214, R41 ;  /* 0x0000002900d67308 */ /* 0x0002a20000000800 */
[----:B---3--:R-:W-:Y:S01]  /*130d0*/  @!P3 FMUL R33, R33, R33 ;  /* 0x000000212121b220 */ /* 0x008fe20000400000 */
[----:B------:R-:W-:Y:S01]  /*130e0*/  FSETP.GEU.AND P3, PT, R40, -126, PT ;  /* 0xc2fc00002800780b */ /* 0x000fe20003f6e000 */
[--C-:B----4-:R-:W-:Y:S01]  /*130f0*/  FFMA R37, R88, UR38, -R71.reuse ;  /* 0x0000002658257c23 */ /* 0x110fe20008000847 */
[----:B------:R-:W-:Y:S01]  /*13100*/  FFMA R88, R140, UR38, -R71 ;  /* 0x000000268c587c23 */ /* 0x000fe20008000847 */
[----:B------:R-:W-:-:S02]  /*13110*/  FADD R140, R14, R63 ;  /* 0x0000003f0e8c7221 */ /* 0x000fc40000000000 */
[----:B------:R-:W-:Y:S01]  /*13120*/  @!P6 FMUL R44, R44, 0.5 ;  /* 0x3f0000002c2ce820 */ /* 0x000fe20000400000 */
[----:B------:R3:W4:Y:S01]  /*13130*/  MUFU.EX2 R209, R45 ;  /* 0x0000002d00d17308 */ /* 0x0007220000000800 */
[----:B-----5:R-:W-:Y:S01]  /*13140*/  @!P4 FMUL R82, R82, R82 ;  /* 0x000000525252c220 */ /* 0x020fe20000400000 */
[----:B------:R-:W-:Y:S01]  /*13150*/  FSETP.GEU.AND P4, PT, R48, -126, PT ;  /* 0xc2fc00003000780b */ /* 0x000fe20003f8e000 */
[--C-:B-1----:R-:W-:Y:S01]  /*13160*/  FFMA R41, R60, UR38, -R71.reuse ;  /* 0x000000263c297c23 */ /* 0x102fe20008000847 */
[----:B------:R-:W-:Y:S01]  /*13170*/  FFMA R60, R84, UR38, -R71 ;  /* 0x00000026543c7c23 */ /* 0x000fe20008000847 */
[----:B------:R-:W-:Y:S01]  /*13180*/  FADD R84, R58, R127 ;  /* 0x0000007f3a547221 */ /* 0x000fe20000000000 */
[----:B------:R-:W-:Y:S01]  /*13190*/  F2FP.BF16.F32.PACK_AB R127, R127, R134 ;  /* 0x000000867f7f723e */ /* 0x000fe200000010ff */
[----:B------:R-:W-:Y:S01]  /*131a0*/  @!P3 FMUL R40, R40, 0.5 ;  /* 0x3f0000002828b820 */ /* 0x000fe20000400000 */
[----:B------:R1:W5:Y:S01]  /*131b0*/  MUFU.EX2 R86, R44 ;  /* 0x0000002c00567308 */ /* 0x0003620000000800 */
[----:B--2---:R-:W-:Y:S01]  /*131c0*/  @!P5 FMUL R214, R214, R214 ;  /* 0x000000d6d6d6d220 */ /* 0x004fe20000400000 */
[----:B------:R-:W-:Y:S01]  /*131d0*/  FSETP.GEU.AND P5, PT, R52, -126, PT ;  /* 0xc2fc00003400780b */ /* 0x000fe20003fae000 */
[--C-:B---3--:R-:W-:Y:S01]  /*131e0*/  FFMA R45, R92, UR38, -R71.reuse ;  /* 0x000000265c2d7c23 */ /* 0x108fe20008000847 */
[----:B------:R-:W-:Y:S01]  /*131f0*/  FFMA R92, R104, UR38, -R71 ;  /* 0x00000026685c7c23 */ /* 0x000fe20008000847 */
[----:B------:R-:W-:Y:S01]  /*13200*/  FADD R104, R16, R67 ;  /* 0x0000004310687221 */ /* 0x000fe20000000000 */
[----:B------:R-:W-:Y:S01]  /*13210*/  FADD R137, R137, R84 ;  /* 0x0000005489897221 */ /* 0x000fe20000000000 */
[----:B------:R-:W-:Y:S01]  /*13220*/  @!P4 FMUL R48, R48, 0.5 ;  /* 0x3f0000003030c820 */ /* 0x000fe20000400000 */
[----:B------:R2:W3:Y:S01]  /*13230*/  MUFU.EX2 R87, R40 ;  /* 0x0000002800577308 */ /* 0x0004e20000000800 */
[----:B----4-:R-:W-:Y:S01]  /*13240*/  @!P2 FMUL R209, R209, R209 ;  /* 0x000000d1d1d1a220 */ /* 0x010fe20000400000 */
[----:B------:R-:W-:Y:S01]  /*13250*/  FSETP.GEU.AND P2, PT, R56, -126, PT ;  /* 0xc2fc00003800780b */ /* 0x000fe20003f4e000 */
[--C-:B-1----:R-:W-:Y:S01]  /*13260*/  FFMA R44, R100, UR38, -R71.reuse ;  /* 0x00000026642c7c23 */ /* 0x102fe20008000847 */
[--C-:B------:R-:W-:Y:S01]  /*13270*/  FFMA R100, R112, UR38, -R71.reuse ;  /* 0x0000002670647c23 */ /* 0x100fe20008000847 */
[--C-:B------:R-:W-:Y:S01]  /*13280*/  FFMA R112, R132, UR38, -R71.reuse ;  /* 0x0000002684707c23 */ /* 0x100fe20008000847 */
[----:B------:R-:W-:Y:S01]  /*13290*/  FADD R132, R11, R78 ;  /* 0x0000004e0b847221 */ /* 0x000fe20000000000 */
[----:B------:R-:W-:Y:S01]  /*132a0*/  @!P5 FMUL R52, R52, 0.5 ;  /* 0x3f0000003434d820 */ /* 0x000fe20000400000 */
[----:B------:R1:W4:Y:S01]  /*132b0*/  MUFU.EX2 R147, R48 ;  /* 0x0000003000937308 */ /* 0x0003220000000800 */
[----:B-----5:R-:W-:Y:S01]  /*132c0*/  @!P6 FMUL R86, R86, R86 ;  /* 0x000000565656e220 */ /* 0x020fe20000400000 */
[----:B------:R-:W-:Y:S01]  /*132d0*/  FSETP.GEU.AND P6, PT, R53, -126, PT ;  /* 0xc2fc00003500780b */ /* 0x000fe20003fce000 */
[--C-:B--2---:R-:W-:Y:S01]  /*132e0*/  FFMA R40, R64, UR38, -R71.reuse ;  /* 0x0000002640287c23 */ /* 0x104fe20008000847 */
[--C-:B------:R-:W-:Y:S01]  /*132f0*/  FFMA R64, R89, UR38, -R71.reuse ;  /* 0x0000002659407c23 */ /* 0x100fe20008000847 */
[----:B------:R-:W-:Y:S01]  /*13300*/  FFMA R89, R144, UR38, -R71 ;  /* 0x0000002690597c23 */ /* 0x000fe20008000847 */
[----:B------:R-:W-:Y:S01]  /*13310*/  FADD R84, R50, R119 ;  /* 0x0000007732547221 */ /* 0x000fe20000000000 */
[----:B------:R-:W-:Y:S01]  /*13320*/  @!P2 FMUL R56, R56, 0.5 ;  /* 0x3f0000003838a820 */ /* 0x000fe20000400000 */
[----:B------:R-:W2:Y:S01]  /*13330*/  MUFU.EX2 R143, R52 ;  /* 0x00000034008f7308 */ /* 0x000ea20000000800 */
[----:B---3--:R-:W-:Y:S01]  /*13340*/  @!P3 FMUL R87, R87, R87 ;  /* 0x000000575757b220 */ /* 0x008fe20000400000 */
[----:B------:R-:W-:Y:S01]  /*13350*/  FSETP.GEU.AND P3, PT, R49, -126, PT ;  /* 0xc2fc00003100780b */ /* 0x000fe20003f6e000 */
[--C-:B-1----:R-:W-:Y:S01]  /*13360*/  FFMA R48, R72, UR38, -R71.reuse ;  /* 0x0000002648307c23 */ /* 0x102fe20008000847 */
[----:B------:R-:W-:Y:S01]  /*13370*/  FFMA R72, R93, UR38, -R71 ;  /* 0x000000265d487c23 */ /* 0x000fe20008000847 */
[----:B------:R-:W-:-:S02]  /*13380*/  F2FP.BF16.F32.PACK_AB R67, R67, R78 ;  /* 0x0000004e4343723e */ /* 0x000fc400000010ff */
[----:B------:R-:W-:Y:S01]  /*13390*/  @!P6 FMUL R53, R53, 0.5 ;  /* 0x3f0000003535e820 */ /* 0x000fe20000400000 */
[----:B------:R1:W3:Y:S01]  /*133a0*/  MUFU.EX2 R139, R56 ;  /* 0x00000038008b7308 */ /* 0x0002e20000000800 */
[----:B----4-:R-:W-:Y:S01]  /*133b0*/  @!P4 FMUL R147, R147, R147 ;  /* 0x000000939393c220 */ /* 0x010fe20000400000 */
[----:B------:R-:W-:Y:S02]  /*133c0*/  FSETP.GEU.AND P4, PT, R57, -126, PT ;  /* 0xc2fc00003900780b */ /* 0x000fe40003f8e000 */
[----:B------:R-:W-:-:S03]  /*133d0*/  F2FP.BF16.F32.PACK_AB R119, R126, R119 ;  /* 0x000000777e77723e */ /* 0x000fc600000010ff */
[----:B------:R-:W-:Y:S01]  /*133e0*/  @!P3 FMUL R49, R49, 0.5 ;  /* 0x3f0000003131b820 */ /* 0x000fe20000400000 */
[----:B------:R4:W5:Y:S01]  /*133f0*/  MUFU.EX2 R146, R53 ;  /* 0x0000003500927308 */ /* 0x0009620000000800 */
[----:B--2---:R-:W-:Y:S01]  /*13400*/  @!P5 FMUL R143, R143, R143 ;  /* 0x0000008f8f8fd220 */ /* 0x004fe20000400000 */
[----:B------:R-:W-:Y:S01]  /*13410*/  FSETP.GEU.AND P5, PT, R61, -126, PT ;  /* 0xc2fc00003d00780b */ /* 0x000fe20003fae000 */
[----:B-1----:R-:W-:Y:S01]  /*13420*/  FFMA R56, R80, UR38, -R71 ;  /* 0x0000002650387c23 */ /* 0x002fe20008000847 */
[----:B------:R-:W-:-:S03]  /*13430*/  FADD R80, R54, R123 ;  /* 0x0000007b36507221 */ /* 0x000fc60000000000 */
[----:B------:R-:W-:Y:S01]  /*13440*/  @!P4 FMUL R57, R57, 0.5 ;  /* 0x3f0000003939c820 */ /* 0x000fe20000400000 */
[----:B------:R1:W2:Y:S01]  /*13450*/  MUFU.EX2 R142, R49 ;  /* 0x00000031008e7308 */ /* 0x0002a20000000800 */
[----:B---3--:R-:W-:Y:S01]  /*13460*/  @!P2 FMUL R139, R139, R139 ;  /* 0x0000008b8b8ba220 */ /* 0x008fe20000400000 */
[----:B------:R-:W-:Y:S01]  /*13470*/  FSETP.GEU.AND P2, PT, R65, -126, PT ;  /* 0xc2fc00004100780b */ /* 0x000fe20003f4e000 */
[--C-:B----4-:R-:W-:Y:S01]  /*13480*/  FFMA R53, R96, UR38, -R71.reuse ;  /* 0x0000002660357c23 */ /* 0x110fe20008000847 */
[----:B------:R-:W-:Y:S01]  /*13490*/  FADD R215, R215, R80 ;  /* 0x00000050d7d77221 */ /* 0x000fe20000000000 */
[----:B------:R-:W-:Y:S01]  /*134a0*/  FADD R80, R47, R130 ;  /* 0x000000822f507221 */ /* 0x000fe20000000000 */
[--C-:B------:R-:W-:Y:S01]  /*134b0*/  FFMA R96, R145, UR38, -R71.reuse ;  /* 0x0000002691607c23 */ /* 0x100fe20008000847 */
[----:B------:R-:W-:Y:S01]  /*134c0*/  @!P5 FMUL R61, R61, 0.5 ;  /* 0x3f0000003d3dd820 */ /* 0x000fe20000400000 */
[----:B------:R3:W4:Y:S01]  /*134d0*/  MUFU.EX2 R150, R57 ;  /* 0x0000003900967308 */ /* 0x0007220000000800 */
[----:B-----5:R-:W-:Y:S01]  /*134e0*/  @!P6 FMUL R146, R146, R146 ;  /* 0x000000929292e220 */ /* 0x020fe20000400000 */
[----:B------:R-:W-:Y:S01]  /*134f0*/  FSETP.GEU.AND P6, PT, R40, -126, PT ;  /* 0xc2fc00002800780b */ /* 0x000fe20003fce000 */
[--C-:B-1----:R-:W-:Y:S01]  /*13500*/  FFMA R49, R68, UR38, -R71.reuse ;  /* 0x0000002644317c23 */ /* 0x102fe20008000847 */
[----:B------:R-:W-:Y:S01]  /*13510*/  FADD R68, -R13, R8 ;  /* 0x000000080d447221 */ /* 0x000fe20000000100 */
[----:B------:R-:W-:Y:S01]  /*13520*/  FADD R213, R213, R80 ;  /* 0x00000050d5d57221 */ /* 0x000fe20000000000 */
[----:B------:R-:W-:Y:S01]  /*13530*/  FADD R80, R51, R134 ;  /* 0x0000008633507221 */ /* 0x000fe20000000000 */
[----:B------:R-:W-:Y:S01]  /*13540*/  @!P2 FMUL R65, R65, 0.5 ;  /* 0x3f0000004141a820 */ /* 0x000fe20000400000 */
[----:B------:R1:W5:Y:S01]  /*13550*/  MUFU.EX2 R208, R61 ;  /* 0x0000003d00d07308 */ /* 0x0003620000000800 */
[--C-:B---3--:R-:W-:Y:S01]  /*13560*/  FFMA R57, R76, UR38, -R71.reuse ;  /* 0x000000264c397c23 */ /* 0x108fe20008000847 */
[----:B--2---:R-:W-:Y:S01]  /*13570*/  @!P3 FMUL R142, R142, R142 ;  /* 0x0000008e8e8eb220 */ /* 0x004fe20000400000 */
[----:B------:R-:W-:Y:S01]  /*13580*/  FSETP.GEU.AND P3, PT, R41, -126, PT ;  /* 0xc2fc00002900780b */ /* 0x000fe20003f6e000 */
[--C-:B------:R-:W-:Y:S01]  /*13590*/  FFMA R76, R97, UR38, -R71.reuse ;  /* 0x00000026614c7c23 */ /* 0x100fe20008000847 */
[--C-:B------:R-:W-:Y:S01]  /*135a0*/  FFMA R97, R148, UR38, -R71.reuse ;  /* 0x0000002694617c23 */ /* 0x100fe20008000847 */
[----:B------:R-:W-:Y:S01]  /*135b0*/  FADD R141, R141, R80 ;  /* 0x000000508d8d7221 */ /* 0x000fe20000000000 */
[----:B------:R-:W-:Y:S01]  /*135c0*/  @!P6 FMUL R40, R40, 0.5 ;  /* 0x3f0000002828e820 */ /* 0x000fe20000400000 */
[----:B------:R-:W2:Y:S01]  /*135d0*/  MUFU.EX2 R65, R65 ;  /* 0x0000004100417308 */ /* 0x000ea20000000800 */
[----:B----4-:R-:W-:Y:S01]  /*135e0*/  @!P4 FMUL R150, R150, R150 ;  /* 0x000000969696c220 */ /* 0x010fe20000400000 */
[----:B------:R-:W-:Y:S01]  /*135f0*/  FSETP.GEU.AND P4, PT, R49, -126, PT ;  /* 0xc2fc00003100780b */ /* 0x000fe20003f8e000 */
[--C-:B-1----:R-:W-:Y:S01]  /*13600*/  FFMA R61, R105, UR38, -R71.reuse ;  /* 0x00000026693d7c23 */ /* 0x102fe20008000847 */
[----:B------:R-:W-:Y:S01]  /*13610*/  FFMA R105, R136, UR38, -R71 ;  /* 0x0000002688697c23 */ /* 0x000fe20008000847 */
[----:B------:R-:W-:Y:S01]  /*13620*/  FADD R80, R46, R115 ;  /* 0x000000732e507221 */ /* 0x000fe20000000000 */
[----:B------:R-:W-:-:S02]  /*13630*/  F2FP.BF16.F32.PACK_AB R51, R58, R51 ;  /* 0x000000333a33723e */ /* 0x000fc400000010ff */
[----:B------:R-:W1:Y:S01]  /*13640*/  MUFU.EX2 R40, R40 ;  /* 0x0000002800287308 */ /* 0x000e620000000800 */
[----:B-----5:R-:W-:Y:S01]  /*13650*/  @!P5 FMUL R208, R208, R208 ;  /* 0x000000d0d0d0d220 */ /* 0x020fe20000400000 */
[----:B------:R-:W-:Y:S01]  /*13660*/  FSETP.GEU.AND P5, PT, R48, -126, PT ;  /* 0xc2fc00003000780b */ /* 0x000fe20003fae000 */
[----:B------:R-:W-:Y:S01]  /*13670*/  @!P3 FMUL R41, R41, 0.5 ;  /* 0x3f0000002929b820 */ /* 0x000fe20000400000 */
[----:B------:R-:W-:Y:S01]  /*13680*/  FADD R129, R129, R80 ;  /* 0x0000005081817221 */ /* 0x000fe20000000000 */
[----:B------:R-:W-:Y:S02]  /*13690*/  FADD R80, R18, R75 ;  /* 0x0000004b12507221 */ /* 0x000fe40000000000 */
[----:B------:R-:W-:Y:S01]  /*136a0*/  @!P4 FMUL R49, R49, 0.5 ;  /* 0x3f0000003131c820 */ /* 0x000fe20000400000 */
[----:B--2---:R-:W-:Y:S01]  /*136b0*/  @!P2 FMUL R65, R65, R65 ;  /* 0x000000414141a220 */ /* 0x004fe20000400000 */
[----:B------:R-:W-:Y:S01]  /*136c0*/  FSETP.GEU.AND P2, PT, R57, -126, PT ;  /* 0xc2fc00003900780b */ /* 0x000fe20003f4e000 */
[----:B------:R-:W2:Y:S05]  /*136d0*/  MUFU.EX2 R41, R41 ;  /* 0x0000002900297308 */ /* 0x000eaa0000000800 */
[----:B------:R-:W-:Y:S01]  /*136e0*/  @!P5 FMUL R48, R48, 0.5 ;  /* 0x3f0000003030d820 */ /* 0x000fe20000400000 */
[----:B-1----:R-:W-:Y:S01]  /*136f0*/  @!P6 FMUL R40, R40, R40 ;  /* 0x000000282828e220 */ /* 0x002fe20000400000 */
[----:B------:R-:W-:Y:S01]  /*13700*/  FSETP.GEU.AND P6, PT, R73, -126, PT ;  /* 0xc2fc00004900780b */ /* 0x000fe20003fce000 */
[----:B------:R-:W1:Y:S04]  /*13710*/  MUFU.EX2 R49, R49 ;  /* 0x0000003100317308 */ /* 0x000e680000000800 */
[----:B------:R-:W-:-:S04]  /*13720*/  @!P2 FMUL R57, R57, 0.5 ;  /* 0x3f0000003939a820 */ /* 0x000fc80000400000 */
[----:B------:R-:W3:Y:S01]  /*13730*/  MUFU.EX2 R48, R48 ;  /* 0x0000003000307308 */ /* 0x000ee20000000800 */
[----:B--2---:R-:W-:Y:S01]  /*13740*/  @!P3 FMUL R41, R41, R41 ;  /* 0x000000292929b220 */ /* 0x004fe20000400000 */
[----:B------:R-:W-:Y:S02]  /*13750*/  FSETP.GEU.AND P3, PT, R69, -126, PT ;  /* 0xc2fc00004500780b */ /* 0x000fe40003f6e000 */
[----:B------:R-:W-:-:S04]  /*13760*/  @!P6 FMUL R73, R73, 0.5 ;  /* 0x3f0000004949e820 */ /* 0x000fc80000400000 */
[----:B------:R-:W2:Y:S01]  /*13770*/  MUFU.EX2 R57, R57 ;  /* 0x0000003900397308 */ /* 0x000ea20000000800 */
[----:B-1----:R-:W-:Y:S01]  /*13780*/  @!P4 FMUL R49, R49, R49 ;  /* 0x000000313131c220 */ /* 0x002fe20000400000 */
[----:B------:R-:W-:-:S05]  /*13790*/  FSETP.GEU.AND P4, PT, R212, -126, PT ;  /* 0xc2fc0000d400780b */ /* 0x000fca0003f8e000 */
[----:B------:R-:W-:Y:S01]  /*137a0*/  @!P3 FMUL R69, R69, 0.5 ;  /* 0x3f0000004545b820 */ /* 0x000fe20000400000 */
[----:B------:R1:W4:Y:S01]  /*137b0*/  MUFU.EX2 R77, R73 ;  /* 0x00000049004d7308 */ /* 0x0003220000000800 */
[----:B---3--:R-:W-:Y:S01]  /*137c0*/  @!P5 FMUL R48, R48, R48 ;  /* 0x000000303030d220 */ /* 0x008fe20000400000 */
[----:B------:R-:W-:-:S05]  /*137d0*/  FSETP.GEU.AND P5, PT, R81, -126, PT ;  /* 0xc2fc00005100780b */ /* 0x000fca0003fae000 */
[----:B------:R-:W-:Y:S01]  /*137e0*/  @!P4 FMUL R212, R212, 0.5 ;  /* 0x3f000000d4d4c820 */ /* 0x000fe20000400000 */
[----:B------:R3:W5:Y:S01]  /*137f0*/  MUFU.EX2 R210, R69 ;  /* 0x0000004500d27308 */ /* 0x0007620000000800 */
[----:B--2---:R-:W-:Y:S01]  /*13800*/  @!P2 FMUL R57, R57, R57 ;  /* 0x000000393939a220 */ /* 0x004fe20000400000 */
[----:B------:R-:W-:Y:S01]  /*13810*/  FSETP.GEU.AND P2, PT, R37, -126, PT ;  /* 0xc2fc00002500780b */ /* 0x000fe20003f4e000 */
[--C-:B-1----:R-:W-:Y:S01]  /*13820*/  FFMA R73, R113, UR38, -R71.reuse ;  /* 0x0000002671497c23 */ /* 0x102fe20008000847 */
[----:B------:R-:W-:Y:S01]  /*13830*/  FFMA R113, R133, UR38, -R71 ;  /* 0x0000002685717c23 */ /* 0x000fe20008000847 */
[----:B------:R-:W-:Y:S02]  /*13840*/  FADD R133, R66, R135 ;  /* 0x0000008742857221 */ /* 0x000fe40000000000 */
[----:B------:R-:W-:Y:S01]  /*13850*/  @!P5 FMUL R81, R81, 0.5 ;  /* 0x3f0000005151d820 */ /* 0x000fe20000400000 */
[----:B------:R-:W1:Y:S01]  /*13860*/  MUFU.EX2 R212, R212 ;  /* 0x000000d400d47308 */ /* 0x000e620000000800 */
[----:B----4-:R-:W-:Y:S01]  /*13870*/  @!P6 FMUL R77, R77, R77 ;  /* 0x0000004d4d4de220 */ /* 0x010fe20000400000 */
[----:B------:R-:W-:Y:S01]  /*13880*/  FSETP.GEU.AND P6, PT, R60, -126, PT ;  /* 0xc2fc00003c00780b */ /* 0x000fe20003fce000 */
[--C-:B---3--:R-:W-:Y:S01]  /*13890*/  FFMA R69, R125, UR38, -R71.reuse ;  /* 0x000000267d457c23 */ /* 0x108fe20008000847 */
[--C-:B------:R-:W-:Y:S01]  /*138a0*/  FFMA R125, R117, UR38, -R71.reuse ;  /* 0x00000026757d7c23 */ /* 0x100fe20008000847 */
[----:B------:R-:W-:Y:S01]  /*138b0*/  FFMA R71, R149, UR38, -R71 ;  /* 0x0000002695477c23 */ /* 0x000fe20008000847 */
[----:B------:R-:W-:Y:S01]  /*138c0*/  FADD R149, R59, R12 ;  /* 0x0000000c3b957221 */ /* 0x000fe20000000000 */
[----:B------:R-:W-:Y:S01]  /*138d0*/  @!P2 FMUL R37, R37, 0.5 ;  /* 0x3f0000002525a820 */ /* 0x000fe20000400000 */
[----:B------:R2:W3:Y:S01]  /*138e0*/  MUFU.EX2 R211, R81 ;  /* 0x0000005100d37308 */ /* 0x0004e20000000800 */
[----:B-----5:R-:W-:Y:S01]  /*138f0*/  @!P3 FMUL R210, R210, R210 ;  /* 0x000000d2d2d2b220 */ /* 0x020fe20000400000 */
[----:B------:R-:W-:-:S02]  /*13900*/  FSETP.GEU.AND P3, PT, R56, -126, PT ;  /* 0xc2fc00003800780b */ /* 0x000fc40003f6e000 */
[----:B------:R-:W-:-:S03]  /*13910*/  F2FP.BF16.F32.PACK_AB R59, R59, R66 ;  /* 0x000000423b3b723e */ /* 0x000fc600000010ff */
[----:B------:R-:W-:Y:S01]  /*13920*/  @!P6 FMUL R60, R60, 0.5 ;  /* 0x3f0000003c3ce820 */ /* 0x000fe20000400000 */
[----:B------:R-:W4:Y:S01]  /*13930*/  MUFU.EX2 R37, R37 ;  /* 0x0000002500257308 */ /* 0x000f220000000800 */
[----:B-1----:R-:W-:Y:S01]  /*13940*/  @!P4 FMUL R212, R212, R212 ;  /* 0x000000d4d4d4c220 */ /* 0x002fe20000400000 */
[----:B------:R-:W-:Y:S01]  /*13950*/  FSETP.GEU.AND P4, PT, R64, -126, PT ;  /* 0xc2fc00004000780b */ /* 0x000fe20003f8e000 */
[----:B--2---:R-:W-:-:S04]  /*13960*/  FADD R81, R38, R107 ;  /* 0x0000006b26517221 */ /* 0x004fc80000000000 */
[----:B------:R-:W-:Y:S01]  /*13970*/  @!P3 FMUL R56, R56, 0.5 ;  /* 0x3f0000003838b820 */ /* 0x000fe20000400000 */
[----:B------:R-:W1:Y:S01]  /*13980*/  MUFU.EX2 R60, R60 ;  /* 0x0000003c003c7308 */ /* 0x000e620000000800 */
[----:B---3--:R-:W-:Y:S01]  /*13990*/  @!P5 FMUL R211, R211, R211 ;  /* 0x000000d3d3d3d220 */ /* 0x008fe20000400000 */
[----:B------:R-:W-:Y:S01]  /*139a0*/  FSETP.GEU.AND P5, PT, R72, -126, PT ;  /* 0xc2fc00004800780b */ /* 0x000fe20003fae000 */
[----:B------:R-:W-:Y:S01]  /*139b0*/  FADD R216, R216, R81 ;  /* 0x00000051d8d87221 */ /* 0x000fe20000000000 */
[----:B------:R-:W-:-:S03]  /*139c0*/  FADD R81, R23, R106 ;  /* 0x0000006a17517221 */ /* 0x000fc60000000000 */
[----:B------:R-:W-:Y:S01]  /*139d0*/  @!P4 FMUL R64, R64, 0.5 ;  /* 0x3f0000004040c820 */ /* 0x000fe20000400000 */
[----:B------:R-:W2:Y:S01]  /*139e0*/  MUFU.EX2 R56, R56 ;  /* 0x0000003800387308 */ /* 0x000ea20000000800 */
[----:B----4-:R-:W-:Y:S01]  /*139f0*/  @!P2 FMUL R37, R37, R37 ;  /* 0x000000252525a220 */ /* 0x010fe20000400000 */
[----:B------:R-:W-:Y:S01]  /*13a00*/  FSETP.GEU.AND P2, PT, R76, -126, PT ;  /* 0xc2fc00004c00780b */ /* 0x000fe20003f4e000 */
[----:B------:R-:W-:-:S04]  /*13a10*/  FADD R215, R216, R215 ;  /* 0x000000d7d8d77221 */ /* 0x000fc80000000000 */
        /* <DEDUP_REMOVED lines=15> */
[----:B------:R-:W-:-:S03]  /*13b10*/  FSETP.GEU.AND P5, PT, R61, -126, PT ;  /* 0xc2fc00003d00780b */ /* 0x000fc60003fae000 */
[----:B------:R-:W-:Y:S02]  /*13b20*/  FADD R148, R33, R72 ;  /* 0x0000004821947221 */ /* 0x000fe40000000000 */
        /* <DEDUP_REMOVED lines=8> */
[----:B------:R-:W-:-:S04]  /*13bb0*/  FSETP.GEU.AND P6, PT, R29, -126, PT ;  /* 0xc2fc00001d00780b */ /* 0x000fc80003fce000 */
[----:B------:R-:W-:Y:S01]  /*13bc0*/  F2FP.BF16.F32.PACK_AB R76, R76, R53 ;  /* 0x000000354c4c723e */ /* 0x000fe200000010ff */
[----:B------:R-:W-:Y:S01]  /*13bd0*/  @!P2 FMUL R10, R10, 0.5 ;  /* 0x3f0000000a0aa820 */ /* 0x000fe20000400000 */
[----:B------:R-:W3:Y:S01]  /*13be0*/  MUFU.EX2 R61, R61 ;  /* 0x0000003d003d7308 */ /* 0x000ee20000000800 */
[----:B-1----:R-:W-:Y:S01]  /*13bf0*/  @!P3 FMUL R45, R45, R45 ;  /* 0x0000002d2d2db220 */ /* 0x002fe20000400000 */
[----:B------:R-:W-:-:S04]  /*13c00*/  FSETP.GEU.AND P3, PT, R92, -126, PT ;  /* 0xc2fc00005c00780b */ /* 0x000fc80003f6e000 */
[----:B------:R-:W-:Y:S01]  /*13c10*/  F2FP.BF16.F32.PACK_AB R66, R72, R45 ;  /* 0x0000002d4842723e */ /* 0x000fe200000010ff */
        /* <DEDUP_REMOVED lines=27> */
[----:B------:R-:W-:-:S05]  /*13dd0*/  FSETP.GEU.AND P5, PT, R69, -126, PT ;  /* 0xc2fc00004500780b */ /* 0x000fca0003fae000 */
[----:B------:R-:W-:Y:S01]  /*13de0*/  @!P4 FMUL R124, R124, 0.5 ;  /* 0x3f0000007c7cc820 */ /* 0x000fe20000400000 */
[----:B------:R-:W2:Y:S01]  /*13df0*/  MUFU.EX2 R73, R73 ;  /* 0x0000004900497308 */ /* 0x000ea20000000800 */
[----:B---3--:R-:W-:Y:S01]  /*13e00*/  @!P2 FMUL R13, R13, R13 ;  /* 0x0000000d0d0da220 */ /* 0x008fe20000400000 */
[----:B------:R-:W-:Y:S01]  /*13e10*/  FSETP.GEU.AND P2, PT, R116, -126, PT ;  /* 0xc2fc00007400780b */ /* 0x000fe20003f4e000 */
[----:B-1----:R-:W-:Y:S02]  /*13e20*/  FADD R120, R30, R99 ;  /* 0x000000631e787221 */ /* 0x002fe40000000000 */
[----:B------:R-:W-:Y:S02]  /*13e30*/  FADD R144, R150, R13 ;  /* 0x0000000d96907221 */ /* 0x000fe40000000000 */
[----:B------:R-:W-:Y:S01]  /*13e40*/  @!P5 FMUL R69, R69, 0.5 ;  /* 0x3f0000004545d820 */ /* 0x000fe20000400000 */
[----:B------:R1:W3:Y:S01]  /*13e50*/  MUFU.EX2 R8, R124 ;  /* 0x0000007c00087308 */ /* 0x0002e20000000800 */
[----:B----4-:R-:W-:Y:S01]  /*13e60*/  @!P6 FMUL R10, R10, R10 ;  /* 0x0000000a0a0ae220 */ /* 0x010fe20000400000 */
[----:B------:R-:W-:-:S03]  /*13e70*/  FSETP.GEU.AND P6, PT, R128, -126, PT ;  /* 0xc2fc00008000780b */ /* 0x000fc60003fce000 */
[----:B------:R-:W-:Y:S02]  /*13e80*/  FADD R136, R139, R10 ;  /* 0x0000000a8b887221 */ /* 0x000fe40000000000 */
[----:B------:R-:W-:Y:S01]  /*13e90*/  @!P2 FMUL R116, R116, 0.5 ;  /* 0x3f0000007474a820 */ /* 0x000fe20000400000 */
[----:B------:R4:W5:Y:S01]  /*13ea0*/  MUFU.EX2 R117, R69 ;  /* 0x0000004500757308 */ /* 0x0009620000000800 */
[----:B--2---:R-:W-:Y:S01]  /*13eb0*/  @!P3 FMUL R73, R73, R73 ;  /* 0x000000494949b220 */ /* 0x004fe20000400000 */
[----:B------:R-:W-:Y:S01]  /*13ec0*/  FSETP.GEU.AND P3, PT, R85, -126, PT ;  /* 0xc2fc00005500780b */ /* 0x000fe20003f6e000 */
[----:B-1----:R-:W-:-:S04]  /*13ed0*/  FADD R124, R62, R131 ;  /* 0x000000833e7c7221 */ /* 0x002fc80000000000 */
[----:B------:R-:W-:Y:S01]  /*13ee0*/  @!P6 FMUL R128, R128, 0.5 ;  /* 0x3f0000008080e820 */ /* 0x000fe20000400000 */
[----:B------:R-:W1:Y:S01]  /*13ef0*/  MUFU.EX2 R116, R116 ;  /* 0x0000007400747308 */ /* 0x000e620000000800 */
[----:B---3--:R-:W-:Y:S01]  /*13f00*/  @!P4 FMUL R8, R8, R8 ;  /* 0x000000080808c220 */ /* 0x008fe20000400000 */
[----:B------:R-:W-:Y:S01]  /*13f10*/  FSETP.GEU.AND P4, PT, R112, -126, PT ;  /* 0xc2fc00007000780b */ /* 0x000fe20003f8e000 */
[----:B----4-:R-:W-:Y:S01]  /*13f20*/  FADD R69, R31, R114 ;  /* 0x000000721f457221 */ /* 0x010fe20000000000 */
[----:B------:R-:W-:Y:S01]  /*13f30*/  FADD R81, R81, R124 ;  /* 0x0000007c51517221 */ /* 0x000fe20000000000 */
[----:B------:R-:W-:Y:S01]  /*13f40*/  FADD R124, R43, R126 ;  /* 0x0000007e2b7c7221 */ /* 0x000fe20000000000 */
[----:B------:R-:W-:Y:S01]  /*13f50*/  FADD R218, R41, R8 ;  /* 0x0000000829da7221 */ /* 0x000fe20000000000 */
[----:B------:R-:W-:Y:S01]  /*13f60*/  FADD R140, R140, R69 ;  /* 0x000000458c8c7221 */ /* 0x000fe20000000000 */
[----:B------:R2:W3:Y:S01]  /*13f70*/  MUFU.EX2 R121, R128 ;  /* 0x0000008000797308 */ /* 0x0004e20000000800 */
[----:B-----5:R-:W-:Y:S01]  /*13f80*/  @!P5 FMUL R117, R117, R117 ;  /* 0x000000757575d220 */ /* 0x020fe20000400000 */
[----:B------:R-:W-:Y:S01]  /*13f90*/  FSETP.GEU.AND P5, PT, R105, -126, PT ;  /* 0xc2fc00006900780b */ /* 0x000fe20003fae000 */
[----:B------:R-:W-:Y:S01]  /*13fa0*/  FADD R69, R42, R111 ;  /* 0x0000006f2a457221 */ /* 0x000fe20000000000 */
[----:B------:R-:W-:Y:S01]  /*13fb0*/  @!P3 FMUL R85, R85, 0.5 ;  /* 0x3f0000005555b820 */ /* 0x000fe20000400000 */
[----:B------:R-:W-:Y:S01]  /*13fc0*/  FADD R217, R208, R117 ;  /* 0x00000075d0d97221 */ /* 0x000fe20000000000 */
[----:B------:R-:W-:Y:S01]  /*13fd0*/  FADD R140, R140, R213 ;  /* 0x000000d58c8c7221 */ /* 0x000fe20000000000 */
[----:B------:R-:W-:Y:S01]  /*13fe0*/  @!P4 FMUL R112, R112, 0.5 ;  /* 0x3f0000007070c820 */ /* 0x000fe20000400000 */
[----:B------:R-:W-:Y:S01]  /*13ff0*/  FADD R132, R132, R69 ;  /* 0x0000004584847221 */ /* 0x000fe20000000000 */
[----:B-1----:R-:W-:Y:S01]  /*14000*/  @!P2 FMUL R116, R116, R116 ;  /* 0x000000747474a220 */ /* 0x002fe20000400000 */
[----:B------:R-:W-:Y:S01]  /*14010*/  FSETP.GEU.AND P2, PT, R88, -126, PT ;  /* 0xc2fc00005800780b */ /* 0x000fe20003f4e000 */
[----:B------:R-:W-:Y:S01]  /*14020*/  FADD R69, R35, R118 ;  /* 0x0000007623457221 */ /* 0x000fe20000000000 */
[----:B------:R1:W-:Y:S01]  /*14030*/  MUFU.EX2 R93, R85 ;  /* 0x00000055005d7308 */ /* 0x0003e20000000800 */
[----:B--2---:R-:W-:Y:S01]  /*14040*/  FADD R128, R87, R92 ;  /* 0x0000005c57807221 */ /* 0x004fe20000000000 */
[----:B------:R-:W-:Y:S01]  /*14050*/  FADD R148, R148, R217 ;  /* 0x000000d994947221 */ /* 0x000fe20000000000 */
[----:B------:R-:W-:Y:S01]  /*14060*/  @!P5 FMUL R105, R105, 0.5 ;  /* 0x3f0000006969d820 */ /* 0x000fe20000400000 */
[----:B------:R-:W-:Y:S01]  /*14070*/  FADD R104, R104, R69 ;  /* 0x0000004568687221 */ /* 0x000fe20000000000 */
[----:B---3--:R-:W-:Y:S01]  /*14080*/  @!P6 FMUL R121, R121, R121 ;  /* 0x000000797979e220 */ /* 0x008fe20000400000 */
[----:B------:R-:W-:Y:S01]  /*14090*/  FSETP.GEU.AND P6, PT, R108, -126, PT ;  /* 0xc2fc00006c00780b */ /* 0x000fe20003fce000 */
[----:B------:R-:W-:Y:S01]  /*140a0*/  FADD R69, R55, R138 ;  /* 0x0000008a37457221 */ /* 0x000fe20000000000 */
[----:B------:R-:W2:Y:S01]  /*140b0*/  MUFU.EX2 R112, R112 ;  /* 0x0000007000707308 */ /* 0x000ea20000000800 */
[----:B-1----:R-:W-:Y:S01]  /*140c0*/  FADD R85, R39, R122 ;  /* 0x0000007a27557221 */ /* 0x002fe20000000000 */
[----:B------:R-:W-:Y:S01]  /*140d0*/  FADD R217, R209, R52 ;  /* 0x00000034d1d97221 */ /* 0x000fe20000000000 */
[----:B------:R-:W-:Y:S01]  /*140e0*/  @!P2 FMUL R88, R88, 0.5 ;  /* 0x3f0000005858a820 */ /* 0x000fe20000400000 */
[----:B------:R-:W-:Y:S01]  /*140f0*/  FADD R120, R120, R69 ;  /* 0x0000004578787221 */ /* 0x000fe20000000000 */
[----:B------:R-:W-:Y:S01]  /*14100*/  FADD R69, R20, R79 ;  /* 0x0000004f14457221 */ /* 0x000fe20000000000 */
[----:B------:R-:W-:Y:S01]  /*14110*/  FADD R80, R80, R85 ;  /* 0x0000005550507221 */ /* 0x000fe20000000000 */
[----:B------:R-:W-:Y:S01]  /*14120*/  FADD R85, R17, R94 ;  /* 0x0000005e11557221 */ /* 0x000fe20000000000 */
[----:B------:R-:W1:Y:S01]  /*14130*/  MUFU.EX2 R105, R105 ;  /* 0x0000006900697308 */ /* 0x000e620000000800 */
[----:B------:R-:W-:Y:S01]  /*14140*/  FADD R69, R69, R84 ;  /* 0x0000005445457221 */ /* 0x000fe20000000000 */
[----:B------:R-:W-:Y:S01]  /*14150*/  FADD R84, R34, R103 ;  /* 0x0000006722547221 */ /* 0x000fe20000000000 */
[----:B------:R-:W-:Y:S01]  /*14160*/  @!P6 FMUL R108, R108, 0.5 ;  /* 0x3f0000006c6ce820 */ /* 0x000fe20000400000 */
[----:B------:R-:W-:Y:S01]  /*14170*/  FADD R85, R85, R124 ;  /* 0x0000007c55557221 */ /* 0x000fe20000000000 */
[----:B------:R-:W-:Y:S01]  /*14180*/  FADD R124, R27, R110 ;  /* 0x0000006e1b7c7221 */ /* 0x000fe20000000000 */
[----:B------:R-:W-:Y:S01]  /*14190*/  FADD R84, R84, R133 ;  /* 0x0000008554547221 */ /* 0x000fe20000000000 */
[----:B------:R-:W-:Y:S01]  /*141a0*/  FADD R133, R24, R37 ;  /* 0x0000002518857221 */ /* 0x000fe20000000000 */
        /* <DEDUP_REMOVED lines=12> */
[----:B------:R-:W-:Y:S01]  /*14270*/  @!P3 FMUL R93, R93, R93 ;  /* 0x0000005d5d5db220 */ /* 0x000fe20000400000 */
        /* <DEDUP_REMOVED lines=34> */
[----:B------:R-:W-:Y:S01]  /*144a0*/  FSETP.GEU.AND P5, PT, R125, -126, PT ;  /* 0xc2fc00007d00780b */ /* 0x000fe20003fae000 */
[----:B------:R-:W-:Y:S01]  /*144b0*/  FADD R217, R217, R218 ;  /* 0x000000dad9d97221 */ /* 0x000fe20000000000 */
[----:B------:R-:W-:Y:S01]  /*144c0*/  FADD R218, R32, R53 ;  /* 0x0000003520da7221 */ /* 0x000fe20000000000 */
[----:B------:R-:W-:Y:S01]  /*144d0*/  FADD R220, R56, R89 ;  /* 0x0000005938dc7221 */ /* 0x000fe20000000000 */
[----:B------:R-:W-:Y:S01]  /*144e0*/  FADD R124, R85, R124 ;  /* 0x0000007c557c7221 */ /* 0x000fe20000000000 */
[----:B------:R-:W-:Y:S01]  /*144f0*/  FADD R141, R141, R222 ;  /* 0x000000de8d8d7221 */ /* 0x000fe20000000000 */
[----:B------:R-:W-:Y:S01]  /*14500*/  @!P4 FMUL R101, R101, 0.5 ;  /* 0x3f0000006565c820 */ /* 0x000fe20000400000 */
[----:B---3--:R-:W-:Y:S01]  /*14510*/  @!P2 FMUL R97, R97, R97 ;  /* 0x000000616161a220 */ /* 0x008fe20000400000 */
[----:B------:R-:W-:Y:S01]  /*14520*/  FSETP.GEU.AND P2, PT, R71, -126, PT ;  /* 0xc2fc00004700780b */ /* 0x000fe20003f4e000 */
[----:B------:R-:W-:Y:S01]  /*14530*/  FADD R218, R218, R221 ;  /* 0x000000dddada7221 */ /* 0x000fe20000000000 */
[----:B------:R-:W-:Y:S01]  /*14540*/  FADD R219, R219, R220 ;  /* 0x000000dcdbdb7221 */ /* 0x000fe20000000000 */
[----:B------:R-:W-:Y:S01]  /*14550*/  FADD R221, R65, R116 ;  /* 0x0000007441dd7221 */ /* 0x000fe20000000000 */
[----:B------:R-:W2:Y:S01]  /*14560*/  MUFU.EX2 R101, R101 ;  /* 0x0000006500657308 */ /* 0x000ea20000000800 */
[----:B------:R-:W-:Y:S01]  /*14570*/  @!P5 FMUL R125, R125, 0.5 ;  /* 0x3f0000007d7dd820 */ /* 0x000fe20000400000 */
[----:B------:R-:W-:Y:S01]  /*14580*/  FADD R120, R215, R120 ;  /* 0x00000078d7787221 */ /* 0x000fe20000000000 */
[----:B-1----:R-:W-:Y:S01]  /*14590*/  @!P6 FMUL R96, R96, R96 ;  /* 0x000000606060e220 */ /* 0x002fe20000400000 */
[----:B------:R-:W-:Y:S01]  /*145a0*/  FSETP.GEU.AND P6, PT, R113, -126, PT ;  /* 0xc2fc00007100780b */ /* 0x000fe20003fce000 */
[----:B------:R-:W-:Y:S01]  /*145b0*/  FADD R216, R216, R221 ;  /* 0x000000ddd8d87221 */ /* 0x000fe20000000000 */
[----:B------:R-:W-:Y:S01]  /*145c0*/  FADD R221, R60, R97 ;  /* 0x000000613cdd7221 */ /* 0x000fe20000000000 */
[----:B------:R-:W-:Y:S01]  /*145d0*/  FADD R220, R211, R96 ;  /* 0x00000060d3dc7221 */ /* 0x000fe20000000000 */
[----:B------:R-:W1:Y:S01]  /*145e0*/  MUFU.EX2 R125, R125 ;  /* 0x0000007d007d7308 */ /* 0x000e620000000800 */
[----:B------:R-:W-:Y:S01]  /*145f0*/  @!P2 FMUL R71, R71, 0.5 ;  /* 0x3f0000004747a820 */ /* 0x000fe20000400000 */
        /* <DEDUP_REMOVED lines=8> */
[----:B------:R-:W-:Y:S01]  /*14680*/  @!P6 FMUL R113, R113, 0.5 ;  /* 0x3f0000007171e820 */ /* 0x000fe20000400000 */
[----:B------:R-:W-:Y:S01]  /*14690*/  FMUL R221, R68, UR38 ;  /* 0x0000002644dd7c20 */ /* 0x000fe20008400000 */
[----:B--2---:R-:W-:Y:S01]  /*146a0*/  @!P4 FMUL R101, R101, R101 ;  /* 0x000000656565c220 */ /* 0x004fe20000400000 */
[----:B------:R-:W-:Y:S01]  /*146b0*/  FSETP.GEU.AND P4, PT, R70, -126, PT ;  /* 0xc2fc00004600780b */ /* 0x000fe20003f8e000 */
[----:B------:R-:W-:Y:S01]  /*146c0*/  FADD R136, R145, R136 ;  /* 0x0000008891887221 */ /* 0x000fe20000000000 */
[----:B------:R-:W-:Y:S01]  /*146d0*/  FADD R144, R149, R144 ;  /* 0x0000009095907221 */ /* 0x000fe20000000000 */
[----:B------:R-:W-:Y:S01]  /*146e0*/  FSETP.GEU.AND P3, PT, R221, -126, PT ;  /* 0xc2fc0000dd00780b */ /* 0x000fe20003f6e000 */
[----:B------:R-:W2:Y:S01]  /*146f0*/  MUFU.EX2 R113, R113 ;  /* 0x0000007100717308 */ /* 0x000ea20000000800 */
[----:B-1----:R-:W-:Y:S01]  /*14700*/  @!P5 FMUL R125, R125, R125 ;  /* 0x0000007d7d7dd220 */ /* 0x002fe20000400000 */
[----:B------:R-:W-:Y:S01]  /*14710*/  FADD R68, R82, R101 ;  /* 0x0000006552447221 */ /* 0x000fe20000000000 */
[----:B------:R-:W-:Y:S01]  /*14720*/  FADD R148, R148, R217 ;  /* 0x000000d994947221 */ /* 0x000fe20000000000 */
[----:B------:R-:W-:Y:S01]  /*14730*/  FADD R219, R218, R219 ;  /* 0x000000dbdadb7221 */ /* 0x000fe20000000000 */
[----:B---3--:R-:W-:Y:S01]  /*14740*/  FADD R71, R146, R125 ;  /* 0x0000007d92477221 */ /* 0x008fe20000000000 */
[----:B------:R-:W-:Y:S01]  /*14750*/  FADD R213, R216, R213 ;  /* 0x000000d5d8d57221 */ /* 0x000fe20000000000 */
[----:B------:R-:W-:Y:S01]  /*14760*/  FADD R141, R141, R220 ;  /* 0x000000dc8d8d7221 */ /* 0x000fe20000000000 */
[----:B----4-:R-:W-:Y:S01]  /*14770*/  @!P2 FMUL R104, R104, R104 ;  /* 0x000000686868a220 */ /* 0x010fe20000400000 */
[----:B------:R-:W-:Y:S01]  /*14780*/  @!P4 FMUL R70, R70, 0.5 ;  /* 0x3f0000004646c820 */ /* 0x000fe20000400000 */
[----:B------:R-:W-:Y:S01]  /*14790*/  FADD R69, R120, R69 ;  /* 0x0000004578457221 */ /* 0x000fe20000000000 */
[----:B------:R-:W-:Y:S01]  /*147a0*/  FADD R124, R129, R124 ;  /* 0x0000007c817c7221 */ /* 0x000fe20000000000 */
[----:B------:R-:W-:Y:S01]  /*147b0*/  FADD R80, R93, R104 ;  /* 0x000000685d507221 */ /* 0x000fe20000000000 */
[----:B------:R-:W-:Y:S01]  /*147c0*/  @!P3 FMUL R221, R221, 0.5 ;  /* 0x3f000000ddddb820 */ /* 0x000fe20000400000 */
[----:B------:R1:W3:Y:S01]  /*147d0*/  MUFU.EX2 R85, R70 ;  /* 0x0000004600557308 */ /* 0x0002e20000000800 */
[----:B------:R-:W-:Y:S01]  /*147e0*/  FADD R128, R128, R219 ;  /* 0x000000db80807221 */ /* 0x000fe20000000000 */
[----:B------:R-:W-:Y:S01]  /*147f0*/  FADD R71, R71, R80 ;  /* 0x0000005047477221 */ /* 0x000fe20000000000 */
[----:B--2---:R-:W-:Y:S01]  /*14800*/  @!P6 FMUL R113, R113, R113 ;  /* 0x000000717171e220 */ /* 0x004fe20000400000 */
[----:B------:R-:W-:Y:S01]  /*14810*/  FADD R136, R136, R213 ;  /* 0x000000d588887221 */ /* 0x000fe20000000000 */
[----:B------:R-:W-:Y:S01]  /*14820*/  FADD R141, R144, R141 ;  /* 0x0000008d908d7221 */ /* 0x000fe20000000000 */
[----:B------:R-:W-:Y:S01]  /*14830*/  FADD R69, R69, R124 ;  /* 0x0000007c45457221 */ /* 0x000fe20000000000 */
[----:B------:R-:W-:Y:S01]  /*14840*/  FADD R81, R210, R113 ;  /* 0x00000071d2517221 */ /* 0x000fe20000000000 */
[----:B------:R-:W2:Y:S01]  /*14850*/  MUFU.EX2 R80, R221 ;  /* 0x000000dd00507308 */ /* 0x000ea20000000800 */
[----:B------:R-:W-:Y:S01]  /*14860*/  FADD R128, R128, R141 ;  /* 0x0000008d80807221 */ /* 0x000fe20000000000 */
[----:B-1----:R-:W-:Y:S01]  /*14870*/  F2FP.BF16.F32.PACK_AB R70, R33, R28 ;  /* 0x0000001c2146723e */ /* 0x002fe200000010ff */
[----:B------:R-:W-:Y:S01]  /*14880*/  FADD R68, R68, R81 ;  /* 0x0000005144447221 */ /* 0x000fe20000000000 */
[----:B------:R-:W-:-:S02]  /*14890*/  F2FP.BF16.F32.PACK_AB R84, R214, R87 ;  /* 0x00000057d654723e */ /* 0x000fc400000010ff */
[----:B------:R-:W-:Y:S01]  /*148a0*/  F2FP.BF16.F32.PACK_AB R27, R27, R34 ;  /* 0x000000221b1b723e */ /* 0x000fe200000010ff */
[----:B------:R-:W-:Y:S01]  /*148b0*/  FADD R71, R68, R71 ;  /* 0x0000004744477221 */ /* 0x000fe20000000000 */
[----:B------:R-:W-:Y:S01]  /*148c0*/  F2FP.BF16.F32.PACK_AB R68, R25, R24 ;  /* 0x000000181944723e */ /* 0x000fe200000010ff */
[----:B---3--:R-:W-:Y:S01]  /*148d0*/  @!P4 FMUL R85, R85, R85 ;  /* 0x000000555555c220 */ /* 0x008fe20000400000 */
[----:B------:R-:W-:Y:S01]  /*148e0*/  F2FP.BF16.F32.PACK_AB R25, R23, R30 ;  /* 0x0000001e1719723e */ /* 0x000fe200000010ff */
[----:B------:R-:W-:Y:S01]  /*148f0*/  FADD R71, R148, R71 ;  /* 0x0000004794477221 */ /* 0x000fe20000000000 */
[----:B------:R-:W-:Y:S01]  /*14900*/  F2FP.BF16.F32.PACK_AB R33, R31, R38 ;  /* 0x000000261f21723e */ /* 0x000fe200000010ff */
[----:B------:R-:W-:Y:S01]  /*14910*/  FMUL R200, R200, R85 ;  /* 0x00000055c8c87220 */ /* 0x000fe20000400000 */
[----:B------:R-:W-:Y:S01]  /*14920*/  F2FP.BF16.F32.PACK_AB R35, R35, R42 ;  /* 0x0000002a2323723e */ /* 0x000fe200000010ff */
[----:B------:R-:W-:Y:S01]  /*14930*/  FADD R71, R136, R71 ;  /* 0x0000004788477221 */ /* 0x000fe20000000000 */
[----:B------:R-:W-:Y:S01]  /*14940*/  F2FP.BF16.F32.PACK_AB R43, R43, R50 ;  /* 0x000000322b2b723e */ /* 0x000fe200000010ff */
[----:B--2---:R-:W-:Y:S01]  /*14950*/  @!P3 FMUL R80, R80, R80 ;  /* 0x000000505050b220 */ /* 0x004fe20000400000 */
[----:B------:R-:W-:Y:S01]  /*14960*/  F2FP.BF16.F32.PACK_AB R79, R94, R79 ;  /* 0x0000004f5e4f723e */ /* 0x000fe200000010ff */
[----:B------:R-:W-:Y:S01]  /*14970*/  FADD R128, R128, R71 ;  /* 0x0000004780807221 */ /* 0x000fe20000000000 */
[----:B------:R-:W-:Y:S01]  /*14980*/  FMUL R201, R201, R85 ;  /* 0x00000055c9c97220 */ /* 0x000fe20000400000 */
[----:B------:R-:W-:Y:S01]  /*14990*/  FFMA R3, R80, R3, R69 ;  /* 0x0000000350037223 */ /* 0x000fe20000000045 */
[----:B------:R-:W-:Y:S01]  /*149a0*/  F2FP.BF16.F32.PACK_AB R69, R14, R9 ;  /* 0x000000090e45723e */ /* 0x000fe200000010ff */
[-C--:B------:R-:W-:Y:S01]  /*149b0*/  FMUL R202, R202, R80.reuse ;  /* 0x00000050caca7220 */ /* 0x080fe20000400000 */
[----:B------:R-:W-:Y:S01]  /*149c0*/  SHF.L.U32 R9, R2, 0x1f, RZ ;  /* 0x0000001f02097819 */ /* 0x000fe200000006ff */
[-C--:B------:R-:W-:Y:S01]  /*149d0*/  FMUL R203, R203, R80.reuse ;  /* 0x00000050cbcb7220 */ /* 0x080fe20000400000 */
[-C--:B------:R-:W-:Y:S01]  /*149e0*/  FMUL R206, R206, R80.reuse ;  /* 0x00000050cece7220 */ /* 0x080fe20000400000 */
[-C--:B------:R-:W-:Y:S01]  /*149f0*/  FMUL R207, R207, R80.reuse ;  /* 0x00000050cfcf7220 */ /* 0x080fe20000400000 */
[----:B------:R1:W2:Y:S01]  /*14a00*/  SYNCS.PHASECHK.TRANS64.TRYWAIT P2, [UR10+0x4d000], R9 ;  /* 0x04d00009ff0075a7 */ /* 0x0002a2000804014a */
        /* <DEDUP_REMOVED lines=24> */
[----:B------:R-:W-:Y:S01]  /*14b90*/  FFMA R4, R85, R4, R128 ;  /* 0x0000000455047223 */ /* 0x000fe20000000080 */
        /* <DEDUP_REMOVED lines=73> */
.L_x_39:
[----:B------:R-:W-:Y:S05]  /*15030*/  @P2 BRA `(.L_x_40) ;  /* 0x0000000000082947 */ /* 0x000fea0003800000 */
[----:B------:R-:W1:Y:S02]  /*15040*/  SYNCS.PHASECHK.TRANS64.TRYWAIT P2, [UR10+0x4d000], R9 ;  /* 0x04d00009ff0075a7 */ /* 0x000e64000804014a */
[----:B-1----:R-:W-:Y:S05]  /*15050*/  @!P2 BRA `(.L_x_41) ;  /* 0x000000640040a947 */ /* 0x002fea0003800000 */
.L_x_40:
        /* <DEDUP_REMOVED lines=563> */
.L_x_42:
[----:B------:R-:W-:-:S04]  /*17390*/  ULEA UR10, UR4, UR36, 0x3 ;  /* 0x00000024040a7291 */ /* 0x000fc8000f8e183f */
[----:B------:R-:W-:-:S04]  /*173a0*/  UIADD3 UR10, UR10, 0x4d028, URZ ;  /* 0x0004d0280a0a7890 */ /* 0x000fc8000fffe03f */
[----:B------:R-:W-:-:S09]  /*173b0*/  UPRMT UR10, URZ, 0x654, UR10 ;  /* 0x000006543f0a7896 */ /* 0x000fd2000800000a */
[----:B------:R-:W-:Y:S01]  /*173c0*/  SYNCS.ARRIVE.TRANS64.RED.A1T0 RZ, [UR10], RZ ;  /* 0x000000ffffff79a7 */ /* 0x000fe2000810040a */
[----:B------:R-:W-:Y:S05]  /*173d0*/  @P1 BRA `(.L_x_43) ;  /* 0x0000000000041947 */ /* 0x000fea0003800000 */
[----:B------:R-:W-:Y:S01]  /*173e0*/  BPT.TRAP 0x1 ;  /* 0x000000040000795c */ /* 0x000fe20000300000 */
.L_x_43:
[----:B------:R-:W-:-:S04]  /*173f0*/  UIADD3 UR4, UR4, 0x1, URZ ;  /* 0x0000000104047890 */ /* 0x000fc8000fffe03f */
[----:B------:R-:W-:-:S04]  /*17400*/  UISETP.NE.AND UP0, UPT, UR4, 0x5, UPT ;  /* 0x000000050400788c */ /* 0x000fc8000bf05270 */
[----:B------:R-:W-:Y:S01]  /*17410*/  USEL UR10, UR4, URZ, UP0 ;  /* 0x0000003f040a7287 */ /* 0x000fe20008000000 */
[----:B------:R-:W-:Y:S11]  /*17420*/  @!P0 BRA `(.L_x_44) ;  /* 0x0000000000048947 */ /* 0x000ff60003800000 */
[----:B------:R-:W-:Y:S01]  /*17430*/  BPT.TRAP 0x1 ;  /* 0x000000040000795c */ /* 0x000fe20000300000 */
.L_x_44:
[----:B------:R-:W-:-:S04]  /*17440*/  ULEA UR4, UR10, UR36, 0x3 ;  /* 0x000000240a047291 */ /* 0x000fc8000f8e183f */
[----:B------:R-:W-:-:S04]  /*17450*/  UIADD3 UR4, UR4, 0x4d028, URZ ;  /* 0x0004d02804047890 */ /* 0x000fc8000fffe03f */
[----:B------:R-:W-:-:S09]  /*17460*/  UPRMT UR4, URZ, 0x654, UR4 ;  /* 0x000006543f047896 */ /* 0x000fd20008000004 */
[----:B------:R-:W-:Y:S01]  /*17470*/  SYNCS.ARRIVE.TRANS64.RED.A1T0 RZ, [UR4], RZ ;  /* 0x000000ffffff79a7 */ /* 0x000fe20008100404 */
[----:B------:R-:W-:Y:S05]  /*17480*/  @P1 BRA `(.L_x_45) ;  /* 0x0000000000041947 */ /* 0x000fea0003800000 */
[----:B------:R-:W-:Y:S01]  /*17490*/  BPT.TRAP 0x1 ;  /* 0x000000040000795c */ /* 0x000fe20000300000 */
.L_x_45:
[----:B------:R-:W-:Y:S01]  /*174a0*/  UIADD3 UR7, UR7, 0x1, URZ ;  /* 0x0000000107077890 */ /* 0x000fe2000fffe03f */
[C---:B------:R-:W-:Y:S01]  /*174b0*/  ISETP.GT.AND P2, PT, R5.reuse, 0x1, PT ;  /* 0x000000010500780c */ /* 0x040fe20003f44270 */
[----:B------:R-:W-:Y:S01]  /*174c0*/  UIADD3 UR4, UR10, 0x1, URZ ;  /* 0x000000010a047890 */ /* 0x000fe2000fffe03f */
[----:B------:R-:W-:Y:S01]  /*174d0*/  IADD3 R5, R5, -0x1, RZ ;  /* 0xffffffff05057810 */ /* 0x000fe20007ffe0ff */
[----:B------:R-:W-:Y:S01]  /*174e0*/  UISETP.NE.AND UP1, UPT, UR7, 0x5, UPT ;  /* 0x000000050700788c */ /* 0x000fe2000bf25270 */
[----:B------:R-:W-:Y:S01]  /*174f0*/  IADD3 R0, R0, 0x100, RZ ;  /* 0x0000010000007810 */ /* 0x000fe20007ffe0ff */
[----:B------:R-:W-:Y:S01]  /*17500*/  UISETP.NE.AND UP0, UPT, UR4, 0x5, UPT ;  /* 0x000000050400788c */ /* 0x000fe2000bf05270 */
[----:B------:R-:W-:Y:S01]  /*17510*/  MOV R7, R6 ;  /* 0x0000000600077202 */ /* 0x000fe20000000f00 */
[----:B------:R-:W-:Y:S01]  /*17520*/  USEL UR10, URZ, 0x1, UP1 ;  /* 0x000000013f0a7887 */ /* 0x000fe20008800000 */
[----:B-1----:R-:W-:Y:S01]  /*17530*/  MOV R8, R109 ;  /* 0x0000006d00087202 */ /* 0x002fe20000000f00 */
[----:B------:R-:W-:-:S02]  /*17540*/  USEL UR4, UR4, URZ, UP0 ;  /* 0x0000003f04047287 */ /* 0x000fc40008000000 */
[----:B------:R-:W-:Y:S02]  /*17550*/  USEL UR7, UR7, URZ, UP1 ;  /* 0x0000003f07077287 */ /* 0x000fe40008800000 */
[----:B------:R-:W-:Y:S01]  /*17560*/  LOP3.LUT R2, R2, UR10, RZ, 0x3c, !PT ;  /* 0x0000000a02027c12 */ /* 0x000fe2000f8e3cff */
[----:B------:R-:W-:Y:S09]  /*17570*/  @P2 BRA `(.L_x_46) ;  /* 0xffffff8400542947 */ /* 0x000ff2000383ffff */
.L_x_35:
[----:B------:R-:W2:Y:S01]  /*17580*/  SHFL.BFLY PT, R5, R4, 0x1, 0x1f ;  /* 0x0c201f0004057f89 */ /* 0x000ea200000e0000 */
[----:B------:R-:W-:Y:S01]  /*17590*/  BSSY B0, `(.L_x_47) ;  /* 0x0000024000007945 */ /* 0x000fe20003800000 */
[----:B------:R-:W-:Y:S02]  /*175a0*/  MOV R9, 0x7f800000 ;  /* 0x7f80000000097802 */ /* 0x000fe40000000f00 */
[----:B------:R-:W3:Y:S01]  /*175b0*/  SHFL.BFLY PT, R0, R3, 0x1, 0x1f ;  /* 0x0c201f0003007f89 */ /* 0x000ee200000e0000 */
[----:B------:R-:W-:Y:S02]  /*175c0*/  MOV R8, 0x3f800000 ;  /* 0x3f80000000087802 */ /* 0x000fe40000000f00 */
[----:B-1----:R-:W-:Y:S01]  /*175d0*/  MOV R11, 0x7f800000 ;  /* 0x7f800000000b7802 */ /* 0x002fe20000000f00 */
[----:B--2---:R-:W-:Y:S01]  /*175e0*/  FADD R5, R5, R4 ;  /* 0x0000000405057221 */ /* 0x004fe20000000000 */
[----:B---3--:R-:W-:-:S04]  /*175f0*/  FADD R15, R0, R3 ;  /* 0x00000003000f7221 */ /* 0x008fc80000000000 */
[----:B------:R-:W1:Y:S01]  /*17600*/  SHFL.BFLY PT, R2, R5, 0x2, 0x1f ;  /* 0x0c401f0005027f89 */ /* 0x000e6200000e0000 */
[----:B------:R-:W-:-:S03]  /*17610*/  MOV R0, 0x3f800000 ;  /* 0x3f80000000007802 */ /* 0x000fc60000000f00 */
[----:B------:R-:W2:Y:S01]  /*17620*/  SHFL.BFLY PT, R16, R15, 0x2, 0x1f ;  /* 0x0c401f000f107f89 */ /* 0x000ea200000e0000 */
[C---:B-1----:R-:W-:Y:S01]  /*17630*/  FSETP.NE.AND P0, PT, R5.reuse, -R2, PT ;  /* 0x800000020500720b */ /* 0x042fe20003f05000 */
[----:B------:R-:W-:Y:S01]  /*17640*/  FADD R2, R5, R2 ;  /* 0x0000000205027221 */ /* 0x000fe20000000000 */
[----:B--2---:R-:W-:-:S11]  /*17650*/  FADD R7, R15, R16 ;  /* 0x000000100f077221 */ /* 0x004fd60000000000 */
[----:B------:R-:W-:Y:S05]  /*17660*/  @!P0 BRA `(.L_x_48) ;  /* 0x0000000000588947 */ /* 0x000fea0003800000 */
[----:B------:R-:W-:Y:S01]  /*17670*/  MOV R4, R2 ;  /* 0x0000000200047202 */ /* 0x000fe20000000f00 */
[----:B------:R-:W-:Y:S03]  /*17680*/  BSSY B1, `(.L_x_49) ;  /* 0x000000d000017945 */ /* 0x000fe60003800000 */
[----:B------:R-:W-:-:S04]  /*17690*/  IADD3 R0, R4, 0x1800000, RZ ;  /* 0x0180000004007810 */ /* 0x000fc80007ffe0ff */
[----:B------:R-:W-:-:S04]  /*176a0*/  LOP3.LUT R0, R0, 0x7f800000, RZ, 0xc0, !PT ;  /* 0x7f80000000007812 */ /* 0x000fc800078ec0ff */
[----:B------:R-:W-:-:S13]  /*176b0*/  ISETP.GT.U32.AND P0, PT, R0, 0x1ffffff, PT ;  /* 0x01ffffff0000780c */ /* 0x000fda0003f04070 */
[----:B------:R-:W-:Y:S05]  /*176c0*/  @P0 BRA `(.L_x_50) ;  /* 0x0000000000100947 */ /* 0x000fea0003800000 */
[----:B------:R-:W-:Y:S02]  /*176d0*/  MOV R2, R4 ;  /* 0x0000000400027202 */ /* 0x000fe40000000f00 */
[----:B------:R-:W-:-:S07]  /*176e0*/  MOV R14, 0x17700 ;  /* 0x00017700000e7802 */ /* 0x000fce0000000f00 */
[----:B------:R-:W-:Y:S05]  /*176f0*/  CALL.REL.NOINC `($__internal_0_$__cuda_sm20_rcp_rn_f32_slowpath) ;  /* 0x0000004000407944 */ /* 0x000fea0003c00000 */
[----:B------:R-:W-:Y:S05]  /*17700*/  BRA `(.L_x_51) ;  /* 0x0000000000107947 */ /* 0x000fea0003800000 */
.L_x_50:
[----:B------:R-:W1:Y:S02]  /*17710*/  MUFU.RCP R3, R4 ;  /* 0x0000000400037308 */ /* 0x000e640000001000 */
[----:B-1----:R-:W-:-:S04]  /*17720*/  FFMA R0, R4, R3, -1 ;  /* 0xbf80000004007423 */ /* 0x002fc80000000003 */
[----:B------:R-:W-:-:S04]  /*17730*/  FADD.FTZ R0, -R0, -RZ ;  /* 0x800000ff00007221 */ /* 0x000fc80000010100 */
[----:B------:R-:W-:-:S07]  /*17740*/  FFMA R0, R3, R0, R3 ;  /* 0x0000000003007223 */ /* 0x000fce0000000003 */
.L_x_51:
[----:B------:R-:W-:Y:S05]  /*17750*/  BSYNC B1 ;  /* 0x0000000000017941 */ /* 0x000fea0003800000 */
.L_x_49:
[----:B------:R-:W-:Y:S01]  /*17760*/  FSETP.GEU.AND P0, PT, |R4|, 1.175494350822287508e-38, PT ;  /* 0x008000000400780b */ /* 0x000fe20003f0e200 */
[----:B------:R-:W-:-:S12]  /*17770*/  ULDC UR4, c[0x0][0x600] ;  /* 0x0001800000047ab9 */ /* 0x000fd80000000800 */
[----:B------:R-:W-:-:S04]  /*17780*/  @!P0 FMUL R4, R4, 16777216 ;  /* 0x4b80000004048820 */ /* 0x000fc80000400000 */
[----:B------:R-:W1:Y:S02]  /*17790*/  MUFU.LG2 R2, R4 ;  /* 0x0000000400027308 */ /* 0x000e640000000c00 */
[----:B-1----:R-:W-:-:S04]  /*177a0*/  @!P0 FADD R2, R2, -24 ;  /* 0xc1c0000002028421 */ /* 0x002fc80000000000 */
[----:B------:R-:W-:-:S04]  /*177b0*/  FMUL R11, R2, 0.69314718246459960938 ;  /* 0x3f317218020b7820 */ /* 0x000fc80000400000 */
[----:B------:R-:W-:-:S07]  /*177c0*/  FFMA R11, R6, UR4, R11 ;  /* 0x00000004060b7c23 */ /* 0x000fce000800000b */
.L_x_48:
[----:B------:R-:W-:Y:S05]  /*177d0*/  BSYNC B0 ;  /* 0x0000000000007941 */ /* 0x000fea0003800000 */
.L_x_47:
[----:B------:R-:W-:Y:S01]  /*177e0*/  FSETP.NE.AND P0, PT, R15, -R16, PT ;  /* 0x800000100f00720b */ /* 0x000fe20003f05000 */
[----:B------:R-:W-:Y:S01]  /*177f0*/  ULDC UR4, c[0x0][0x608] ;  /* 0x0001820000047ab9 */ /* 0x000fe20000000800 */
[----:B------:R-:W-:Y:S01]  /*17800*/  BSSY B0, `(.L_x_52) ;  /* 0x0000035000007945 */ /* 0x000fe20003800000 */
[----:B------:R-:W-:-:S04]  /*17810*/  FMUL R0, R0, UR4 ;  /* 0x0000000400007c20 */ /* 0x000fc80008400000 */
        /* <DEDUP_REMOVED lines=28> */
[----:B------:R-:W-:Y:S06]  /*179e0*/  @!P0 BRA `(.L_x_53) ;  /* 0x0000000000588947 */ /* 0x000fec0003800000 */
[----:B------:R-:W-:Y:S01]  /*179f0*/  VIADD R0, R7, 0x1800000 ;  /* 0x0180000007007836 */ /* 0x000fe20000000000 */
[----:B------:R-:W-:Y:S04]  /*17a00*/  BSSY B1, `(.L_x_54) ;  /* 0x000000d000017945 */ /* 0x000fe80003800000 */
[----:B------:R-:W-:-:S04]  /*17a10*/  LOP3.LUT R0, R0, 0x7f800000, RZ, 0xc0, !PT ;  /* 0x7f80000000007812 */ /* 0x000fc800078ec0ff */
[----:B------:R-:W-:-:S13]  /*17a20*/  ISETP.GT.U32.AND P0, PT, R0, 0x1ffffff, PT ;  /* 0x01ffffff0000780c */ /* 0x000fda0003f04070 */
[----:B------:R-:W-:Y:S05]  /*17a30*/  @P0 BRA `(.L_x_55) ;  /* 0x0000000000140947 */ /* 0x000fea0003800000 */
[----:B------:R-:W-:Y:S02]  /*17a40*/  MOV R2, R7 ;  /* 0x0000000700027202 */ /* 0x000fe40000000f00 */
[----:B------:R-:W-:-:S07]  /*17a50*/  MOV R14, 0x17a70 ;  /* 0x00017a70000e7802 */ /* 0x000fce0000000f00 */
[----:B------:R-:W-:Y:S05]  /*17a60*/  CALL.REL.NOINC `($__internal_0_$__cuda_sm20_rcp_rn_f32_slowpath) ;  /* 0x0000003c00647944 */ /* 0x000fea0003c00000 */
[----:B------:R-:W-:Y:S01]  /*17a70*/  MOV R8, R0 ;  /* 0x0000000000087202 */ /* 0x000fe20000000f00 */
[----:B------:R-:W-:Y:S06]  /*17a80*/  BRA `(.L_x_56) ;  /* 0x0000000000107947 */ /* 0x000fec0003800000 */
.L_x_55:
[----:B------:R-:W1:Y:S02]  /*17a90*/  MUFU.RCP R8, R7 ;  /* 0x0000000700087308 */ /* 0x000e640000001000 */
[----:B-1----:R-:W-:-:S04]  /*17aa0*/  FFMA R0, R7, R8, -1 ;  /* 0xbf80000007007423 */ /* 0x002fc80000000008 */
[----:B------:R-:W-:-:S04]  /*17ab0*/  FADD.FTZ R3, -R0, -RZ ;  /* 0x800000ff00037221 */ /* 0x000fc80000010100 */
[----:B------:R-:W-:-:S07]  /*17ac0*/  FFMA R8, R8, R3, R8 ;  /* 0x0000000308087223 */ /* 0x000fce0000000008 */
.L_x_56:
[----:B------:R-:W-:Y:S05]  /*17ad0*/  BSYNC B1 ;  /* 0x0000000000017941 */ /* 0x000fea0003800000 */
.L_x_54:
[----:B------:R-:W-:Y:S01]  /*17ae0*/  FSETP.GEU.AND P0, PT, |R7|, 1.175494350822287508e-38, PT ;  /* 0x008000000700780b */ /* 0x000fe20003f0e200 */
[----:B------:R-:W-:-:S12]  /*17af0*/  ULDC UR4, c[0x0][0x600] ;  /* 0x0001800000047ab9 */ /* 0x000fd80000000800 */
[----:B------:R-:W-:-:S04]  /*17b00*/  @!P0 FMUL R7, R7, 16777216 ;  /* 0x4b80000007078820 */ /* 0x000fc80000400000 */
[----:B------:R-:W1:Y:S02]  /*17b10*/  MUFU.LG2 R0, R7 ;  /* 0x0000000700007308 */ /* 0x000e640000000c00 */
[----:B-1----:R-:W-:-:S04]  /*17b20*/  @!P0 FADD R0, R0, -24 ;  /* 0xc1c0000000008421 */ /* 0x002fc80000000000 */
[----:B------:R-:W-:-:S04]  /*17b30*/  FMUL R0, R0, 0.69314718246459960938 ;  /* 0x3f31721800007820 */ /* 0x000fc80000400000 */
[----:B------:R-:W-:-:S07]  /*17b40*/  FFMA R9, R109, UR4, R0 ;  /* 0x000000046d097c23 */ /* 0x000fce0008000000 */
.L_x_53:
[----:B------:R-:W-:Y:S05]  /*17b50*/  BSYNC B0 ;  /* 0x0000000000007941 */ /* 0x000fea0003800000 */
.L_x_52:
[----:B------:R-:W-:Y:S01]  /*17b60*/  UISETP.NE.AND UP0, UPT, UR37, 0x1, UPT ;  /* 0x000000012500788c */ /* 0x000fe2000bf05270 */
[----:B------:R-:W1:Y:S01]  /*17b70*/  S2R R2, SR_TID.X ;  /* 0x0000000000027919 */ /* 0x000e620000002100 */
[----:B------:R-:W-:Y:S02]  /*17b80*/  UIADD3 UR4, UR36, 0x4d090, URZ ;  /* 0x0004d09024047890 */ /* 0x000fe4000fffe03f */
[----:B------:R-:W-:Y:S02]  /*17b90*/  USEL UR5, URZ, 0x1, UP0 ;  /* 0x000000013f057887 */ /* 0x000fe40008000000 */
[----:B------:R-:W-:Y:S01]  /*17ba0*/  ULEA UR4, UR37, UR4, 0x3 ;  /* 0x0000000425047291 */ /* 0x000fe2000f8e183f */
[----:B------:R-:W-:-:S03]  /*17bb0*/  ULDC.64 UR8, c[0x0][0x208] ;  /* 0x0000820000087ab9 */ /* 0x000fc60000000a00 */
[----:B------:R-:W-:Y:S01]  /*17bc0*/  MOV R0, UR5 ;  /* 0x0000000500007c02 */ /* 0x000fe20008000f00 */
[----:B------:R-:W-:Y:S02]  /*17bd0*/  ULDC UR5, c[0x0][0x608] ;  /* 0x0001820000057ab9 */ /* 0x000fe40000000800 */
[----:B------:R-:W-:Y:S01]  /*17be0*/  FMUL R8, R8, UR5 ;  /* 0x0000000508087c20 */ /* 0x000fe20008400000 */
[----:B------:R-:W-:-:S03]  /*17bf0*/  SHF.L.U32 R0, R0, 0x1f, RZ ;  /* 0x0000001f00007819 */ /* 0x000fc600000006ff */
[-C--:B------:R-:W-:Y:S01]  /*17c00*/  FMUL R202, R202, R8.reuse ;  /* 0x00000008caca7220 */ /* 0x080fe20000400000 */
[----:B------:R-:W2:Y:S01]  /*17c10*/  SYNCS.PHASECHK.TRANS64.TRYWAIT P0, [UR4+0x8], R0 ;  /* 0x00000800ff0075a7 */ /* 0x000ea20008000144 */
        /* <DEDUP_REMOVED lines=14> */
[C---:B-1----:R-:W-:Y:S01]  /*17d00*/  LOP3.LUT P1, R18, R2.reuse, 0x3, RZ, 0xc0, !PT ;  /* 0x0000000302127812 */ /* 0x042fe2000782c0ff */
[----:B------:R-:W-:Y:S01]  /*17d10*/  FMUL R56, R183, R8 ;  /* 0x00000008b7387220 */ /* 0x000fe20000400000 */
[----:B------:R-:W-:Y:S01]  /*17d20*/  LOP3.LUT R16, R2, 0x7f, RZ, 0xc0, !PT ;  /* 0x0000007f02107812 */ /* 0x000fe200078ec0ff */
[----:B--2---:R-:W-:Y:S10]  /*17d30*/  @!P0 BRA `(.L_x_57) ;  /* 0x0000003800208947 */ /* 0x004ff40003800000 */
.L_x_117:
[----:B------:R-:W-:Y:S01]  /*17d40*/  USHF.L.U32 UR42, UR42, 0x6, URZ ;  /* 0x000000062a2a7899 */ /* 0x000fe2000800063f */
[----:B------:R-:W-:Y:S01]  /*17d50*/  BSSY B0, `(.L_x_58) ;  /* 0x0000018000007945 */ /* 0x000fe20003800000 */
[----:B------:R-:W-:-:S03]  /*17d60*/  SHF.R.U32.HI R17, RZ, 0x5, R16 ;  /* 0x00000005ff117819 */ /* 0x000fc60000011610 */
[----:B------:R-:W-:Y:S07]  /*17d70*/  @P1 BRA `(.L_x_59) ;  /* 0x0000000000541947 */ /* 0x000fee0003800000 */
[----:B------:R-:W2:Y:S01]  /*17d80*/  S2UR UR4, SR_CTAID.Y ;  /* 0x00000000000479c3 */ /* 0x000ea20000002600 */
[----:B-1----:R-:W-:Y:S01]  /*17d90*/  SHF.R.U32.HI R0, RZ, 0x2, R2 ;  /* 0x00000002ff007819 */ /* 0x002fe20000011602 */
[----:B------:R-:W-:Y:S01]  /*17da0*/  ULDC.64 UR6, c[0x0][0x688] ;  /* 0x0001a20000067ab9 */ /* 0x000fe20000000a00 */
[----:B------:R-:W-:Y:S02]  /*17db0*/  SHF.L.U32 R3, R17, 0x4, RZ ;  /* 0x0000000411037819 */ /* 0x000fe400000006ff */
[----:B------:R-:W-:-:S03]  /*17dc0*/  LOP3.LUT R0, R0, 0x7, RZ, 0xc0, !PT ;  /* 0x0000000700007812 */ /* 0x000fc600078ec0ff */
[----:B------:R-:W1:Y:S01]  /*17dd0*/  S2UR UR5, SR_CTAID.Z ;  /* 0x00000000000579c3 */ /* 0x000e620000002700 */
[----:B------:R-:W-:-:S04]  /*17de0*/  LOP3.LUT R0, R3, 0xfffffff0, R0, 0xe2, !PT ;  /* 0xfffffff003007812 */ /* 0x000fc800078ee200 */
[----:B------:R-:W-:-:S04]  /*17df0*/  IADD3 R3, R0, UR42, RZ ;  /* 0x0000002a00037c10 */ /* 0x000fc8000fffe0ff */
[----:B------:R-:W-:Y:S01]  /*17e00*/  IADD3 R2, R3, 0x8, RZ ;  /* 0x0000000803027810 */ /* 0x000fe20007ffe0ff */
[----:B--2---:R-:W-:-:S04]  /*17e10*/  UIMAD UR4, UR4, UR6, UR42 ;  /* 0x00000006040472a4 */ /* 0x004fc8000f8e022a */
[----:B-1----:R-:W-:-:S03]  /*17e20*/  UIMAD UR4, UR5, UR7, UR4 ;  /* 0x00000007050472a4 */ /* 0x002fc6000f8e0204 */
[----:B------:R-:W-:Y:S02]  /*17e30*/  ULDC UR5, c[0x0][0x288] ;  /* 0x0000a20000057ab9 */ /* 0x000fe40000000800 */
[----:B------:R-:W-:Y:S02]  /*17e40*/  ISETP.GE.U32.AND P0, PT, R3, UR5, PT ;  /* 0x0000000503007c0c */ /* 0x000fe4000bf06070 */
[----:B------:R-:W-:Y:S02]  /*17e50*/  IADD3 R0, P2, R0, UR4, RZ ;  /* 0x0000000400007c10 */ /* 0x000fe4000ff5e0ff */
[----:B------:R-:W-:Y:S01]  /*17e60*/  ISETP.GE.U32.AND P1, PT, R2, UR5, PT ;  /* 0x0000000502007c0c */ /* 0x000fe2000bf26070 */
[----:B------:R-:W-:Y:S01]  /*17e70*/  ULDC.64 UR4, c[0x0][0x680] ;  /* 0x0001a00000047ab9 */ /* 0x000fe20000000a00 */
[----:B------:R-:W-:Y:S02]  /*17e80*/  IADD3.X R3, RZ, RZ, RZ, P2, !PT ;  /* 0x000000ffff037210 */ /* 0x000fe400017fe4ff */
[----:B------:R-:W-:-:S04]  /*17e90*/  LEA R2, P2, R0, UR4, 0x2 ;  /* 0x0000000400027c11 */ /* 0x000fc8000f8410ff */
[----:B------:R-:W-:-:S05]  /*17ea0*/  LEA.HI.X R3, R0, UR5, R3, 0x2, P2 ;  /* 0x0000000500037c11 */ /* 0x000fca00090f1403 */
[----:B------:R2:W-:Y:S04]  /*17eb0*/  @!P0 STG.E desc[UR8][R2.64], R11 ;  /* 0x0000000b02008986 */ /* 0x0005e8000c101908 */
[----:B------:R2:W-:Y:S02]  /*17ec0*/  @!P1 STG.E desc[UR8][R2.64+0x20], R9 ;  /* 0x0000200902009986 */ /* 0x0005e4000c101908 */
.L_x_59:
[----:B------:R-:W-:Y:S05]  /*17ed0*/  BSYNC B0 ;  /* 0x0000000000007941 */ /* 0x000fea0003800000 */
.L_x_58:
[----:B------:R-:W-:Y:S01]  /*17ee0*/  ULDC.64 UR4, c[0x0][0x730] ;  /* 0x0001cc0000047ab9 */ /* 0x000fe20000000a00 */
[-C--:B------:R-:W-:Y:S01]  /*17ef0*/  FMUL R170, R170, R8.reuse ;  /* 0x00000008aaaa7220 */ /* 0x080fe20000400000 */
[----:B------:R-:W-:Y:S01]  /*17f00*/  ISETP.NE.U32.AND P0, PT, RZ, UR4, PT ;  /* 0x00000004ff007c0c */ /* 0x000fe2000bf05070 */
[-C--:B------:R-:W-:Y:S01]  /*17f10*/  FMUL R58, R171, R8.reuse ;  /* 0x00000008ab3a7220 */ /* 0x080fe20000400000 */
[-C--:B------:R-:W-:Y:S01]  /*17f20*/  FMUL R174, R174, R8.reuse ;  /* 0x00000008aeae7220 */ /* 0x080fe20000400000 */
[-C--:B------:R-:W-:Y:S01]  /*17f30*/  FMUL R60, R175, R8.reuse ;  /* 0x00000008af3c7220 */ /* 0x080fe20000400000 */
[----:B------:R-:W-:Y:S01]  /*17f40*/  ISETP.NE.AND.EX P0, PT, RZ, UR5, PT, P0 ;  /* 0x00000005ff007c0c */ /* 0x000fe2000bf05300 */
[-C--:B------:R-:W-:Y:S01]  /*17f50*/  FMUL R162, R162, R8.reuse ;  /* 0x00000008a2a27220 */ /* 0x080fe20000400000 */
[-C--:B------:R-:W-:Y:S01]  /*17f60*/  FMUL R62, R163, R8.reuse ;  /* 0x00000008a33e7220 */ /* 0x080fe20000400000 */
[-C--:B------:R-:W-:Y:S01]  /*17f70*/  FMUL R166, R166, R8.reuse ;  /* 0x00000008a6a67220 */ /* 0x080fe20000400000 */
[-C--:B------:R-:W-:Y:S01]  /*17f80*/  FMUL R64, R167, R8.reuse ;  /* 0x00000008a7407220 */ /* 0x080fe20000400000 */
[-C--:B------:R-:W-:Y:S01]  /*17f90*/  FMUL R154, R154, R8.reuse ;  /* 0x000000089a9a7220 */ /* 0x080fe20000400000 */
[-C--:B------:R-:W-:Y:S01]  /*17fa0*/  FMUL R66, R155, R8.reuse ;  /* 0x000000089b427220 */ /* 0x080fe20000400000 */
[-C--:B------:R-:W-:Y:S01]  /*17fb0*/  FMUL R158, R158, R8.reuse ;  /* 0x000000089e9e7220 */ /* 0x080fe20000400000 */
[----:B------:R-:W-:-:S05]  /*17fc0*/  FMUL R68, R159, R8 ;  /* 0x000000089f447220 */ /* 0x000fca0000400000 */
[----:B------:R-:W-:Y:S05]  /*17fd0*/  @P0 BRA `(.L_x_60) ;  /* 0x0000000000200947 */ /* 0x000fea0003800000 */
[----:B------:R-:W-:Y:S02]  /*17fe0*/  ULDC.64 UR4, c[0x0][0x728] ;  /* 0x0001ca0000047ab9 */ /* 0x000fe40000000a00 */
[----:B------:R-:W-:-:S04]  /*17ff0*/  ISETP.NE.U32.AND P0, PT, RZ, UR4, PT ;  /* 0x00000004ff007c0c */ /* 0x000fc8000bf05070 */
[----:B------:R-:W-:-:S13]  /*18000*/  ISETP.NE.AND.EX P0, PT, RZ, UR5, PT, P0 ;  /* 0x00000005ff007c0c */ /* 0x000fda000bf05300 */
[----:B------:R-:W-:Y:S05]  /*18010*/  @!P0 BRA `(.L_x_61) ;  /* 0x00000000000c8947 */ /* 0x000fea0003800000 */
[----:B-12---:R-:W1:Y:S02]  /*18020*/  LDC.64 R2, c[0x0][0x728] ;  /* 0x0001ca00ff027b82 */ /* 0x006e640000000a00 */
[----:B-1----:R4:W5:Y:S01]  /*18030*/  LDG.E R2, desc[UR8][R2.64] ;  /* 0x0000000802027981 */ /* 0x002962000c1e1900 */
[----:B------:R-:W-:Y:S05]  /*18040*/  BRA `(.L_x_60) ;  /* 0x0000000000047947 */ /* 0x000fea0003800000 */
.L_x_61:
[----:B--2---:R-:W3:Y:S02]  /*18050*/  LDC R2, c[0x0][0x720] ;  /* 0x0001c800ff027b82 */ /* 0x004ee40000000800 */
.L_x_60:
[----:B-1----:R-:W-:Y:S02]  /*18060*/  MOV R0, RZ ;  /* 0x000000ff00007202 */ /* 0x002fe40000000f00 */
[----:B---3-5:R-:W-:Y:S02]  /*18070*/  MOV R49, R2 ;  /* 0x0000000200317202 */ /* 0x028fe40000000f00 */
[----:B------:R-:W-:-:S13]  /*18080*/  LOP3.LUT P0, RZ, R0, 0x9f, RZ, 0xc0, !PT ;  /* 0x0000009f00ff7812 */ /* 0x000fda000780c0ff */
[----:B------:R-:W-:Y:S05]  /*18090*/  @!P0 BRA `(.L_x_62) ;  /* 0x0000000000408947 */ /* 0x000fea0003800000 */
[----:B------:R-:W-:Y:S01]  /*180a0*/  MOV R0, 0x0 ;  /* 0x0000000000007802 */ /* 0x000fe20000000f00 */
[----:B------:R-:W-:Y:S01]  /*180b0*/  ULDC.64 UR4, c[0x4][0x70] ;  /* 0x01001c0000047ab9 */ /* 0x000fe20000000a00 */
[----:B------:R-:W-:Y:S01]  /*180c0*/  ULDC.64 UR6, c[0x4][0x8] ;  /* 0x0100020000067ab9 */ /* 0x000fe20000000a00 */
[----:B------:R-:W-:Y:S01]  /*180d0*/  MOV R4, UR4 ;  /* 0x0000000400047c02 */ /* 0x000fe20008000f00 */
[----:B--2-4-:R1:W2:Y:S01]  /*180e0*/  LDC.64 R2, c[0x4][R0] ;  /* 0x0100000000027b82 */ /* 0x0142a20000000a00 */
[----:B------:R-:W-:Y:S01]  /*180f0*/  MOV R5, UR5 ;  /* 0x0000000500057c02 */ /* 0x000fe20008000f00 */
[----:B------:R-:W-:Y:S01]  /*18100*/  ULDC.64 UR4, c[0x4][0x78] ;  /* 0x01001e0000047ab9 */ /* 0x000fe20000000a00 */
[----:B------:R-:W-:Y:S01]  /*18110*/  IMAD.U32 R10, RZ, RZ, UR6 ;  /* 0x00000006ff0a7e24 */ /* 0x000fe2000f8e00ff */
[----:B------:R-:W-:Y:S02]  /*18120*/  MOV R6, UR4 ;  /* 0x0000000400067c02 */ /* 0x000fe40008000f00 */
[----:B------:R-:W-:-:S02]  /*18130*/  MOV R7, UR5 ;  /* 0x0000000500077c02 */ /* 0x000fc40008000f00 */
[----:B------:R-:W-:Y:S02]  /*18140*/  MOV R11, UR7 ;  /* 0x00000007000b7c02 */ /* 0x000fe40008000f00 */
[----:B------:R-:W-:Y:S02]  /*18150*/  MOV R8, 0x70 ;  /* 0x0000007000087802 */ /* 0x000fe40000000f00 */
[----:B------:R-:W-:Y:S02]  /*18160*/  MOV R12, 0x1 ;  /* 0x00000001000c7802 */ /* 0x000fe40000000f00 */
[----:B-1----:R-:W-:-:S07]  /*18170*/  MOV R13, RZ ;  /* 0x000000ff000d7202 */ /* 0x002fce0000000f00 */
[----:B------:R-:W-:-:S07]  /*18180*/  LEPC R20, `(.L_x_62) ;  /* 0x000000001014794e */ /* 0x000fce0000000000 */
[----:B--2---:R-:W-:Y:S05]  /*18190*/  CALL.ABS.NOINC R2 ;  /* 0x0000000002007343 */ /* 0x004fea0003c00000 */
.L_x_62:
[----:B------:R-:W-:Y:S02]  /*181a0*/  MOV R19, UR36 ;  /* 0x0000002400137c02 */ /* 0x000fe40008000f00 */
[----:B------:R-:W-:-:S05]  /*181b0*/  MOV R0, UR37 ;  /* 0x0000002500007c02 */ /* 0x000fca0008000f00 */
[----:B------:R-:W-:-:S05]  /*181c0*/  IMAD R19, R0, 0x1100, R19 ;  /* 0x0000110000137824 */ /* 0x000fca00078e0213 */
[----:B------:R-:W-:-:S04]  /*181d0*/  IADD3 R22, R19, -0x1100, RZ ;  /* 0xffffef0013167810 */ /* 0x000fc80007ffe0ff */
        /* <DEDUP_REMOVED lines=9> */
[----:B------:R-:W-:Y:S01]  /*18270*/  MOV R6, UR6 ;  /* 0x0000000600067c02 */ /* 0x000fe20008000f00 */
[----:B------:R-:W-:Y:S01]  /*18280*/  IMAD.U32 R11, RZ, RZ, UR5 ;  /* 0x00000005ff0b7e24 */ /* 0x000fe2000f8e00ff */
[----:B------:R-:W-:Y:S02]  /*18290*/  MOV R7, UR7 ;  /* 0x0000000700077c02 */ /* 0x000fe40008000f00 */
[----:B------:R-:W-:-:S02]  /*182a0*/  MOV R10, UR4 ;  /* 0x00000004000a7c02 */ /* 0x000fc40008000f00 */
[----:B------:R-:W-:Y:S02]  /*182b0*/  MOV R8, 0x70 ;  /* 0x0000007000087802 */ /* 0x000fe40000000f00 */
[----:B------:R-:W-:Y:S02]  /*182c0*/  MOV R12, 0x1 ;  /* 0x00000001000c7802 */ /* 0x000fe40000000f00 */
[----:B-1----:R-:W-:-:S07]  /*182d0*/  MOV R13, RZ ;  /* 0x000000ff000d7202 */ /* 0x002fce0000000f00 */
[----:B------:R-:W-:-:S07]  /*182e0*/  LEPC R20, `(.L_x_63) ;  /* 0x000000001014794e */ /* 0x000fce0000000000 */
[----:B--2---:R-:W-:Y:S05]  /*182f0*/  CALL.ABS.NOINC R2 ;  /* 0x0000000002007343 */ /* 0x004fea0003c00000 */
.L_x_63:
[----:B------:R-:W1:Y:S01]  /*18300*/  S2R R4, SR_TID.X ;  /* 0x0000000000047919 */ /* 0x000e620000002100 */
[----:B------:R-:W-:Y:S01]  /*18310*/  ULDC.64 UR4, c[0x0][0x730] ;  /* 0x0001cc0000047ab9 */ /* 0x000fe20000000a00 */
[----:B------:R-:W-:Y:S02]  /*18320*/  IADD3 R16, R16, 0x1f, RZ ;  /* 0x0000001f10107810 */ /* 0x000fe40007ffe0ff */
[----:B------:R-:W-:Y:S02]  /*18330*/  ISETP.NE.U32.AND P0, PT, RZ, UR4, PT ;  /* 0x00000004ff007c0c */ /* 0x000fe4000bf05070 */
[----:B------:R-:W-:Y:S02]  /*18340*/  LEA R17, R17, R18, 0x4 ;  /* 0x0000001211117211 */ /* 0x000fe400078e20ff */
[----:B------:R-:W-:-:S13]  /*18350*/  ISETP.NE.AND.EX P0, PT, RZ, UR5, PT, P0 ;  /* 0x00000005ff007c0c */ /* 0x000fda000bf05300 */
[----:B------:R-:W3:Y:S01]  /*18360*/  @P0 LDC R49, c[0x0][0x720] ;  /* 0x0001c800ff310b82 */ /* 0x000ee20000000800 */
[----:B------:R-:W-:Y:S02]  /*18370*/  ISETP.GT.U32.AND P0, PT, R16, 0x3e, PT ;  /* 0x0000003e1000780c */ /* 0x000fe40003f04070 */
[----:B-1----:R-:W-:Y:S02]  /*18380*/  SHF.L.U32 R0, R4, 0x4, RZ ;  /* 0x0000000404007819 */ /* 0x002fe400000006ff */
[----:B--2---:R-:W-:Y:S02]  /*18390*/  SHF.R.U32.HI R2, RZ, 0x1, R4 ;  /* 0x00000001ff027819 */ /* 0x004fe40000011604 */
[C---:B----4-:R-:W-:Y:S02]  /*183a0*/  LOP3.LUT R3, R0.reuse, 0x40, RZ, 0xc0, !PT ;  /* 0x0000004000037812 */ /* 0x050fe400078ec0ff */
[----:B------:R-:W-:Y:S02]  /*183b0*/  LOP3.LUT R0, R0, 0x80, RZ, 0xc0, !PT ;  /* 0x0000008000007812 */ /* 0x000fe400078ec0ff */
[----:B------:R-:W-:-:S02]  /*183c0*/  LOP3.LUT R3, R3, 0x8, R2, 0xf8, !PT ;  /* 0x0000000803037812 */ /* 0x000fc400078ef802 */
[----:B------:R-:W-:Y:S02]  /*183d0*/  SHF.L.U32 R2, R4, 0x1, RZ ;  /* 0x0000000104027819 */ /* 0x000fe400000006ff */
[----:B------:R-:W-:Y:S01]  /*183e0*/  LEA R0, R17, R0, 0x4 ;  /* 0x0000000011007211 */ /* 0x000fe200078e20ff */
[-C--:B---3--:R-:W-:Y:S01]  /*183f0*/  FMUL R6, R204, R49.reuse ;  /* 0x00000031cc067220 */ /* 0x088fe20000400000 */
[----:B------:R-:W-:Y:S01]  /*18400*/  LOP3.LUT R3, R3, 0x8, R2, 0x78, !PT ;  /* 0x0000000803037812 */ /* 0x000fe200078e7802 */
[-C--:B------:R-:W-:Y:S01]  /*18410*/  FMUL R7, R26, R49.reuse ;  /* 0x000000311a077220 */ /* 0x080fe20000400000 */
[-C--:B------:R-:W-:Y:S01]  /*18420*/  FMUL R4, R200, R49.reuse ;  /* 0x00000031c8047220 */ /* 0x080fe20000400000 */
[----:B------:R-:W-:Y:S01]  /*18430*/  FMUL R5, R202, R49 ;  /* 0x00000031ca057220 */ /* 0x000fe20000400000 */
[----:B------:R-:W-:Y:S01]  /*18440*/  IADD3 R8, R0, R3, RZ ;  /* 0x0000000300087210 */ /* 0x000fe20007ffe0ff */
        /* <DEDUP_REMOVED lines=51> */
[----:B------:R-:W-:Y:S01]  /*18780*/  F2FP.BF16.F32.PACK_AB R6, R7, R6 ;  /* 0x000000060706723e */ /* 0x000fe200000010ff */
[----:B------:R-:W-:Y:S01]  /*18790*/  FMUL R49, R158, R49 ;  /* 0x000000319e317220 */ /* 0x000fe20000400000 */
[----:B------:R-:W-:-:S02]  /*187a0*/  F2FP.BF16.F32.PACK_AB R4, R3, R4 ;  /* 0x000000040304723e */ /* 0x000fc400000010ff */
[----:B------:R-:W-:Y:S02]  /*187b0*/  F2FP.BF16.F32.PACK_AB R5, R0, R5 ;  /* 0x000000050005723e */ /* 0x000fe400000010ff */
[----:B------:R-:W-:Y:S01]  /*187c0*/  F2FP.BF16.F32.PACK_AB R7, R9, R2 ;  /* 0x000000020907723e */ /* 0x000fe200000010ff */
[----:B------:R-:W-:Y:S06]  /*187d0*/  @P0 BRA `(.L_x_64) ;  /* 0x0000000000040947 */ /* 0x000fec0003800000 */
[----:B------:R-:W-:-:S04]  /*187e0*/  DEPBAR.LE SB0, 0x1 ;  /* 0x000080400000791a */ /* 0x000fc80000000000 */
.L_x_64:
[----:B------:R-:W-:Y:S05]  /*187f0*/  WARPSYNC.ALL ;  /* 0x0000000000007948 */ /* 0x000fea0003800000 */
[----:B------:R-:W-:Y:S01]  /*18800*/  BAR.SYNC.DEFER_BLOCKING 0x1, 0x80 ;  /* 0x0042000000007b1d */ /* 0x000fe20000010000 */
[C---:B------:R-:W-:Y:S02]  /*18810*/  LEA R22, R8.reuse, R22, 0x1 ;  /* 0x0000001608167211 */ /* 0x040fe400078e08ff */
[----:B------:R-:W-:Y:S02]  /*18820*/  LEA R8, R8, R19, 0x1 ;  /* 0x0000001308087211 */ /* 0x000fe400078e08ff */
[----:B------:R-:W-:Y:S01]  /*18830*/  F2FP.BF16.F32.PACK_AB R52, R10, R11 ;  /* 0x0000000b0a34723e */ /* 0x000fe200000010ff */
[----:B------:R-:W-:Y:S01]  /*18840*/  BSSY B0, `(.L_x_65) ;  /* 0x0000018000007945 */ /* 0x000fe20003800000 */
[----:B------:R-:W-:-:S02]  /*18850*/  F2FP.BF16.F32.PACK_AB R53, R12, R13 ;  /* 0x0000000d0c35723e */ /* 0x000fc400000010ff */
[----:B------:R-:W-:Y:S02]  /*18860*/  F2FP.BF16.F32.PACK_AB R54, R14, R15 ;  /* 0x0000000f0e36723e */ /* 0x000fe400000010ff */
[----:B------:R-:W-:Y:S01]  /*18870*/  F2FP.BF16.F32.PACK_AB R55, R16, R17 ;  /* 0x000000111037723e */ /* 0x000fe200000010ff */
[----:B------:R1:W-:Y:S01]  /*18880*/  STSM.16.M88.4 [R8+-0x1100], R4 ;  /* 0xffef000408007844 */ /* 0x0003e20000000200 */
[----:B------:R-:W-:Y:S01]  /*18890*/  @!PT LDS RZ, [RZ] ;  /* 0x00000000fffff984 */ /* 0x000fe20000000800 */
[----:B------:R-:W-:Y:S01]  /*188a0*/  @!PT LDS RZ, [RZ] ;  /* 0x00000000fffff984 */ /* 0x000fe20000000800 */
[----:B------:R-:W-:Y:S01]  /*188b0*/  @!PT LDS RZ, [RZ] ;  /* 0x00000000fffff984 */ /* 0x000fe20000000800 */
[----:B------:R-:W-:Y:S01]  /*188c0*/  @!PT LDS RZ, [RZ] ;  /* 0x00000000fffff984 */ /* 0x000fe20000000800 */
[----:B------:R2:W-:Y:S06]  /*188d0*/  MEMBAR.ALL.CTA ;  /* 0x0000000000007992 */ /* 0x0005ec0000008000 */
[----:B--2---:R-:W2:Y:S02]  /*188e0*/  FENCE.VIEW.ASYNC.S ;  /* 0x00000000000073c6 */ /* 0x004ea40000000000 */
[----:B--2---:R-:W-:Y:S06]  /*188f0*/  BAR.SYNC.DEFER_BLOCKING 0x1, 0x80 ;  /* 0x0042000000007b1d */ /* 0x004fec0000010000 */
[----:B------:R-:W-:Y:S05]  /*18900*/  @P0 BRA `(.L_x_66) ;  /* 0x00000000002c0947 */ /* 0x000fea0003800000 */
[----:B------:R-:W-:Y:S01]  /*18910*/  S2UR UR44, SR_CTAID.Z ;  /* 0x00000000002c79c3 */ /* 0x000fe20000002700 */
[----:B------:R-:W-:Y:S01]  /*18920*/  R2UR UR40, R19 ;  /* 0x00000000132872ca */ /* 0x000fe200000e0000 */
[----:B------:R-:W-:Y:S01]  /*18930*/  ULDC.64 UR4, c[0x0][0x198] ;  /* 0x0000660000047ab9 */ /* 0x000fe20000000a00 */
[----:B------:R-:W-:Y:S01]  /*18940*/  UMOV UR41, URZ ;  /* 0x0000003f00297c82 */ /* 0x000fe20008000000 */
[----:B------:R-:W-:-:S04]  /*18950*/  UIADD3 UR4, UP0, UR4, 0x670, URZ ;  /* 0x0000067004047890 */ /* 0x000fc8000ff1e03f */
[----:B------:R-:W2:Y:S01]  /*18960*/  S2UR UR43, SR_CTAID.Y ;  /* 0x00000000002b79c3 */ /* 0x000ea20000002600 */
[----:B------:R-:W-:-:S05]  /*18970*/  UIADD3.X UR5, URZ, UR5, URZ, UP0, !UPT ;  /* 0x000000053f057290 */ /* 0x000fca00087fe43f */
[----:B------:R-:W-:-:S09]  /*18980*/  UIADD3 UR40, UR40, -0x1100, URZ ;  /* 0xffffef0028287890 */ /* 0x000fd2000fffe03f */
[----:B--2---:R2:W-:Y:S01]  /*18990*/  UTMASTG.4D [UR40], [UR4] ;  /* 0x00000028040073b5 */ /* 0x0045e20008018000 */
[----:B------:R0:W-:Y:S01]  /*189a0*/  UTMACMDFLUSH ;  /* 0x00000000000079b7 */ /* 0x0001e20000000000 */
[----:B--2---:R-:W-:-:S04]  /*189b0*/  DEPBAR.LE SB0, 0x1 ;  /* 0x000080400000791a */ /* 0x004fc80000000000 */
.L_x_66:
[----:B------:R-:W-:Y:S05]  /*189c0*/  BSYNC B0 ;  /* 0x0000000000007941 */ /* 0x000fea0003800000 */
.L_x_65:
[----:B------:R-:W-:Y:S01]  /*189d0*/  BAR.SYNC.DEFER_BLOCKING 0x1, 0x80 ;  /* 0x0042000000007b1d */ /* 0x000fe20000010000 */
[----:B-1----:R-:W-:Y:S02]  /*189e0*/  F2FP.BF16.F32.PACK_AB R4, R18, R21 ;  /* 0x000000151204723e */ /* 0x002fe400000010ff */
[----:B------:R-:W-:Y:S02]  /*189f0*/  F2FP.BF16.F32.PACK_AB R5, R20, R23 ;  /* 0x000000171405723e */ /* 0x000fe400000010ff */
[----:B------:R-:W-:Y:S01]  /*18a00*/  F2FP.BF16.F32.PACK_AB R6, R24, R25 ;  /* 0x000000191806723e */ /* 0x000fe200000010ff */
[----:B------:R-:W-:Y:S01]  /*18a10*/  BSSY B0, `(.L_x_67) ;  /* 0x0000016000007945 */ /* 0x000fe20003800000 */
[----:B------:R-:W-:Y:S01]  /*18a20*/  F2FP.BF16.F32.PACK_AB R7, R26, R27 ;  /* 0x0000001b1a07723e */ /* 0x000fe200000010ff */
[----:B------:R1:W-:Y:S01]  /*18a30*/  STSM.16.M88.4 [R22+0x800], R52 ;  /* 0x0008003416007844 */ /* 0x0003e20000000200 */
        /* <DEDUP_REMOVED lines=11> */
[----:B------:R-:W-:Y:S01]  /*18af0*/  UMOV UR41, 0x10 ;  /* 0x0000001000297882 */ /* 0x000fe20000000000 */
[----:B------:R-:W-:-:S04]  /*18b00*/  UIADD3 UR4, UP0, UR4, 0x670, URZ ;  /* 0x0000067004047890 */ /* 0x000fc8000ff1e03f */
[----:B------:R-:W2:Y:S01]  /*18b10*/  S2UR UR43, SR_CTAID.Y ;  /* 0x00000000002b79c3 */ /* 0x000ea20000002600 */
[----:B------:R-:W-:-:S05]  /*18b20*/  UIADD3.X UR5, URZ, UR5, URZ, UP0, !UPT ;  /* 0x000000053f057290 */ /* 0x000fca00087fe43f */
[----:B------:R-:W-:-:S09]  /*18b30*/  UIADD3 UR40, UR40, -0x900, URZ ;  /* 0xfffff70028287890 */ /* 0x000fd2000fffe03f */
[----:B--2---:R2:W-:Y:S01]  /*18b40*/  UTMASTG.4D [UR40], [UR4] ;  /* 0x00000028040073b5 */ /* 0x0045e20008018000 */
[----:B------:R0:W-:Y:S01]  /*18b50*/  UTMACMDFLUSH ;  /* 0x00000000000079b7 */ /* 0x0001e20000000000 */
[----:B--2---:R-:W-:-:S04]  /*18b60*/  DEPBAR.LE SB0, 0x1 ;  /* 0x000080400000791a */ /* 0x004fc80000000000 */
.L_x_68:
[----:B------:R-:W-:Y:S05]  /*18b70*/  BSYNC B0 ;  /* 0x0000000000007941 */ /* 0x000fea0003800000 */
.L_x_67:
[----:B------:R-:W-:Y:S01]  /*18b80*/  BAR.SYNC.DEFER_BLOCKING 0x1, 0x80 ;  /* 0x0042000000007b1d */ /* 0x000fe20000010000 */
[----:B------:R-:W-:Y:S02]  /*18b90*/  F2FP.BF16.F32.PACK_AB R28, R28, R29 ;  /* 0x0000001d1c1c723e */ /* 0x000fe400000010ff */
[----:B------:R-:W-:Y:S02]  /*18ba0*/  F2FP.BF16.F32.PACK_AB R29, R30, R31 ;  /* 0x0000001f1e1d723e */ /* 0x000fe400000010ff */
[----:B------:R-:W-:Y:S01]  /*18bb0*/  F2FP.BF16.F32.PACK_AB R30, R32, R33 ;  /* 0x00000021201e723e */ /* 0x000fe200000010ff */
[----:B------:R-:W-:Y:S01]  /*18bc0*/  BSSY B0, `(.L_x_69) ;  /* 0x0000017000007945 */ /* 0x000fe20003800000 */
[----:B------:R-:W-:Y:S01]  /*18bd0*/  F2FP.BF16.F32.PACK_AB R31, R34, R35 ;  /* 0x00000023221f723e */ /* 0x000fe200000010ff */
[----:B------:R2:W-:Y:S01]  /*18be0*/  STSM.16.M88.4 [R22], R4 ;  /* 0x0000000416007844 */ /* 0x0005e20000000200 */
[----:B------:R-:W-:Y:S01]  /*18bf0*/  @!PT LDS RZ, [RZ] ;  /* 0x00000000fffff984 */ /* 0x000fe20000000800 */
[----:B------:R-:W-:Y:S01]  /*18c00*/  @!PT LDS RZ, [RZ] ;  /* 0x00000000fffff984 */ /* 0x000fe20000000800 */
[----:B------:R-:W-:Y:S01]  /*18c10*/  @!PT LDS RZ, [RZ] ;  /* 0x00000000fffff984 */ /* 0x000fe20000000800 */
[----:B------:R-:W-:Y:S01]  /*18c20*/  @!PT LDS RZ, [RZ] ;  /* 0x00000000fffff984 */ /* 0x000fe20000000800 */
[----:B------:R3:W-:Y:S06]  /*18c30*/  MEMBAR.ALL.CTA ;  /* 0x0000000000007992 */ /* 0x0007ec0000008000 */
[----:B---3--:R-:W3:Y:S02]  /*18c40*/  FENCE.VIEW.ASYNC.S ;  /* 0x00000000000073c6 */ /* 0x008ee40000000000 */
[----:B---3--:R-:W-:Y:S06]  /*18c50*/  BAR.SYNC.DEFER_BLOCKING 0x1, 0x80 ;  /* 0x0042000000007b1d */ /* 0x008fec0000010000 */
[----:B------:R-:W-:Y:S05]  /*18c60*/  @P0 BRA `(.L_x_70) ;  /* 0x0000000000300947 */ /* 0x000fea0003800000 */
[----:B------:R-:W-:Y:S01]  /*18c70*/  S2UR UR12, SR_CTAID.Z ;  /* 0x00000000000c79c3 */ /* 0x000fe20000002700 */
[----:B------:R-:W-:Y:S01]  /*18c80*/  R2UR UR8, R19 ;  /* 0x00000000130872ca */ /* 0x000fe200000e0000 */
[----:B------:R-:W-:Y:S01]  /*18c90*/  ULDC.64 UR4, c[0x0][0x198] ;  /* 0x0000660000047ab9 */ /* 0x000fe20000000a00 */
[----:B------:R-:W-:Y:S01]  /*18ca0*/  UMOV UR9, 0x20 ;  /* 0x0000002000097882 */ /* 0x000fe20000000000 */
[----:B------:R-:W-:Y:S01]  /*18cb0*/  UIADD3 UR4, UP0, UR4, 0x670, URZ ;  /* 0x0000067004047890 */ /* 0x000fe2000ff1e03f */
[----:B------:R-:W-:-:S03]  /*18cc0*/  UMOV UR10, UR42 ;  /* 0x0000002a000a7c82 */ /* 0x000fc60008000000 */
[----:B------:R-:W3:Y:S01]  /*18cd0*/  S2UR UR11, SR_CTAID.Y ;  /* 0x00000000000b79c3 */ /* 0x000ee20000002600 */
[----:B------:R-:W-:-:S05]  /*18ce0*/  UIADD3.X UR5, URZ, UR5, URZ, UP0, !UPT ;  /* 0x000000053f057290 */ /* 0x000fca00087fe43f */
[----:B------:R-:W-:-:S09]  /*18cf0*/  UIADD3 UR8, UR8, -0x1100, URZ ;  /* 0xffffef0008087890 */ /* 0x000fd2000fffe03f */
[----:B---3--:R3:W-:Y:S01]  /*18d00*/  UTMASTG.4D [UR8], [UR4] ;  /* 0x00000008040073b5 */ /* 0x0087e20008018000 */
[----:B------:R0:W-:Y:S01]  /*18d10*/  UTMACMDFLUSH ;  /* 0x00000000000079b7 */ /* 0x0001e20000000000 */
[----:B---3--:R-:W-:-:S04]  /*18d20*/  DEPBAR.LE SB0, 0x1 ;  /* 0x000080400000791a */ /* 0x008fc80000000000 */
.L_x_70:
[----:B------:R-:W-:Y:S05]  /*18d30*/  BSYNC B0 ;  /* 0x0000000000007941 */ /* 0x000fea0003800000 */
.L_x_69:
[----:B------:R-:W-:Y:S01]  /*18d40*/  BAR.SYNC.DEFER_BLOCKING 0x1, 0x80 ;  /* 0x0042000000007b1d */ /* 0x000fe20000010000 */
[----:B------:R-:W-:Y:S02]  /*18d50*/  F2FP.BF16.F32.PACK_AB R36, R36, R37 ;  /* 0x000000252424723e */ /* 0x000fe400000010ff */
        /* <DEDUP_REMOVED lines=10> */
[----:B----4-:R-:W4:Y:S02]  /*18e00*/  FENCE.VIEW.ASYNC.S ;  /* 0x00000000000073c6 */ /* 0x010f240000000000 */
[----:B----4-:R-:W-:Y:S06]  /*18e10*/  BAR.SYNC.DEFER_BLOCKING 0x1, 0x80 ;  /* 0x0042000000007b1d */ /* 0x010fec0000010000 */
[----:B------:R-:W-:Y:S05]  /*18e20*/  @P0 BRA `(.L_x_72) ;  /* 0x0000000000300947 */ /* 0x000fea0003800000 */
[----:B------:R-:W-:Y:S01]  /*18e30*/  S2UR UR12, SR_CTAID.Z ;  /* 0x00000000000c79c3 */ /* 0x000fe20000002700 */
[----:B------:R-:W-:Y:S01]  /*18e40*/  R2UR UR8, R19 ;  /* 0x00000000130872ca */ /* 0x000fe200000e0000 */
[----:B------:R-:W-:Y:S01]  /*18e50*/  ULDC.64 UR4, c[0x0][0x198] ;  /* 0x0000660000047ab9 */ /* 0x000fe20000000a00 */
[----:B------:R-:W-:Y:S01]  /*18e60*/  UMOV UR9, 0x30 ;  /* 0x0000003000097882 */ /* 0x000fe20000000000 */
[----:B------:R-:W-:Y:S01]  /*18e70*/  UIADD3 UR4, UP0, UR4, 0x670, URZ ;  /* 0x0000067004047890 */ /* 0x000fe2000ff1e03f */
[----:B------:R-:W-:-:S03]  /*18e80*/  UMOV UR10, UR42 ;  /* 0x0000002a000a7c82 */ /* 0x000fc60008000000 */
[----:B------:R-:W4:Y:S01]  /*18e90*/  S2UR UR11, SR_CTAID.Y ;  /* 0x00000000000b79c3 */ /* 0x000f220000002600 */
[----:B------:R-:W-:-:S05]  /*18ea0*/  UIADD3.X UR5, URZ, UR5, URZ, UP0, !UPT ;  /* 0x000000053f057290 */ /* 0x000fca00087fe43f */
[----:B------:R-:W-:-:S09]  /*18eb0*/  UIADD3 UR8, UR8, -0x900, URZ ;  /* 0xfffff70008087890 */ /* 0x000fd2000fffe03f */
[----:B----4-:R4:W-:Y:S01]  /*18ec0*/  UTMASTG.4D [UR8], [UR4] ;  /* 0x00000008040073b5 */ /* 0x0109e20008018000 */
[----:B------:R0:W-:Y:S01]  /*18ed0*/  UTMACMDFLUSH ;  /* 0x00000000000079b7 */ /* 0x0001e20000000000 */
[----:B----4-:R-:W-:-:S04]  /*18ee0*/  DEPBAR.LE SB0, 0x1 ;  /* 0x000080400000791a */ /* 0x010fc80000000000 */
.L_x_72:
[----:B------:R-:W-:Y:S05]  /*18ef0*/  BSYNC B0 ;  /* 0x0000000000007941 */ /* 0x000fea0003800000 */
.L_x_71:
        /* <DEDUP_REMOVED lines=12> */
[----:B-----5:R-:W5:Y:S02]  /*18fc0*/  FENCE.VIEW.ASYNC.S ;  /* 0x00000000000073c6 */ /* 0x020f640000000000 */
[----:B-----5:R-:W-:Y:S06]  /*18fd0*/  BAR.SYNC.DEFER_BLOCKING 0x1, 0x80 ;  /* 0x0042000000007b1d */ /* 0x020fec0000010000 */
[----:B------:R-:W-:Y:S05]  /*18fe0*/  @P0 BRA `(.L_x_74) ;  /* 0x0000000000300947 */ /* 0x000fea0003800000 */
[----:B------:R-:W-:Y:S01]  /*18ff0*/  S2UR UR12, SR_CTAID.Z ;  /* 0x00000000000c79c3 */ /* 0x000fe20000002700 */
[----:B------:R-:W-:Y:S01]  /*19000*/  R2UR UR8, R19 ;  /* 0x00000000130872ca */ /* 0x000fe200000e0000 */
[----:B------:R-:W-:Y:S01]  /*19010*/  ULDC.64 UR4, c[0x0][0x198] ;  /* 0x0000660000047ab9 */ /* 0x000fe20000000a00 */
[----:B------:R-:W-:Y:S01]  /*19020*/  UMOV UR9, 0x40 ;  /* 0x0000004000097882 */ /* 0x000fe20000000000 */
[----:B------:R-:W-:Y:S01]  /*19030*/  UIADD3 UR4, UP0, UR4, 0x670, URZ ;  /* 0x0000067004047890 */ /* 0x000fe2000ff1e03f */
[----:B------:R-:W-:-:S03]  /*19040*/  UMOV UR10, UR42 ;  /* 0x0000002a000a7c82 */ /* 0x000fc60008000000 */
[----:B------:R-:W5:Y:S01]  /*19050*/  S2UR UR11, SR_CTAID.Y ;  /* 0x00000000000b79c3 */ /* 0x000f620000002600 */
[----:B------:R-:W-:-:S05]  /*19060*/  UIADD3.X UR5, URZ, UR5, URZ, UP0, !UPT ;  /* 0x000000053f057290 */ /* 0x000fca00087fe43f */
[----:B------:R-:W-:-:S09]  /*19070*/  UIADD3 UR8, UR8, -0x1100, URZ ;  /* 0xffffef0008087890 */ /* 0x000fd2000fffe03f */
[----:B-----5:R1:W-:Y:S01]  /*19080*/  UTMASTG.4D [UR8], [UR4] ;  /* 0x00000008040073b5 */ /* 0x0203e20008018000 */
[----:B------:R0:W-:Y:S01]  /*19090*/  UTMACMDFLUSH ;  /* 0x00000000000079b7 */ /* 0x0001e20000000000 */
[----:B-1----:R-:W-:-:S04]  /*190a0*/  DEPBAR.LE SB0, 0x1 ;  /* 0x000080400000791a */ /* 0x002fc80000000000 */
.L_x_74:
[----:B------:R-:W-:Y:S05]  /*190b0*/  BSYNC B0 ;  /* 0x0000000000007941 */ /* 0x000fea0003800000 */
.L_x_73:
        /* <DEDUP_REMOVED lines=27> */
.L_x_76:
[----:B------:R-:W-:Y:S05]  /*19270*/  BSYNC B0 ;  /* 0x0000000000007941 */ /* 0x000fea0003800000 */
.L_x_75:
[----:B------:R-:W-:Y:S06]  /*19280*/  BAR.SYNC.DEFER_BLOCKING 0x1, 0x80 ;  /* 0x0042000000007b1d */ /* 0x000fec0000010000 */
[----:B------:R-:W-:Y:S01]  /*19290*/  BSSY B0, `(.L_x_77) ;  /* 0x0000015000007945 */ /* 0x000fe20003800000 */
        /* <DEDUP_REMOVED lines=18> */
[----:B-----5:R1:W-:Y:S02]  /*193c0*/  UTMASTG.4D [UR8], [UR4] ;  /* 0x00000008040073b5 */ /* 0x0203e40008018000 */
[----:B-1----:R0:W-:Y:S02]  /*193d0*/  UTMACMDFLUSH ;  /* 0x00000000000079b7 */ /* 0x0021e40000000000 */
.L_x_78:
[----:B------:R-:W-:Y:S05]  /*193e0*/  BSYNC B0 ;  /* 0x0000000000007941 */ /* 0x000fea0003800000 */
.L_x_77:
[----:B------:R-:W-:Y:S01]  /*193f0*/  UIADD3 UR37, UR37, -0x1, URZ ;  /* 0xffffffff25257890 */ /* 0x000fe2000fffe03f */
[----:B------:R-:W-:-:S04]  /*19400*/  DEPBAR.LE SB0, 0x0 ;  /* 0x000080000000791a */ /* 0x000fc80000000000 */
[----:B------:R-:W-:-:S04]  /*19410*/  USHF.L.U32 UR4, UR37, 0x3, URZ ;  /* 0x0000000325047899 */ /* 0x000fc8000800063f */
[----:B------:R-:W-:-:S04]  /*19420*/  ULOP3.LUT UR4, UR4, 0x8, URZ, 0xe2, !UPT ;  /* 0x0000000804047892 */ /* 0x000fc8000f8ee23f */
[----:B------:R-:W-:-:S06]  /*19430*/  ULOP3.LUT UR4, UR4, 0x18, URZ, 0x3c, !UPT ;  /* 0x0000001804047892 */ /* 0x000fcc000f8e3c3f */
[----:B------:R-:W-:-:S04]  /*19440*/  MOV R0, UR4 ;  /* 0x0000000400007c02 */ /* 0x000fc80008000f00 */
[----:B------:R-:W-:Y:S01]  /*19450*/  SYNCS.ARRIVE.TRANS64.A1T0 RZ, [R0+UR36+0x4d090], RZ ;  /* 0x04d090ff00ff79a7 */ /* 0x000fe20008100024 */
[----:B------:R-:W-:Y:S05]  /*19460*/  EXIT ;  /* 0x000000000000794d */ /* 0x000fea0003800000 */
.L_x_6:
[----:B------:R-:W-:-:S08]  /*19470*/  UISETP.NE.AND UP0, UPT, UR5, 0x1, UPT ;  /* 0x000000010500788c */ /* 0x000fd0000bf05270 */
[----:B------:R-:W1:-:S00]  /*19480*/  USETMAXREG.DEALLOC.CTAPOOL 0x18 ;  /* 0x00000018000079c8 */ /* 0x000e4000080e0500 */
[----:B------:R-:W-:-:S13]  /*19490*/  PLOP3.LUT P0, PT, PT, PT, UP0, 0x80, 0x0 ;  /* 0x000000000000781c */ /* 0x000fda0003f0f008 */
[----:B------:R-:W-:Y:S05]  /*194a0*/  @P0 EXIT ;  /* 0x000000000000094d */ /* 0x000fea0003800000 */
[----:B------:R-:W2:Y:S01]  /*194b0*/  S2UR UR11, SR_CTAID.X ;  /* 0x00000000000b79c3 */ /* 0x000ea20000002500 */
[----:B------:R-:W-:Y:S01]  /*194c0*/  ELECT P3, URZ, PT ;  /* 0x00000000003f782f */ /* 0x000fe20003860000 */
[----:B------:R-:W-:Y:S01]  /*194d0*/  BSSY B0, `(.L_x_79) ;  /* 0x000004d000007945 */ /* 0x000fe20003800000 */
[----:B-1----:R-:W-:Y:S01]  /*194e0*/  IMAD.MOV.U32 R2, RZ, RZ, RZ ;  /* 0x000000ffff027224 */ /* 0x002fe200078e00ff */
[----:B------:R-:W-:Y:S02]  /*194f0*/  MOV R8, RZ ;  /* 0x000000ff00087202 */ /* 0x000fe40000000f00 */
[----:B------:R-:W-:Y:S02]  /*19500*/  MOV R4, RZ ;  /* 0x000000ff00047202 */ /* 0x000fe40000000f00 */
[----:B------:R-:W1:Y:S08]  /*19510*/  S2UR UR60, SR_CTAID.Y ;  /* 0x00000000003c79c3 */ /* 0x000e700000002600 */
[----:B------:R-:W3:Y:S01]  /*19520*/  S2UR UR61, SR_CTAID.Z ;  /* 0x00000000003d79c3 */ /* 0x000ee20000002700 */
[----:B--2---:R-:W-:Y:S01]  /*19530*/  USHF.L.U32 UR11, UR11, 0x7, URZ ;  /* 0x000000070b0b7899 */ /* 0x004fe2000800063f */
[----:B------:R-:W-:Y:S11]  /*19540*/  @!P3 BRA `(.L_x_80) ;  /* 0x000000040014b947 */ /* 0x000ff60003800000 */
[----:B------:R-:W2:Y:S01]  /*19550*/  S2R R4, SR_CgaCtaId ;  /* 0x0000000000047919 */ /* 0x000ea20000008800 */
[----:B------:R-:W-:Y:S02]  /*19560*/  MOV R3, 0x400 ;  /* 0x0000040000037802 */ /* 0x000fe40000000f00 */
[----:B------:R-:W-:Y:S02]  /*19570*/  MOV R5, 0x1 ;  /* 0x0000000100057802 */ /* 0x000fe40000000f00 */
[----:B--2---:R-:W-:Y:S02]  /*19580*/  LEA R4, R4, R3, 0x18 ;  /* 0x0000000304047211 */ /* 0x004fe400078ec0ff */
[----:B------:R-:W-:-:S04]  /*19590*/  SHF.L.U32 R3, R5, 0x1f, RZ ;  /* 0x0000001f05037819 */ /* 0x000fc800000006ff */
[----:B------:R-:W2:Y:S02]  /*195a0*/  SYNCS.PHASECHK.TRANS64.TRYWAIT P0, [R4+URZ+0x4d060], R3 ;  /* 0x04d06003040075a7 */ /* 0x000ea4000800017f */
[----:B--2---:R-:W-:Y:S05]  /*195b0*/  @!P0 BRA `(.L_x_81) ;  /* 0x0000002000188947 */ /* 0x004fea0003800000 */
.L_x_118:
[----:B------:R-:W-:Y:S01]  /*195c0*/  ULOP3.LUT UR5, UR4, 0x2, URZ, 0xfc, !UPT ;  /* 0x0000000204057892 */ /* 0x000fe2000f8efc3f */
[----:B--2---:R-:W-:-:S03]  /*195d0*/  @P2 MOV R3, 0x3800 ;  /* 0x0000380000032802 */ /* 0x004fc60000000f00 */
[----:B------:R-:W-:Y:S01]  /*195e0*/  UPRMT UR5, UR5, 0x9910, URZ ;  /* 0x0000991005057896 */ /* 0x000fe2000800003f */
[----:B------:R2:W-:Y:S03]  /*195f0*/  @P2 SYNCS.ARRIVE.TRANS64 RZ, [R4+URZ+0x4d050], R3 ;  /* 0x04d0500304ff29a7 */ /* 0x0005e6000800003f */
[----:B------:R-:W-:-:S06]  /*19600*/  UISETP.NE.AND UP0, UPT, UR5, 0x2, UPT ;  /* 0x000000020500788c */ /* 0x000fcc000bf05270 */
[----:B------:R-:W-:-:S13]  /*19610*/  PLOP3.LUT P0, PT, PT, PT, UP0, 0x80, 0x0 ;  /* 0x000000000000781c */ /* 0x000fda0003f0f008 */
[----:B--2---:R-:W-:Y:S05]  /*19620*/  @P0 BRA `(.L_x_82) ;  /* 0x0000000000040947 */ /* 0x004fea0003800000 */
[----:B-1-3--:R-:W-:Y:S01]  /*19630*/  BPT.TRAP 0x1 ;  /* 0x000000040000795c */ /* 0x00afe20000300000 */
.L_x_82:
[----:B------:R-:W-:-:S04]  /*19640*/  LOP3.LUT P0, RZ, R0, 0x1f, RZ, 0xc0, !PT ;  /* 0x0000001f00ff7812 */ /* 0x000fc8000780c0ff */
[----:B------:R-:W-:-:S13]  /*19650*/  PLOP3.LUT P0, PT, P0, P2, PT, 0x2a, 0x0 ;  /* 0x000000000000781c */ /* 0x000fda0000704572 */
[----:B------:R-:W-:Y:S05]  /*19660*/  @P0 BRA `(.L_x_83) ;  /* 0x0000000000040947 */ /* 0x000fea0003800000 */
[----:B-1-3--:R-:W-:Y:S01]  /*19670*/  BPT.TRAP 0x1 ;  /* 0x000000040000795c */ /* 0x00afe20000300000 */
.L_x_83:
[----:B------:R-:W-:Y:S01]  /*19680*/  R2UR UR8, R4 ;  /* 0x00000000040872ca */ /* 0x000fe200000e0000 */
[----:B------:R-:W-:Y:S01]  /*19690*/  ULDC.64 UR6, c[0x0][0x198] ;  /* 0x0000660000067ab9 */ /* 0x000fe20000000a00 */
[----:B------:R-:W-:Y:S01]  /*196a0*/  UMOV UR14, 0x0 ;  /* 0x00000000000e7882 */ /* 0x000fe20000000000 */
[----:B------:R-:W-:Y:S01]  /*196b0*/  UIADD3 UR6, UP0, UR6, 0xf0, URZ ;  /* 0x000000f006067890 */ /* 0x000fe2000ff1e03f */
[----:B------:R-:W-:Y:S01]  /*196c0*/  MOV R8, 0x40 ;  /* 0x0000004000087802 */ /* 0x000fe20000000f00 */
[----:B------:R-:W-:Y:S01]  /*196d0*/  UMOV UR15, 0x10000000 ;  /* 0x10000000000f7882 */ /* 0x000fe20000000000 */
[----:B------:R-:W-:Y:S01]  /*196e0*/  UMOV UR10, URZ ;  /* 0x0000003f000a7c82 */ /* 0x000fe20008000000 */
[----:B------:R-:W-:Y:S01]  /*196f0*/  UIADD3.X UR7, URZ, UR7, URZ, UP0, !UPT ;  /* 0x000000073f077290 */ /* 0x000fe200087fe43f */
[----:B------:R-:W-:Y:S01]  /*19700*/  MOV R4, 0x1 ;  /* 0x0000000100047802 */ /* 0x000fe20000000f00 */
[----:B-1----:R-:W-:Y:S01]  /*19710*/  UMOV UR12, UR60 ;  /* 0x0000003c000c7c82 */ /* 0x002fe20008000000 */
[----:B---3--:R-:W-:Y:S01]  /*19720*/  UMOV UR13, UR61 ;  /* 0x0000003d000d7c82 */ /* 0x008fe20008000000 */
[----:B------:R-:W-:Y:S01]  /*19730*/  UMOV UR42, 0x10 ;  /* 0x00000010002a7882 */ /* 0x000fe20000000000 */
[----:B------:R-:W-:Y:S01]  /*19740*/  UMOV UR43, UR11 ;  /* 0x0000000b002b7c82 */ /* 0x000fe20008000000 */
[----:B------:R-:W-:-:S02]  /*19750*/  UIADD3 UR9, UR8, 0x4d050, URZ ;  /* 0x0004d05008097890 */ /* 0x000fc4000fffe03f */
[----:B------:R-:W-:Y:S02]  /*19760*/  UIADD3 UR40, UR8, 0x800, URZ ;  /* 0x0000080008287890 */ /* 0x000fe4000fffe03f */
[----:B------:R-:W-:Y:S02]  /*19770*/  UIADD3 UR32, UR8, 0x1000, URZ ;  /* 0x0000100008207890 */ /* 0x000fe4000fffe03f */
[----:B------:R-:W-:Y:S02]  /*19780*/  UIADD3 UR24, UR8, 0x1800, URZ ;  /* 0x0000180008187890 */ /* 0x000fe4000fffe03f */
[----:B------:R-:W-:Y:S02]  /*19790*/  UIADD3 UR16, UR8, 0x2000, URZ ;  /* 0x0000200008107890 */ /* 0x000fe4000fffe03f */
[----:B------:R1:W-:Y:S01]  /*197a0*/  UTMALDG.4D [UR8], [UR6], desc[UR14] ;  /* 0x00000e08060075b4 */ /* 0x0003e20008019000 */
[----:B------:R-:W-:Y:S01]  /*197b0*/  UIADD3 UR56, UR8, 0x2800, URZ ;  /* 0x0000280008387890 */ /* 0x000fe2000fffe03f */
[----:B------:R-:W-:Y:S01]  /*197c0*/  UMOV UR44, UR60 ;  /* 0x0000003c002c7c82 */ /* 0x000fe20008000000 */
[----:B------:R-:W-:Y:S01]  /*197d0*/  UMOV UR45, UR61 ;  /* 0x0000003d002d7c82 */ /* 0x000fe20008000000 */
[----:B------:R-:W-:Y:S01]  /*197e0*/  UMOV UR41, UR9 ;  /* 0x0000000900297c82 */ /* 0x000fe20008000000 */
[----:B------:R-:W-:Y:S01]  /*197f0*/  UMOV UR34, 0x20 ;  /* 0x0000002000227882 */ /* 0x000fe20000000000 */
[----:B------:R-:W-:Y:S01]  /*19800*/  UMOV UR35, UR11 ;  /* 0x0000000b00237c82 */ /* 0x000fe20008000000 */
[----:B------:R-:W-:Y:S01]  /*19810*/  UMOV UR36, UR60 ;  /* 0x0000003c00247c82 */ /* 0x000fe20008000000 */
[----:B------:R-:W-:Y:S01]  /*19820*/  UMOV UR37, UR61 ;  /* 0x0000003d00257c82 */ /* 0x000fe20008000000 */
[----:B------:R-:W-:Y:S01]  /*19830*/  UMOV UR33, UR9 ;  /* 0x0000000900217c82 */ /* 0x000fe20008000000 */
[----:B------:R-:W-:Y:S01]  /*19840*/  UMOV UR26, 0x30 ;  /* 0x00000030001a7882 */ /* 0x000fe20000000000 */
[----:B------:R-:W-:Y:S01]  /*19850*/  UMOV UR27, UR11 ;  /* 0x0000000b001b7c82 */ /* 0x000fe20008000000 */
[----:B------:R-:W-:Y:S01]  /*19860*/  UMOV UR28, UR60 ;  /* 0x0000003c001c7c82 */ /* 0x000fe20008000000 */
[----:B------:R-:W-:Y:S01]  /*19870*/  UMOV UR29, UR61 ;  /* 0x0000003d001d7c82 */ /* 0x000fe20008000000 */
[----:B------:R2:W-:Y:S01]  /*19880*/  UTMALDG.4D [UR40], [UR6], desc[UR14] ;  /* 0x00000e28060075b4 */ /* 0x0005e20008019000 */
[----:B------:R-:W-:Y:S01]  /*19890*/  UMOV UR25, UR9 ;  /* 0x0000000900197c82 */ /* 0x000fe20008000000 */
[----:B------:R-:W-:Y:S01]  /*198a0*/  UMOV UR18, 0x40 ;  /* 0x0000004000127882 */ /* 0x000fe20000000000 */
[----:B------:R-:W-:Y:S01]  /*198b0*/  UMOV UR19, UR11 ;  /* 0x0000000b00137c82 */ /* 0x000fe20008000000 */
[----:B------:R-:W-:Y:S01]  /*198c0*/  UMOV UR20, UR60 ;  /* 0x0000003c00147c82 */ /* 0x000fe20008000000 */
[----:B------:R-:W-:Y:S01]  /*198d0*/  UMOV UR21, UR61 ;  /* 0x0000003d00157c82 */ /* 0x000fe20008000000 */
[----:B------:R-:W-:Y:S01]  /*198e0*/  UMOV UR17, UR9 ;  /* 0x0000000900117c82 */ /* 0x000fe20008000000 */
[----:B------:R-:W-:Y:S01]  /*198f0*/  UMOV UR58, 0x50 ;  /* 0x00000050003a7882 */ /* 0x000fe20000000000 */
[----:B------:R2:W-:Y:S01]  /*19900*/  UTMALDG.4D [UR32], [UR6], desc[UR14] ;  /* 0x00000e20060075b4 */ /* 0x0005e20008019000 */
[----:B------:R-:W-:Y:S01]  /*19910*/  UMOV UR59, UR11 ;  /* 0x0000000b003b7c82 */ /* 0x000fe20008000000 */
[----:B------:R-:W-:Y:S01]  /*19920*/  UMOV UR57, UR9 ;  /* 0x0000000900397c82 */ /* 0x000fe20008000000 */
[----:B-1----:R-:W-:Y:S01]  /*19930*/  UIADD3 UR8, UR8, 0x3000, URZ ;  /* 0x0000300008087890 */ /* 0x002fe2000fffe03f */
[----:B------:R-:W-:Y:S01]  /*19940*/  UMOV UR10, 0x60 ;  /* 0x00000060000a7882 */ /* 0x000fe20000000000 */
[----:B------:R2:W-:Y:S01]  /*19950*/  UTMALDG.4D [UR24], [UR6], desc[UR14] ;  /* 0x00000e18060075b4 */ /* 0x0005e20008019000 */
[----:B------:R2:W-:Y:S01]  /*19960*/  UTMALDG.4D [UR16], [UR6], desc[UR14] ;  /* 0x00000e10060075b4 */ /* 0x0005e20008019000 */
[----:B------:R2:W-:Y:S05]  /*19970*/  UTMALDG.4D [UR56], [UR6], desc[UR14] ;  /* 0x00000e38060075b4 */ /* 0x0005ea0008019000 */
[----:B------:R2:W-:Y:S02]  /*19980*/  UTMALDG.4D [UR8], [UR6], desc[UR14] ;  /* 0x00000e08060075b4 */ /* 0x0005e40008019000 */
[----:B--2---:R-:W-:Y:S01]  /*19990*/  NOP ;  /* 0x0000000000007918 */ /* 0x004fe20000000000 */
.L_x_80:
[----:B-1-3--:R-:W-:Y:S05]  /*199a0*/  BSYNC B0 ;  /* 0x0000000000007941 */ /* 0x00afea0003800000 */
.L_x_79:
[----:B------:R-:W1:Y:S01]  /*199b0*/  LDC R3, c[0x0][0x28c] ;  /* 0x0000a300ff037b82 */ /* 0x000e620000000800 */
[----:B------:R-:W-:Y:S01]  /*199c0*/  BSSY B0, `(.L_x_84) ;  /* 0x0000049000007945 */ /* 0x000fe20003800000 */
[----:B-1----:R-:W-:-:S13]  /*199d0*/  ISETP.GT.AND P4, PT, R3, RZ, P3 ;  /* 0x000000ff0300720c */ /* 0x002fda0001f84270 */
[----:B------:R-:W-:Y:S05]  /*199e0*/  @!P4 BRA `(.L_x_85) ;  /* 0x000000040018c947 */ /* 0x000fea0003800000 */
[----:B------:R-:W1:Y:S01]  /*199f0*/  S2R R5, SR_CgaCtaId ;  /* 0x0000000000057919 */ /* 0x000e620000008800 */
[----:B------:R-:W-:-:S04]  /*19a00*/  MOV R2, 0x400 ;  /* 0x0000040000027802 */ /* 0x000fc80000000f00 */
[----:B-1----:R-:W-:Y:S02]  /*19a10*/  LEA R5, R5, R2, 0x18 ;  /* 0x0000000205057211 */ /* 0x002fe400078ec0ff */
[----:B------:R-:W-:-:S04]  /*19a20*/  MOV R2, 0x1 ;  /* 0x0000000100027802 */ /* 0x000fc80000000f00 */
[----:B------:R-:W-:-:S04]  /*19a30*/  SHF.L.U32 R2, R2, 0x1f, RZ ;  /* 0x0000001f02027819 */ /* 0x000fc800000006ff */
[----:B------:R-:W1:Y:S02]  /*19a40*/  SYNCS.PHASECHK.TRANS64.TRYWAIT P0, [R5+URZ+0x4d028], R2 ;  /* 0x04d02802050075a7 */ /* 0x000e64000800017f */
[----:B-1----:R-:W-:Y:S05]  /*19a50*/  @!P0 BRA `(.L_x_86) ;  /* 0x0000001c00048947 */ /* 0x002fea0003800000 */
.L_x_119:
[----:B------:R-:W-:Y:S01]  /*19a60*/  ULOP3.LUT UR5, UR4, 0x2, URZ, 0xfc, !UPT ;  /* 0x0000000204057892 */ /* 0x000fe2000f8efc3f */
[----:B-1----:R-:W-:-:S03]  /*19a70*/  @P2 MOV R2, 0xe000 ;  /* 0x0000e00000022802 */ /* 0x002fc60000000f00 */
[----:B------:R-:W-:Y:S01]  /*19a80*/  UPRMT UR5, UR5, 0x9910, URZ ;  /* 0x0000991005057896 */ /* 0x000fe2000800003f */
[----:B------:R1:W-:Y:S03]  /*19a90*/  @P2 SYNCS.ARRIVE.TRANS64 RZ, [R5+URZ+0x4d000], R2 ;  /* 0x04d0000205ff29a7 */ /* 0x0003e6000800003f */
[----:B------:R-:W-:-:S06]  /*19aa0*/  UISETP.NE.AND UP0, UPT, UR5, 0x2, UPT ;  /* 0x000000020500788c */ /* 0x000fcc000bf05270 */
[----:B------:R-:W-:-:S13]  /*19ab0*/  PLOP3.LUT P0, PT, PT, PT, UP0, 0x80, 0x0 ;  /* 0x000000000000781c */ /* 0x000fda0003f0f008 */
[----:B-1----:R-:W-:Y:S05]  /*19ac0*/  @P0 BRA `(.L_x_87) ;  /* 0x0000000000040947 */ /* 0x002fea0003800000 */
[----:B------:R-:W-:Y:S01]  /*19ad0*/  BPT.TRAP 0x1 ;  /* 0x000000040000795c */ /* 0x000fe20000300000 */
.L_x_87:
[----:B------:R-:W-:-:S04]  /*19ae0*/  LOP3.LUT P0, RZ, R0, 0x1f, RZ, 0xc0, !PT ;  /* 0x0000001f00ff7812 */ /* 0x000fc8000780c0ff */
[----:B------:R-:W-:-:S13]  /*19af0*/  PLOP3.LUT P0, PT, P0, P2, PT, 0x2a, 0x0 ;  /* 0x000000000000781c */ /* 0x000fda0000704572 */
[----:B------:R-:W-:Y:S05]  /*19b00*/  @P0 BRA `(.L_x_88) ;  /* 0x0000000000040947 */ /* 0x000fea0003800000 */
[----:B------:R-:W-:Y:S01]  /*19b10*/  BPT.TRAP 0x1 ;  /* 0x000000040000795c */ /* 0x000fe20000300000 */
.L_x_88:
        /* <DEDUP_REMOVED lines=8> */
[----:B------:R-:W-:Y:S01]  /*19ba0*/  UMOV UR59, URZ ;  /* 0x0000003f003b7c82 */ /* 0x000fe20008000000 */
[----:B------:R-:W-:Y:S01]  /*19bb0*/  UMOV UR50, 0x10 ;  /* 0x0000001000327882 */ /* 0x000fe20000000000 */
[----:B------:R-:W-:Y:S01]  /*19bc0*/  UMOV UR52, UR60 ;  /* 0x0000003c00347c82 */ /* 0x000fe20008000000 */
[----:B------:R-:W-:-:S02]  /*19bd0*/  UMOV UR53, UR61 ;  /* 0x0000003d00357c82 */ /* 0x000fc40008000000 */
[----:B------:R-:W-:Y:S02]  /*19be0*/  UIADD3 UR56, UR5, 0x7000, URZ ;  /* 0x0000700005387890 */ /* 0x000fe4000fffe03f */
[----:B------:R-:W-:Y:S02]  /*19bf0*/  UIADD3 UR57, UR5, 0x4d000, URZ ;  /* 0x0004d00005397890 */ /* 0x000fe4000fffe03f */
[----:B------:R-:W-:Y:S02]  /*19c00*/  UIADD3 UR48, UR5, 0x9000, URZ ;  /* 0x0000900005307890 */ /* 0x000fe4000fffe03f */
[----:B------:R-:W-:Y:S02]  /*19c10*/  UIADD3 UR40, UR5, 0xb000, URZ ;  /* 0x0000b00005287890 */ /* 0x000fe4000fffe03f */
[----:B------:R-:W-:Y:S02]  /*19c20*/  UIADD3 UR32, UR5, 0xd000, URZ ;  /* 0x0000d00005207890 */ /* 0x000fe4000fffe03f */
[----:B------:R-:W-:Y:S01]  /*19c30*/  UIADD3 UR24, UR5, 0xf000, URZ ;  /* 0x0000f00005187890 */ /* 0x000fe2000fffe03f */
[----:B------:R1:W-:Y:S01]  /*19c40*/  UTMALDG.4D [UR56], [UR6], desc[UR8] ;  /* 0x00000838060075b4 */ /* 0x0003e20008019000 */
[----:B------:R-:W-:Y:S01]  /*19c50*/  UIADD3 UR16, UR5, 0x11000, URZ ;  /* 0x0001100005107890 */ /* 0x000fe2000fffe03f */
        /* <DEDUP_REMOVED lines=10> */
[----:B------:R2:W-:Y:S01]  /*19d00*/  UTMALDG.4D [UR48], [UR6], desc[UR8] ;  /* 0x00000830060075b4 */ /* 0x0005e20008019000 */
[----:B------:R-:W-:Y:S01]  /*19d10*/  UMOV UR35, UR59 ;  /* 0x0000003b00237c82 */ /* 0x000fe20008000000 */
[----:B------:R-:W-:Y:S01]  /*19d20*/  UMOV UR33, UR57 ;  /* 0x0000003900217c82 */ /* 0x000fe20008000000 */
[----:B------:R-:W-:Y:S01]  /*19d30*/  UMOV UR26, 0x40 ;  /* 0x00000040001a7882 */ /* 0x000fe20000000000 */
[----:B------:R-:W-:Y:S01]  /*19d40*/  UMOV UR28, UR60 ;  /* 0x0000003c001c7c82 */ /* 0x000fe20008000000 */
[----:B------:R-:W-:Y:S01]  /*19d50*/  UMOV UR29, UR61 ;  /* 0x0000003d001d7c82 */ /* 0x000fe20008000000 */
[----:B------:R-:W-:Y:S01]  /*19d60*/  UMOV UR27, UR59 ;  /* 0x0000003b001b7c82 */ /* 0x000fe20008000000 */
[----:B------:R-:W-:Y:S01]  /*19d70*/  UMOV UR25, UR57 ;  /* 0x0000003900197c82 */ /* 0x000fe20008000000 */
[----:B------:R2:W-:Y:S01]  /*19d80*/  UTMALDG.4D [UR40], [UR6], desc[UR8] ;  /* 0x00000828060075b4 */ /* 0x0005e20008019000 */
[----:B------:R-:W-:Y:S01]  /*19d90*/  UMOV UR18, 0x50 ;  /* 0x0000005000127882 */ /* 0x000fe20000000000 */
[----:B------:R-:W-:Y:S01]  /*19da0*/  UMOV UR20, UR60 ;  /* 0x0000003c00147c82 */ /* 0x000fe20008000000 */
[----:B------:R-:W-:Y:S01]  /*19db0*/  UMOV UR21, UR61 ;  /* 0x0000003d00157c82 */ /* 0x000fe20008000000 */
[----:B------:R-:W-:Y:S01]  /*19dc0*/  UMOV UR19, UR59 ;  /* 0x0000003b00137c82 */ /* 0x000fe20008000000 */
[----:B-1----:R-:W-:Y:S01]  /*19dd0*/  UIADD3 UR56, UR5, 0x13000, URZ ;  /* 0x0001300005387890 */ /* 0x002fe2000fffe03f */
[----:B------:R-:W-:Y:S01]  /*19de0*/  UMOV UR17, UR57 ;  /* 0x0000003900117c82 */ /* 0x000fe20008000000 */
[----:B------:R2:W-:Y:S01]  /*19df0*/  UTMALDG.4D [UR32], [UR6], desc[UR8] ;  /* 0x00000820060075b4 */ /* 0x0005e20008019000 */
[----:B------:R-:W-:Y:S01]  /*19e00*/  UMOV UR58, 0x60 ;  /* 0x00000060003a7882 */ /* 0x000fe20000000000 */
[----:B------:R2:W-:Y:S01]  /*19e10*/  UTMALDG.4D [UR24], [UR6], desc[UR8] ;  /* 0x00000818060075b4 */ /* 0x0005e20008019000 */
[----:B------:R2:W-:Y:S04]  /*19e20*/  UTMALDG.4D [UR16], [UR6], desc[UR8] ;  /* 0x00000810060075b4 */ /* 0x0005e80008019000 */
[----:B------:R2:W-:Y:S02]  /*19e30*/  UTMALDG.4D [UR56], [UR6], desc[UR8] ;  /* 0x00000838060075b4 */ /* 0x0005e40008019000 */
[----:B--2---:R-:W-:Y:S01]  /*19e40*/  NOP ;  /* 0x0000000000007918 */ /* 0x004fe20000000000 */
.L_x_85:
[----:B------:R-:W-:Y:S05]  /*19e50*/  BSYNC B0 ;  /* 0x0000000000007941 */ /* 0x000fea0003800000 */
.L_x_84:
[----:B------:R-:W-:Y:S04]  /*19e60*/  BSSY B0, `(.L_x_89) ;  /* 0x000004b000007945 */ /* 0x000fe80003800000 */
[----:B------:R-:W-:Y:S05]  /*19e70*/  @!P3 BRA `(.L_x_90) ;  /* 0x000000040024b947 */ /* 0x000fea0003800000 */
[----:B------:R-:W1:Y:S01]  /*19e80*/  S2R R6, SR_CgaCtaId ;  /* 0x0000000000067919 */ /* 0x000e620000008800 */
[----:B------:R-:W-:-:S04]  /*19e90*/  MOV R5, 0x400 ;  /* 0x0000040000057802 */ /* 0x000fc80000000f00 */
[----:B-1----:R-:W-:Y:S02]  /*19ea0*/  LEA R7, R6, R5, 0x18 ;  /* 0x0000000506077211 */ /* 0x002fe400078ec0ff */
[----:B------:R-:W-:Y:S02]  /*19eb0*/  MOV R6, 0x1 ;  /* 0x0000000100067802 */ /* 0x000fe40000000f00 */
[----:B------:R-:W-:Y:S02]  /*19ec0*/  LEA R5, R4, R7, 0x3 ;  /* 0x0000000704057211 */ /* 0x000fe400078e18ff */
[----:B------:R-:W-:-:S04]  /*19ed0*/  SHF.L.U32 R6, R6, 0x1f, RZ ;  /* 0x0000001f06067819 */ /* 0x000fc800000006ff */
[----:B------:R-:W1:Y:S02]  /*19ee0*/  SYNCS.PHASECHK.TRANS64.TRYWAIT P0, [R5+URZ+0x4d060], R6 ;  /* 0x04d06006050075a7 */ /* 0x000e64000800017f */
[----:B-1----:R-:W-:Y:S05]  /*19ef0*/  @!P0 BRA `(.L_x_91) ;  /* 0x0000001400f08947 */ /* 0x002fea0003800000 */
.L_x_120:
        /* <DEDUP_REMOVED lines=8> */
.L_x_92:
[----:B------:R-:W-:-:S04]  /*19f80*/  LOP3.LUT P0, RZ, R0, 0x1f, RZ, 0xc0, !PT ;  /* 0x0000001f00ff7812 */ /* 0x000fc8000780c0ff */
[----:B------:R-:W-:-:S13]  /*19f90*/  PLOP3.LUT P0, PT, P0, P2, PT, 0x2a, 0x0 ;  /* 0x000000000000781c */ /* 0x000fda0000704572 */
[----:B------:R-:W-:Y:S05]  /*19fa0*/  @P0 BRA `(.L_x_93) ;  /* 0x0000000000040947 */ /* 0x000fea0003800000 */
[----:B------:R-:W-:Y:S01]  /*19fb0*/  BPT.TRAP 0x1 ;  /* 0x000000040000795c */ /* 0x000fe20000300000 */
.L_x_93:
[----:B------:R-:W-:Y:S01]  /*19fc0*/  R2UR UR48, R4 ;  /* 0x00000000043072ca */ /* 0x000fe200000e0000 */
[----:B------:R-:W-:Y:S01]  /*19fd0*/  ULDC.64 UR8, c[0x0][0x198] ;  /* 0x0000660000087ab9 */ /* 0x000fe20000000a00 */
[----:B------:R-:W-:Y:S01]  /*19fe0*/  R2UR UR5, R7 ;  /* 0x00000000070572ca */ /* 0x000fe200000e0000 */
[----:B------:R-:W-:Y:S01]  /*19ff0*/  UIADD3 UR8, UP0, UR8, 0xf0, URZ ;  /* 0x000000f008087890 */ /* 0x000fe2000ff1e03f */
[----:B------:R-:W-:Y:S01]  /*1a000*/  R2UR UR51, R8 ;  /* 0x00000000083372ca */ /* 0x000fe200000e0000 */
[----:B------:R-:W-:Y:S01]  /*1a010*/  UMOV UR6, 0x0 ;  /* 0x0000000000067882 */ /* 0x000fe20000000000 */
[----:B------:R-:W-:Y:S01]  /*1a020*/  R2UR UR49, R5 ;  /* 0x00000000053172ca */ /* 0x000fe200000e0000 */
[----:B------:R-:W-:Y:S01]  /*1a030*/  UIADD3.X UR9, URZ, UR9, URZ, UP0, !UPT ;  /* 0x000000093f097290 */ /* 0x000fe200087fe43f */
[----:B------:R-:W-:Y:S01]  /*1a040*/  UMOV UR7, 0x10000000 ;  /* 0x1000000000077882 */ /* 0x000fe20000000000 */
[----:B------:R-:W-:Y:S01]  /*1a050*/  UMOV UR50, URZ ;  /* 0x0000003f00327c82 */ /* 0x000fe20008000000 */
[----:B------:R-:W-:Y:S01]  /*1a060*/  UMOV UR52, UR60 ;  /* 0x0000003c00347c82 */ /* 0x000fe20008000000 */
[----:B------:R-:W-:Y:S01]  /*1a070*/  UMOV UR53, UR61 ;  /* 0x0000003d00357c82 */ /* 0x000fe20008000000 */
[----:B------:R-:W-:Y:S01]  /*1a080*/  UMOV UR42, 0x10 ;  /* 0x00000010002a7882 */ /* 0x000fe20000000000 */
[----:B------:R-:W-:-:S02]  /*1a090*/  UMOV UR44, UR60 ;  /* 0x0000003c002c7c82 */ /* 0x000fc40008000000 */
[----:B------:R-:W-:Y:S02]  /*1a0a0*/  UIMAD UR48, UR48, 0x3800, UR5 ;  /* 0x00003800303078a4 */ /* 0x000fe4000f8e0205 */
[----:B------:R-:W-:Y:S02]  /*1a0b0*/  UIADD3 UR51, UR11, UR51, URZ ;  /* 0x000000330b337290 */ /* 0x000fe4000fffe03f */
[----:B------:R-:W-:Y:S02]  /*1a0c0*/  UIADD3 UR49, UR49, 0x4d050, URZ ;  /* 0x0004d05031317890 */ /* 0x000fe4000fffe03f */
[----:B------:R-:W-:Y:S02]  /*1a0d0*/  UIADD3 UR40, UR48, 0x800, URZ ;  /* 0x0000080030287890 */ /* 0x000fe4000fffe03f */
[----:B------:R-:W-:Y:S01]  /*1a0e0*/  UIADD3 UR56, UR48, 0x1000, URZ ;  /* 0x0000100030387890 */ /* 0x000fe2000fffe03f */
[----:B------:R-:W-:Y:S02]  /*1a0f0*/  UMOV UR45, UR61 ;  /* 0x0000003d002d7c82 */ /* 0x000fe40008000000 */
[----:B------:R-:W-:Y:S01]  /*1a100*/  UMOV UR41, UR49 ;  /* 0x0000003100297c82 */ /* 0x000fe20008000000 */
[----:B------:R-:W-:Y:S01]  /*1a110*/  UMOV UR43, UR51 ;  /* 0x00000033002b7c82 */ /* 0x000fe20008000000 */
[----:B------:R-:W-:Y:S01]  /*1a120*/  UMOV UR58, 0x20 ;  /* 0x00000020003a7882 */ /* 0x000fe20000000000 */
[----:B------:R-:W-:Y:S01]  /*1a130*/  UMOV UR57, UR49 ;  /* 0x0000003100397c82 */ /* 0x000fe20008000000 */
[----:B------:R-:W-:Y:S01]  /*1a140*/  UMOV UR59, UR51 ;  /* 0x00000033003b7c82 */ /* 0x000fe20008000000 */
[----:B------:R-:W-:Y:S01]  /*1a150*/  UTMALDG.4D [UR48], [UR8], desc[UR6] ;  /* 0x00000630080075b4 */ /* 0x000fe20008019000 */
[----:B------:R-:W-:-:S02]  /*1a160*/  UIADD3 UR32, UR48, 0x1800, URZ ;  /* 0x0000180030207890 */ /* 0x000fc4000fffe03f */
[----:B------:R-:W-:Y:S02]  /*1a170*/  UIADD3 UR24, UR48, 0x2000, URZ ;  /* 0x0000200030187890 */ /* 0x000fe4000fffe03f */
[----:B------:R-:W-:Y:S01]  /*1a180*/  UIADD3 UR16, UR48, 0x2800, URZ ;  /* 0x0000280030107890 */ /* 0x000fe2000fffe03f */
[----:B------:R-:W-:Y:S01]  /*1a190*/  UMOV UR34, 0x30 ;  /* 0x0000003000227882 */ /* 0x000fe20000000000 */
[----:B------:R-:W-:Y:S01]  /*1a1a0*/  UTMALDG.4D [UR40], [UR8], desc[UR6] ;  /* 0x00000628080075b4 */ /* 0x000fe20008019000 */
        /* <DEDUP_REMOVED lines=16> */
[----:B------:R2:W-:Y:S01]  /*1a2b0*/  UTMALDG.4D [UR24], [UR8], desc[UR6] ;  /* 0x00000618080075b4 */ /* 0x0005e20008019000 */
[----:B------:R2:W-:Y:S01]  /*1a2c0*/  UTMALDG.4D [UR16], [UR8], desc[UR6] ;  /* 0x00000610080075b4 */ /* 0x0005e20008019000 */
[----:B-1----:R-:W-:Y:S01]  /*1a2d0*/  UIADD3 UR56, UR48, 0x3000, URZ ;  /* 0x0000300030387890 */ /* 0x002fe2000fffe03f */
[----:B------:R-:W-:-:S08]  /*1a2e0*/  UMOV UR58, 0x60 ;  /* 0x00000060003a7882 */ /* 0x000fd00000000000 */
[----:B------:R2:W-:Y:S02]  /*1a2f0*/  UTMALDG.4D [UR56], [UR8], desc[UR6] ;  /* 0x00000638080075b4 */ /* 0x0005e40008019000 */
[----:B--2---:R-:W-:Y:S01]  /*1a300*/  NOP ;  /* 0x0000000000007918 */ /* 0x004fe20000000000 */
.L_x_90:
[----:B------:R-:W-:Y:S05]  /*1a310*/  BSYNC B0 ;  /* 0x0000000000007941 */ /* 0x000fea0003800000 */
.L_x_89:
[----:B------:R-:W-:Y:S01]  /*1a320*/  BSSY B0, `(.L_x_94) ;  /* 0x000004d000007945 */ /* 0x000fe20003800000 */
[----:B------:R-:W-:-:S03]  /*1a330*/  IMAD.MOV.U32 R8, RZ, RZ, RZ ;  /* 0x000000ffff087224 */ /* 0x000fc600078e00ff */
[----:B------:R-:W-:Y:S05]  /*1a340*/  @!P4 BRA `(.L_x_95) ;  /* 0x000000040028c947 */ /* 0x000fea0003800000 */
[----:B------:R-:W1:Y:S01]  /*1a350*/  S2R R5, SR_CgaCtaId ;  /* 0x0000000000057919 */ /* 0x000e620000008800 */
[----:B------:R-:W-:Y:S02]  /*1a360*/  MOV R4, 0x400 ;  /* 0x0000040000047802 */ /* 0x000fe40000000f00 */
[----:B------:R-:W-:-:S04]  /*1a370*/  MOV R7, 0x1 ;  /* 0x0000000100077802 */ /* 0x000fc80000000f00 */
[----:B------:R-:W-:Y:S02]  /*1a380*/  SHF.L.U32 R7, R7, 0x1f, RZ ;  /* 0x0000001f07077819 */ /* 0x000fe400000006ff */
[----:B-1----:R-:W-:-:S04]  /*1a390*/  LEA R5, R5, R4, 0x18 ;  /* 0x0000000405057211 */ /* 0x002fc800078ec0ff */
[----:B------:R-:W-:-:S04]  /*1a3a0*/  LEA R4, R2, R5, 0x3 ;  /* 0x0000000502047211 */ /* 0x000fc800078e18ff */
[----:B------:R-:W1:Y:S02]  /*1a3b0*/  SYNCS.PHASECHK.TRANS64.TRYWAIT P0, [R4+URZ+0x4d028], R7 ;  /* 0x04d02807040075a7 */ /* 0x000e64000800017f */
[----:B-1----:R-:W-:Y:S05]  /*1a3c0*/  @!P0 BRA `(.L_x_96) ;  /* 0x0000001000d08947 */ /* 0x002fea0003800000 */
.L_x_121:
        /* <DEDUP_REMOVED lines=8> */
.L_x_97:
[----:B------:R-:W-:-:S04]  /*1a450*/  LOP3.LUT P0, RZ, R0, 0x1f, RZ, 0xc0, !PT ;  /* 0x0000001f00ff7812 */ /* 0x000fc8000780c0ff */
[----:B------:R-:W-:-:S13]  /*1a460*/  PLOP3.LUT P0, PT, P0, P2, PT, 0x2a, 0x0 ;  /* 0x000000000000781c */ /* 0x000fda0000704572 */
[----:B------:R-:W-:Y:S05]  /*1a470*/  @P0 BRA `(.L_x_98) ;  /* 0x0000000000040947 */ /* 0x000fea0003800000 */
[----:B------:R-:W-:Y:S01]  /*1a480*/  BPT.TRAP 0x1 ;  /* 0x000000040000795c */ /* 0x000fe20000300000 */
.L_x_98:
[----:B------:R-:W-:Y:S01]  /*1a490*/  IMAD R5, R2, 0xe000, R5 ;  /* 0x0000e00002057824 */ /* 0x000fe200078e0205 */
[----:B------:R-:W-:Y:S01]  /*1a4a0*/  R2UR UR49, R4 ;  /* 0x00000000043172ca */ /* 0x000fe200000e0000 */
[----:B------:R-:W-:Y:S01]  /*1a4b0*/  ULDC.64 UR6, c[0x0][0x198] ;  /* 0x0000660000067ab9 */ /* 0x000fe20000000a00 */
[----:B------:R-:W-:Y:S01]  /*1a4c0*/  UMOV UR51, URZ ;  /* 0x0000003f00337c82 */ /* 0x000fe20008000000 */
[----:B------:R-:W-:Y:S01]  /*1a4d0*/  UIADD3 UR6, UP0, UR6, 0x2f0, URZ ;  /* 0x000002f006067890 */ /* 0x000fe2000ff1e03f */
[----:B------:R-:W-:Y:S01]  /*1a4e0*/  R2UR UR5, R5 ;  /* 0x00000000050572ca */ /* 0x000fe200000e0000 */
[----:B------:R-:W-:Y:S01]  /*1a4f0*/  UMOV UR8, 0x0 ;  /* 0x0000000000087882 */ /* 0x000fe20000000000 */
[----:B------:R-:W-:Y:S01]  /*1a500*/  UMOV UR9, 0x10000000 ;  /* 0x1000000000097882 */ /* 0x000fe20000000000 */
[----:B------:R-:W-:Y:S01]  /*1a510*/  UIADD3.X UR7, URZ, UR7, URZ, UP0, !UPT ;  /* 0x000000073f077290 */ /* 0x000fe200087fe43f */
[----:B------:R-:W-:Y:S01]  /*1a520*/  IADD3 R2, R2, 0x1, RZ ;  /* 0x0000000102027810 */ /* 0x000fe20007ffe0ff */
[----:B------:R-:W-:Y:S01]  /*1a530*/  UMOV UR50, URZ ;  /* 0x0000003f00327c82 */ /* 0x000fe20008000000 */
[----:B------:R-:W-:Y:S01]  /*1a540*/  UMOV UR52, UR60 ;  /* 0x0000003c00347c82 */ /* 0x000fe20008000000 */
[----:B------:R-:W-:Y:S01]  /*1a550*/  UMOV UR53, UR61 ;  /* 0x0000003d00357c82 */ /* 0x000fe20008000000 */
[----:B------:R-:W-:Y:S01]  /*1a560*/  UMOV UR42, 0x10 ;  /* 0x00000010002a7882 */ /* 0x000fe20000000000 */
[----:B------:R-:W-:Y:S01]  /*1a570*/  UIADD3 UR49, UR49, 0x4d000, URZ ;  /* 0x0004d00031317890 */ /* 0x000fe2000fffe03f */
[----:B------:R-:W-:Y:S01]  /*1a580*/  MOV R8, 0x1 ;  /* 0x0000000100087802 */ /* 0x000fe20000000f00 */
[----:B------:R-:W-:Y:S01]  /*1a590*/  UMOV UR44, UR60 ;  /* 0x0000003c002c7c82 */ /* 0x000fe20008000000 */
[----:B------:R-:W-:Y:S01]  /*1a5a0*/  UMOV UR45, UR61 ;  /* 0x0000003d002d7c82 */ /* 0x000fe20008000000 */
[----:B------:R-:W-:-:S02]  /*1a5b0*/  UIADD3 UR48, UR5, 0x7000, URZ ;  /* 0x0000700005307890 */ /* 0x000fc4000fffe03f */
[----:B------:R-:W-:Y:S02]  /*1a5c0*/  UIADD3 UR40, UR5, 0x9000, URZ ;  /* 0x0000900005287890 */ /* 0x000fe4000fffe03f */
[----:B------:R-:W-:Y:S01]  /*1a5d0*/  UIADD3 UR56, UR5, 0xb000, URZ ;  /* 0x0000b00005387890 */ /* 0x000fe2000fffe03f */
[----:B------:R-:W-:Y:S01]  /*1a5e0*/  UMOV UR43, UR51 ;  /* 0x00000033002b7c82 */ /* 0x000fe20008000000 */
[----:B------:R-:W-:Y:S01]  /*1a5f0*/  UMOV UR41, UR49 ;  /* 0x0000003100297c82 */ /* 0x000fe20008000000 */
[----:B------:R-:W-:Y:S01]  /*1a600*/  UMOV UR58, 0x20 ;  /* 0x00000020003a7882 */ /* 0x000fe20000000000 */
[----:B------:R-:W-:Y:S01]  /*1a610*/  UMOV UR59, UR51 ;  /* 0x00000033003b7c82 */ /* 0x000fe20008000000 */
[----:B------:R-:W-:Y:S01]  /*1a620*/  UMOV UR57, UR49 ;  /* 0x0000003100397c82 */ /* 0x000fe20008000000 */
[----:B------:R-:W-:Y:S01]  /*1a630*/  UTMALDG.4D [UR48], [UR6], desc[UR8] ;  /* 0x00000830060075b4 */ /* 0x000fe20008019000 */
[----:B------:R-:W-:Y:S02]  /*1a640*/  UIADD3 UR32, UR5, 0xd000, URZ ;  /* 0x0000d00005207890 */ /* 0x000fe4000fffe03f */
[----:B------:R-:W-:-:S02]  /*1a650*/  UIADD3 UR24, UR5, 0xf000, URZ ;  /* 0x0000f00005187890 */ /* 0x000fc4000fffe03f */
        /* <DEDUP_REMOVED lines=25> */
.L_x_95:
[----:B------:R-:W-:Y:S05]  /*1a7f0*/  BSYNC B0 ;  /* 0x0000000000007941 */ /* 0x000fea0003800000 */
.L_x_94:
[----:B------:R-:W-:-:S13]  /*1a800*/  ISETP.GE.AND P0, PT, R3, 0x101, PT ;  /* 0x000001010300780c */ /* 0x000fda0003f06270 */
[----:B------:R-:W-:Y:S05]  /*1a810*/  @!P0 EXIT ;  /* 0x000000000000894d */ /* 0x000fea0003800000 */
[----:B------:R-:W-:Y:S01]  /*1a820*/  IADD3 R3, R3, 0xff, RZ ;  /* 0x000000ff03037810 */ /* 0x000fe20007ffe0ff */
[----:B------:R-:W-:Y:S01]  /*1a830*/  BSSY B0, `(.L_x_99) ;  /* 0x00000a7000007945 */ /* 0x000fe20003800000 */
[----:B------:R-:W-:Y:S02]  /*1a840*/  LOP3.LUT P0, RZ, R0, 0x1f, RZ, 0xc0, !PT ;  /* 0x0000001f00ff7812 */ /* 0x000fe4000780c0ff */
[----:B------:R-:W-:Y:S02]  /*1a850*/  SHF.R.S32.HI R0, RZ, 0x1f, R3 ;  /* 0x0000001fff007819 */ /* 0x000fe40000011403 */
[----:B------:R-:W-:Y:S02]  /*1a860*/  PLOP3.LUT P0, PT, P0, P2, PT, 0x2a, 0x0 ;  /* 0x000000000000781c */ /* 0x000fe40000704572 */
[----:B------:R-:W-:Y:S02]  /*1a870*/  LEA.HI R0, R0, R3, RZ, 0x8 ;  /* 0x0000000300007211 */ /* 0x000fe400078f40ff */
[----:B------:R-:W-:-:S02]  /*1a880*/  MOV R3, UR4 ;  /* 0x0000000400037c02 */ /* 0x000fc40008000f00 */
[----:B------:R-:W-:Y:S02]  /*1a890*/  SHF.R.S32.HI R4, RZ, 0x8, R0 ;  /* 0x00000008ff047819 */ /* 0x000fe40000011400 */
[----:B------:R-:W-:Y:S02]  /*1a8a0*/  LOP3.LUT R0, R3, 0x2, RZ, 0xfc, !PT ;  /* 0x0000000203007812 */ /* 0x000fe400078efcff */
[----:B------:R-:W-:Y:S02]  /*1a8b0*/  SHF.L.U32 R4, R4, 0x1, RZ ;  /* 0x0000000104047819 */ /* 0x000fe400000006ff */
[----:B------:R-:W-:-:S07]  /*1a8c0*/  MOV R3, 0x1 ;  /* 0x0000000100037802 */ /* 0x000fce0000000f00 */
.L_x_110:
[----:B------:R-:W-:Y:S04]  /*1a8d0*/  BSSY B1, `(.L_x_100) ;  /* 0x000004b000017945 */ /* 0x000fe80003800000 */
[----:B------:R-:W-:Y:S05]  /*1a8e0*/  @!P3 BRA `(.L_x_101) ;  /* 0x000000040024b947 */ /* 0x000fea0003800000 */
[----:B------:R-:W1:Y:S01]  /*1a8f0*/  S2R R6, SR_CgaCtaId ;  /* 0x0000000000067919 */ /* 0x000e620000008800 */
[----:B------:R-:W-:-:S04]  /*1a900*/  MOV R5, 0x400 ;  /* 0x0000040000057802 */ /* 0x000fc80000000f00 */
[----:B-1----:R-:W-:Y:S02]  /*1a910*/  LEA R7, R6, R5, 0x18 ;  /* 0x0000000506077211 */ /* 0x002fe400078ec0ff */
[----:B------:R-:W-:Y:S02]  /*1a920*/  SHF.L.U32 R5, R3, 0x1f, RZ ;  /* 0x0000001f03057819 */ /* 0x000fe400000006ff */
[----:B------:R-:W-:-:S04]  /*1a930*/  LEA R6, R2, R7, 0x3 ;  /* 0x0000000702067211 */ /* 0x000fc800078e18ff */
[----:B------:R-:W1:Y:S02]  /*1a940*/  SYNCS.PHASECHK.TRANS64.TRYWAIT P4, [R6+URZ+0x4d028], R5 ;  /* 0x04d02805060075a7 */ /* 0x000e64000808017f */
[----:B-1----:R-:W-:Y:S05]  /*1a950*/  @!P4 BRA `(.L_x_102) ;  /* 0x0000000c0080c947 */ /* 0x002fea0003800000 */
.L_x_122:
[----:B-1----:R-:W-:-:S04]  /*1a960*/  @P2 MOV R5, 0xe000 ;  /* 0x0000e00000052802 */ /* 0x002fc80000000f00 */
[----:B------:R1:W-:Y:S02]  /*1a970*/  @P2 SYNCS.ARRIVE.TRANS64 RZ, [R6+URZ+0x4d000], R5 ;  /* 0x04d0000506ff29a7 */ /* 0x0003e4000800003f */
[----:B-1----:R-:W-:-:S04]  /*1a980*/  PRMT R5, R0, 0x9910, RZ ;  /* 0x0000991000057816 */ /* 0x002fc800000000ff */
[----:B------:R-:W-:-:S13]  /*1a990*/  ISETP.NE.AND P4, PT, R5, 0x2, PT ;  /* 0x000000020500780c */ /* 0x000fda0003f85270 */
[----:B------:R-:W-:Y:S05]  /*1a9a0*/  @P4 BRA `(.L_x_103) ;  /* 0x0000000000044947 */ /* 0x000fea0003800000 */
[----:B------:R-:W-:Y:S01]  /*1a9b0*/  BPT.TRAP 0x1 ;  /* 0x000000040000795c */ /* 0x000fe20000300000 */
.L_x_103:
[----:B------:R-:W-:Y:S05]  /*1a9c0*/  @P0 BRA `(.L_x_104) ;  /* 0x0000000000040947 */ /* 0x000fea0003800000 */
[----:B------:R-:W-:Y:S01]  /*1a9d0*/  BPT.TRAP 0x1 ;  /* 0x000000040000795c */ /* 0x000fe20000300000 */
.L_x_104:
[----:B------:R-:W-:Y:S01]  /*1a9e0*/  IMAD R7, R2, 0xe000, R7 ;  /* 0x0000e00002077824 */ /* 0x000fe200078e0207 */
[----:B------:R-:W-:Y:S01]  /*1a9f0*/  R2UR UR57, R6 ;  /* 0x00000000063972ca */ /* 0x000fe200000e0000 */
[----:B------:R-:W-:Y:S01]  /*1aa00*/  ULDC.64 UR6, c[0x0][0x198] ;  /* 0x0000660000067ab9 */ /* 0x000fe20000000a00 */
[----:B------:R-:W-:Y:S01]  /*1aa10*/  R2UR UR59, R8 ;  /* 0x00000000083b72ca */ /* 0x000fe200000e0000 */
[----:B------:R-:W-:Y:S01]  /*1aa20*/  UIADD3 UR6, UP0, UR6, 0x1f0, URZ ;  /* 0x000001f006067890 */ /* 0x000fe2000ff1e03f */
[----:B------:R-:W-:Y:S01]  /*1aa30*/  R2UR UR5, R7 ;  /* 0x00000000070572ca */ /* 0x000fe200000e0000 */
[----:B------:R-:W-:Y:S01]  /*1aa40*/  UMOV UR8, 0x0 ;  /* 0x0000000000087882 */ /* 0x000fe20000000000 */
[----:B------:R-:W-:Y:S01]  /*1aa50*/  UMOV UR9, 0x10000000 ;  /* 0x1000000000097882 */ /* 0x000fe20000000000 */
[----:B------:R-:W-:Y:S01]  /*1aa60*/  UIADD3.X UR7, URZ, UR7, URZ, UP0, !UPT ;  /* 0x000000073f077290 */ /* 0x000fe200087fe43f */
[----:B------:R-:W-:Y:S01]  /*1aa70*/  IADD3 R5, R2, 0x1, RZ ;  /* 0x0000000102057810 */ /* 0x000fe20007ffe0ff */
[----:B------:R-:W-:Y:S01]  /*1aa80*/  UMOV UR58, URZ ;  /* 0x0000003f003a7c82 */ /* 0x000fe20008000000 */
[----:B------:R-:W-:Y:S01]  /*1aa90*/  UMOV UR50, 0x10 ;  /* 0x0000001000327882 */ /* 0x000fe20000000000 */
[----:B------:R-:W-:Y:S01]  /*1aaa0*/  UMOV UR52, UR60 ;  /* 0x0000003c00347c82 */ /* 0x000fe20008000000 */
[----:B------:R-:W-:Y:S01]  /*1aab0*/  UMOV UR53, UR61 ;  /* 0x0000003d00357c82 */ /* 0x000fe20008000000 */
[----:B------:R-:W-:Y:S01]  /*1aac0*/  UIADD3 UR57, UR57, 0x4d000, URZ ;  /* 0x0004d00039397890 */ /* 0x000fe2000fffe03f */
[----:B------:R-:W-:Y:S01]  /*1aad0*/  ISETP.NE.AND P4, PT, R5, 0x5, PT ;  /* 0x000000050500780c */ /* 0x000fe20003f85270 */
[----:B------:R-:W-:-:S02]  /*1aae0*/  USHF.L.U32 UR59, UR59, 0x8, URZ ;  /* 0x000000083b3b7899 */ /* 0x000fc4000800063f */
[----:B------:R-:W-:Y:S01]  /*1aaf0*/  UIADD3 UR56, UR5, 0x7000, URZ ;  /* 0x0000700005387890 */ /* 0x000fe2000fffe03f */
[----:B------:R-:W-:Y:S01]  /*1ab00*/  SEL R2, RZ, 0x1, P4 ;  /* 0x00000001ff027807 */ /* 0x000fe20002000000 */
[----:B------:R-:W-:Y:S02]  /*1ab10*/  UIADD3 UR48, UR5, 0x9000, URZ ;  /* 0x0000900005307890 */ /* 0x000fe4000fffe03f */
[----:B------:R-:W-:Y:S01]  /*1ab20*/  UIADD3 UR16, UR5, 0xb000, URZ ;  /* 0x0000b00005107890 */ /* 0x000fe2000fffe03f */
[----:B------:R-:W-:Y:S01]  /*1ab30*/  LOP3.LUT R3, R3, R2, RZ, 0x3c, !PT ;  /* 0x0000000203037212 */ /* 0x000fe200078e3cff */
[----:B------:R-:W-:Y:S01]  /*1ab40*/  UMOV UR49, UR57 ;  /* 0x0000003900317c82 */ /* 0x000fe20008000000 */
[----:B------:R-:W-:Y:S01]  /*1ab50*/  UMOV UR51, UR59 ;  /* 0x0000003b00337c82 */ /* 0x000fe20008000000 */
[----:B------:R-:W-:Y:S01]  /*1ab60*/  UMOV UR18, 0x20 ;  /* 0x0000002000127882 */ /* 0x000fe20000000000 */
[----:B------:R-:W-:Y:S01]  /*1ab70*/  UMOV UR20, UR60 ;  /* 0x0000003c00147c82 */ /* 0x000fe20008000000 */
[----:B------:R-:W-:Y:S01]  /*1ab80*/  UMOV UR21, UR61 ;  /* 0x0000003d00157c82 */ /* 0x000fe20008000000 */
[----:B------:R-:W-:Y:S01]  /*1ab90*/  UMOV UR17, UR57 ;  /* 0x0000003900117c82 */ /* 0x000fe20008000000 */
[----:B------:R-:W-:Y:S01]  /*1aba0*/  UMOV UR19, UR59 ;  /* 0x0000003b00137c82 */ /* 0x000fe20008000000 */
[----:B------:R-:W-:Y:S01]  /*1abb0*/  UTMALDG.4D [UR56], [UR6], desc[UR8] ;  /* 0x00000838060075b4 */ /* 0x000fe20008019000 */
[----:B------:R-:W-:Y:S01]  /*1abc0*/  UIADD3 UR40, UR5, 0xd000, URZ ;  /* 0x0000d00005287890 */ /* 0x000fe2000fffe03f */
[----:B------:R-:W-:Y:S01]  /*1abd0*/  SEL R2, R5, RZ, P4 ;  /* 0x000000ff05027207 */ /* 0x000fe20002000000 */
        /* <DEDUP_REMOVED lines=26> */
.L_x_101:
[----:B------:R-:W-:Y:S05]  /*1ad80*/  BSYNC B1 ;  /* 0x0000000000017941 */ /* 0x000fea0003800000 */
.L_x_100:
[----:B------:R-:W-:Y:S01]  /*1ad90*/  ISETP.LT.OR P4, PT, R4, 0x4, !P3 ;  /* 0x000000040400780c */ /* 0x000fe20005f81670 */
[----:B------:R-:W-:-:S12]  /*1ada0*/  BSSY B1, `(.L_x_105) ;  /* 0x000004c000017945 */ /* 0x000fd80003800000 */
[----:B------:R-:W-:Y:S05]  /*1adb0*/  @P4 BRA `(.L_x_106) ;  /* 0x0000000400284947 */ /* 0x000fea0003800000 */
[----:B------:R-:W1:Y:S01]  /*1adc0*/  S2R R6, SR_CgaCtaId ;  /* 0x0000000000067919 */ /* 0x000e620000008800 */
[----:B------:R-:W-:Y:S02]  /*1add0*/  MOV R5, 0x400 ;  /* 0x0000040000057802 */ /* 0x000fe40000000f00 */
[----:B------:R-:W-:Y:S02]  /*1ade0*/  SHF.L.U32 R7, R3, 0x1f, RZ ;  /* 0x0000001f03077819 */ /* 0x000fe400000006ff */
[----:B-1----:R-:W-:-:S05]  /*1adf0*/  LEA R5, R6, R5, 0x18 ;  /* 0x0000000506057211 */ /* 0x002fca00078ec0ff */
[----:B------:R-:W-:-:S04]  /*1ae00*/  IMAD R6, R2, 0x8, R5 ;  /* 0x0000000802067824 */ /* 0x000fc800078e0205 */
[----:B------:R-:W1:Y:S02]  /*1ae10*/  SYNCS.PHASECHK.TRANS64.TRYWAIT P4, [R6+URZ+0x4d028], R7 ;  /* 0x04d02807060075a7 */ /* 0x000e64000808017f */
[----:B-1----:R-:W-:Y:S05]  /*1ae20*/  @!P4 BRA `(.L_x_107) ;  /* 0x000000080060c947 */ /* 0x002fea0003800000 */
.L_x_123:
[----:B-1----:R-:W-:-:S04]  /*1ae30*/  @P1 MOV R7, 0xe000 ;  /* 0x0000e00000071802 */ /* 0x002fc80000000f00 */
[----:B------:R1:W-:Y:S02]  /*1ae40*/  @P1 SYNCS.ARRIVE.TRANS64 RZ, [R6+URZ+0x4d000], R7 ;  /* 0x04d0000706ff19a7 */ /* 0x0003e4000800003f */
[----:B-1----:R-:W-:-:S04]  /*1ae50*/  PRMT R7, R0, 0x9910, RZ ;  /* 0x0000991000077816 */ /* 0x002fc800000000ff */
[----:B------:R-:W-:-:S13]  /*1ae60*/  ISETP.NE.AND P4, PT, R7, 0x2, PT ;  /* 0x000000020700780c */ /* 0x000fda0003f85270 */
[----:B------:R-:W-:Y:S05]  /*1ae70*/  @P4 BRA `(.L_x_108) ;  /* 0x0000000000044947 */ /* 0x000fea0003800000 */
[----:B------:R-:W-:Y:S01]  /*1ae80*/  BPT.TRAP 0x1 ;  /* 0x000000040000795c */ /* 0x000fe20000300000 */
.L_x_108:
[----:B------:R-:W-:Y:S05]  /*1ae90*/  @P0 BRA `(.L_x_109) ;  /* 0x0000000000040947 */ /* 0x000fea0003800000 */
[----:B------:R-:W-:Y:S01]  /*1aea0*/  BPT.TRAP 0x1 ;  /* 0x000000040000795c */ /* 0x000fe20000300000 */
.L_x_109:
        /* <DEDUP_REMOVED lines=16> */
[----:B------:R-:W-:Y:S01]  /*1afb0*/  USHF.L.U32 UR59, UR59, 0x8, URZ ;  /* 0x000000083b3b7899 */ /* 0x000fe2000800063f */
[----:B------:R-:W-:Y:S01]  /*1afc0*/  IADD3 R8, R8, 0x1, RZ ;  /* 0x0000000108087810 */ /* 0x000fe20007ffe0ff */
[----:B------:R-:W-:Y:S01]  /*1afd0*/  UIADD3 UR56, UR5, 0x7000, URZ ;  /* 0x0000700005387890 */ /* 0x000fe2000fffe03f */
[----:B------:R-:W-:Y:S01]  /*1afe0*/  SEL R6, RZ, 0x1, P4 ;  /* 0x00000001ff067807 */ /* 0x000fe20002000000 */
[----:B------:R-:W-:Y:S01]  /*1aff0*/  UIADD3 UR48, UR5, 0x9000, URZ ;  /* 0x0000900005307890 */ /* 0x000fe2000fffe03f */
[----:B------:R-:W-:Y:S01]  /*1b000*/  SEL R2, R2, RZ, P4 ;  /* 0x000000ff02027207 */ /* 0x000fe20002000000 */
        /* <DEDUP_REMOVED lines=37> */
.L_x_106:
[----:B------:R-:W-:Y:S05]  /*1b260*/  BSYNC B1 ;  /* 0x0000000000017941 */ /* 0x000fea0003800000 */
.L_x_105:
[C---:B------:R-:W-:Y:S02]  /*1b270*/  ISETP.GT.AND P4, PT, R4.reuse, 0x4, PT ;  /* 0x000000040400780c */ /* 0x040fe40003f84270 */
[----:B------:R-:W-:-:S11]  /*1b280*/  IADD3 R4, R4, -0x2, RZ ;  /* 0xfffffffe04047810 */ /* 0x000fd60007ffe0ff */
[----:B------:R-:W-:Y:S05]  /*1b290*/  @P4 BRA `(.L_x_110) ;  /* 0xfffffff4008c4947 */ /* 0x000fea000383ffff */
[----:B------:R-:W-:Y:S05]  /*1b2a0*/  BSYNC B0 ;  /* 0x0000000000007941 */ /* 0x000fea0003800000 */
.L_x_99:
[----:B------:R-:W-:Y:S05]  /*1b2b0*/  EXIT ;  /* 0x000000000000794d */ /* 0x000fea0003800000 */
.L_x_15:
[----:B--2---:R-:W-:-:S04]  /*1b2c0*/  MOV R3, UR8 ;  /* 0x0000000800037c02 */ /* 0x004fc80008000f00 */
[----:B------:R2:W3:Y:S03]  /*1b2d0*/  SYNCS.PHASECHK.TRANS64.TRYWAIT P1, [R3+URZ+0x4d050], R2 ;  /* 0x04d05002030075a7 */ /* 0x0004e6000802017f */
[----:B---3--:R-:W-:Y:S05]  /*1b2e0*/  @!P1 NANOSLEEP.SYNCS 0x989680 ;  /* 0x009896800000995d */ /* 0x008fea0003900000 */
[----:B------:R-:W3:Y:S02]  /*1b2f0*/  @!P1 SYNCS.PHASECHK.TRANS64 P1, [R3+URZ+0x4d050], R2 ;  /* 0x04d05002030095a7 */ /* 0x000ee4000802007f */
[----:B---3--:R-:W-:Y:S05]  /*1b300*/  @!P1 BRA `(.L_x_15) ;  /* 0xfffffffc00ec9947 */ /* 0x008fea000383ffff */
[----:B------:R-:W-:Y:S05]  /*1b310*/  BRA `(.L_x_111) ;  /* 0xfffffe5800b47947 */ /* 0x000fea000383ffff */
.L_x_17:
[----:B--2---:R-:W-:-:S04]  /*1b320*/  MOV R3, UR36 ;  /* 0x0000002400037c02 */ /* 0x004fc80008000f00 */
[----:B------:R2:W3:Y:S03]  /*1b330*/  SYNCS.PHASECHK.TRANS64.TRYWAIT P1, [R3+URZ+0x4d000], R2 ;  /* 0x04d00002030075a7 */ /* 0x0004e6000802017f */
[----:B---3--:R-:W-:Y:S05]  /*1b340*/  @!P1 NANOSLEEP.SYNCS 0x989680 ;  /* 0x009896800000995d */ /* 0x008fea0003900000 */
[----:B------:R-:W3:Y:S02]  /*1b350*/  @!P1 SYNCS.PHASECHK.TRANS64 P1, [R3+URZ+0x4d000], R2 ;  /* 0x04d00002030095a7 */ /* 0x000ee4000802007f */
[----:B---3--:R-:W-:Y:S05]  /*1b360*/  @!P1 BRA `(.L_x_17) ;  /* 0xfffffffc00ec9947 */ /* 0x008fea000383ffff */
[----:B------:R-:W-:Y:S05]  /*1b370*/  BRA `(.L_x_112) ;  /* 0xfffffe5800bc7947 */ /* 0x000fea000383ffff */
.L_x_18:
[----:B--2---:R-:W-:-:S04]  /*1b380*/  MOV R4, UR5 ;  /* 0x0000000500047c02 */ /* 0x004fc80008000f00 */
[----:B------:R2:W3:Y:S03]  /*1b390*/  SYNCS.PHASECHK.TRANS64.TRYWAIT P1, [R4+URZ+-0x8], R3 ;  /* 0xfffff803040075a7 */ /* 0x0004e6000802017f */
[----:B---3--:R-:W-:Y:S05]  /*1b3a0*/  @!P1 NANOSLEEP.SYNCS 0x989680 ;  /* 0x009896800000995d */ /* 0x008fea0003900000 */
[----:B------:R-:W3:Y:S02]  /*1b3b0*/  @!P1 SYNCS.PHASECHK.TRANS64 P1, [R4+URZ+-0x8], R3 ;  /* 0xfffff803040095a7 */ /* 0x000ee4000802007f */
[----:B---3--:R-:W-:Y:S05]  /*1b3c0*/  @!P1 BRA `(.L_x_18) ;  /* 0xfffffffc00ec9947 */ /* 0x008fea000383ffff */
[----:B------:R-:W-:Y:S05]  /*1b3d0*/  BRA `(.L_x_113) ;  /* 0xfffffe5800b87947 */ /* 0x000fea000383ffff */
.L_x_20:
[----:B-1----:R-:W-:-:S04]  /*1b3e0*/  MOV R9, UR36 ;  /* 0x0000002400097c02 */ /* 0x002fc80008000f00 */
[----:B------:R1:W2:Y:S03]  /*1b3f0*/  SYNCS.PHASECHK.TRANS64.TRYWAIT P1, [R9+URZ+0x4d008], R2 ;  /* 0x04d00802090075a7 */ /* 0x0002a6000802017f */
[----:B--2---:R-:W-:Y:S05]  /*1b400*/  @!P1 NANOSLEEP.SYNCS 0x989680 ;  /* 0x009896800000995d */ /* 0x004fea0003900000 */
[----:B------:R-:W2:Y:S02]  /*1b410*/  @!P1 SYNCS.PHASECHK.TRANS64 P1, [R9+URZ+0x4d008], R2 ;  /* 0x04d00802090095a7 */ /* 0x000ea4000802007f */
[----:B--2---:R-:W-:Y:S05]  /*1b420*/  @!P1 BRA `(.L_x_20) ;  /* 0xfffffffc00ec9947 */ /* 0x004fea000383ffff */
[----:B------:R-:W-:Y:S05]  /*1b430*/  BRA `(.L_x_114) ;  /* 0xfffffeb400e07947 */ /* 0x000fea000383ffff */
.L_x_25:
[----:B-1----:R-:W-:-:S04]  /*1b440*/  MOV R11, UR10 ;  /* 0x0000000a000b7c02 */ /* 0x002fc80008000f00 */
[----:B------:R1:W2:Y:S03]  /*1b450*/  SYNCS.PHASECHK.TRANS64.TRYWAIT P2, [R11+URZ+0x4d000], R6 ;  /* 0x04d000060b0075a7 */ /* 0x0002a6000804017f */
[----:B--2---:R-:W-:Y:S05]  /*1b460*/  @!P2 NANOSLEEP.SYNCS 0x989680 ;  /* 0x009896800000a95d */ /* 0x004fea0003900000 */
[----:B------:R-:W2:Y:S02]  /*1b470*/  @!P2 SYNCS.PHASECHK.TRANS64 P2, [R11+URZ+0x4d000], R6 ;  /* 0x04d000060b00a5a7 */ /* 0x000ea4000804007f */
[----:B--2---:R-:W-:Y:S05]  /*1b480*/  @!P2 BRA `(.L_x_25) ;  /* 0xfffffffc00eca947 */ /* 0x004fea000383ffff */
[----:B------:R-:W-:Y:S05]  /*1b490*/  BRA `(.L_x_115) ;  /* 0xfffffedc000c7947 */ /* 0x000fea000383ffff */
.L_x_29:
[----:B-1----:R-:W-:-:S04]  /*1b4a0*/  MOV R10, UR10 ;  /* 0x0000000a000a7c02 */ /* 0x002fc80008000f00 */
[----:B------:R1:W2:Y:S03]  /*1b4b0*/  SYNCS.PHASECHK.TRANS64.TRYWAIT P2, [R10+URZ+0x4d000], R11 ;  /* 0x04d0000b0a0075a7 */ /* 0x0002a6000804017f */
[----:B--2---:R-:W-:Y:S05]  /*1b4c0*/  @!P2 NANOSLEEP.SYNCS 0x989680 ;  /* 0x009896800000a95d */ /* 0x004fea0003900000 */
[----:B------:R-:W2:Y:S02]  /*1b4d0*/  @!P2 SYNCS.PHASECHK.TRANS64 P2, [R10+URZ+0x4d000], R11 ;  /* 0x04d0000b0a00a5a7 */ /* 0x000ea4000804007f */
[----:B--2---:R-:W-:Y:S05]  /*1b4e0*/  @!P2 BRA `(.L_x_29) ;  /* 0xfffffffc00eca947 */ /* 0x004fea000383ffff */
[----:B------:R-:W-:Y:S05]  /*1b4f0*/  BRA `(.L_x_28) ;  /* 0xffffff2000147947 */ /* 0x000fea000383ffff */
.L_x_37:
[----:B--2---:R-:W-:-:S04]  /*1b500*/  MOV R9, UR10 ;  /* 0x0000000a00097c02 */ /* 0x004fc80008000f00 */
[----:B------:R2:W3:Y:S03]  /*1b510*/  SYNCS.PHASECHK.TRANS64.TRYWAIT P2, [R9+URZ+0x4d000], R6 ;  /* 0x04d00006090075a7 */ /* 0x0004e6000804017f */
[----:B---3--:R-:W-:Y:S05]  /*1b520*/  @!P2 NANOSLEEP.SYNCS 0x989680 ;  /* 0x009896800000a95d */ /* 0x008fea0003900000 */
[----:B------:R-:W3:Y:S02]  /*1b530*/  @!P2 SYNCS.PHASECHK.TRANS64 P2, [R9+URZ+0x4d000], R6 ;  /* 0x04d000060900a5a7 */ /* 0x000ee4000804007f */
[----:B---3--:R-:W-:Y:S05]  /*1b540*/  @!P2 BRA `(.L_x_37) ;  /* 0xfffffffc00eca947 */ /* 0x008fea000383ffff */
[----:B------:R-:W-:Y:S05]  /*1b550*/  BRA `(.L_x_116) ;  /* 0xffffff4400747947 */ /* 0x000fea000383ffff */
.L_x_41:
[----:B-1----:R-:W-:-:S04]  /*1b560*/  MOV R8, UR10 ;  /* 0x0000000a00087c02 */ /* 0x002fc80008000f00 */
[----:B------:R1:W2:Y:S03]  /*1b570*/  SYNCS.PHASECHK.TRANS64.TRYWAIT P2, [R8+URZ+0x4d000], R9 ;  /* 0x04d00009080075a7 */ /* 0x0002a6000804017f */
[----:B--2---:R-:W-:Y:S05]  /*1b580*/  @!P2 NANOSLEEP.SYNCS 0x989680 ;  /* 0x009896800000a95d */ /* 0x004fea0003900000 */
[----:B------:R-:W2:Y:S02]  /*1b590*/  @!P2 SYNCS.PHASECHK.TRANS64 P2, [R8+URZ+0x4d000], R9 ;  /* 0x04d000090800a5a7 */ /* 0x000ea4000804007f */
[----:B--2---:R-:W-:Y:S05]  /*1b5a0*/  @!P2 BRA `(.L_x_41) ;  /* 0xfffffffc00eca947 */ /* 0x004fea000383ffff */
[----:B------:R-:W-:Y:S05]  /*1b5b0*/  BRA `(.L_x_40) ;  /* 0xffffff9800a87947 */ /* 0x000fea000383ffff */
.L_x_57:
[----:B-1----:R-:W-:-:S04]  /*1b5c0*/  IMAD.U32 R3, RZ, RZ, UR4 ;  /* 0x00000004ff037e24 */ /* 0x002fc8000f8e00ff */
[----:B------:R1:W2:Y:S03]  /*1b5d0*/  SYNCS.PHASECHK.TRANS64.TRYWAIT P0, [R3+URZ+0x8], R0 ;  /* 0x00000800030075a7 */ /* 0x0002a6000800017f */
[----:B--2---:R-:W-:Y:S05]  /*1b5e0*/  @!P0 NANOSLEEP.SYNCS 0x989680 ;  /* 0x009896800000895d */ /* 0x004fea0003900000 */
[----:B------:R-:W2:Y:S02]  /*1b5f0*/  @!P0 SYNCS.PHASECHK.TRANS64 P0, [R3+URZ+0x8], R0 ;  /* 0x00000800030085a7 */ /* 0x000ea4000800007f */
[----:B--2---:R-:W-:Y:S05]  /*1b600*/  @!P0 BRA `(.L_x_57) ;  /* 0xfffffffc00ec8947 */ /* 0x004fea000383ffff */
[----:B------:R-:W-:Y:S05]  /*1b610*/  BRA `(.L_x_117) ;  /* 0xffffffc400c87947 */ /* 0x000fea000383ffff */
.L_x_81:
[----:B--2---:R2:W4:Y:S02]  /*1b620*/  SYNCS.PHASECHK.TRANS64.TRYWAIT P0, [R4+URZ+0x4d060], R3 ;  /* 0x04d06003040075a7 */ /* 0x004524000800017f */
[----:B----4-:R-:W-:Y:S05]  /*1b630*/  @!P0 NANOSLEEP.SYNCS 0x989680 ;  /* 0x009896800000895d */ /* 0x010fea0003900000 */
[----:B------:R-:W4:Y:S02]  /*1b640*/  @!P0 SYNCS.PHASECHK.TRANS64 P0, [R4+URZ+0x4d060], R3 ;  /* 0x04d06003040085a7 */ /* 0x000f24000800007f */
[----:B----4-:R-:W-:Y:S05]  /*1b650*/  @!P0 BRA `(.L_x_81) ;  /* 0xfffffffc00f08947 */ /* 0x010fea000383ffff */
[----:B------:R-:W-:Y:S05]  /*1b660*/  BRA `(.L_x_118) ;  /* 0xffffffdc00d47947 */ /* 0x000fea000383ffff */
.L_x_86:
[----:B-1----:R1:W2:Y:S02]  /*1b670*/  SYNCS.PHASECHK.TRANS64.TRYWAIT P0, [R5+URZ+0x4d028], R2 ;  /* 0x04d02802050075a7 */ /* 0x0022a4000800017f */
[----:B--2---:R-:W-:Y:S05]  /*1b680*/  @!P0 NANOSLEEP.SYNCS 0x989680 ;  /* 0x009896800000895d */ /* 0x004fea0003900000 */
[----:B------:R-:W2:Y:S02]  /*1b690*/  @!P0 SYNCS.PHASECHK.TRANS64 P0, [R5+URZ+0x4d028], R2 ;  /* 0x04d02802050085a7 */ /* 0x000ea4000800007f */
[----:B--2---:R-:W-:Y:S05]  /*1b6a0*/  @!P0 BRA `(.L_x_86) ;  /* 0xfffffffc00f08947 */ /* 0x004fea000383ffff */
[----:B------:R-:W-:Y:S05]  /*1b6b0*/  BRA `(.L_x_119) ;  /* 0xffffffe000e87947 */ /* 0x000fea000383ffff */
.L_x_91:
[----:B-1----:R1:W2:Y:S02]  /*1b6c0*/  SYNCS.PHASECHK.TRANS64.TRYWAIT P0, [R5+URZ+0x4d060], R6 ;  /* 0x04d06006050075a7 */ /* 0x0022a4000800017f */
[----:B--2---:R-:W-:Y:S05]  /*1b6d0*/  @!P0 NANOSLEEP.SYNCS 0x989680 ;  /* 0x009896800000895d */ /* 0x004fea0003900000 */
[----:B------:R-:W2:Y:S02]  /*1b6e0*/  @!P0 SYNCS.PHASECHK.TRANS64 P0, [R5+URZ+0x4d060], R6 ;  /* 0x04d06006050085a7 */ /* 0x000ea4000800007f */
[----:B--2---:R-:W-:Y:S05]  /*1b6f0*/  @!P0 BRA `(.L_x_91) ;  /* 0xfffffffc00f08947 */ /* 0x004fea000383ffff */
[----:B------:R-:W-:Y:S05]  /*1b700*/  BRA `(.L_x_120) ;  /* 0xffffffe400fc7947 */ /* 0x000fea000383ffff */
.L_x_96:
[----:B-1----:R1:W2:Y:S02]  /*1b710*/  SYNCS.PHASECHK.TRANS64.TRYWAIT P0, [R4+URZ+0x4d028], R7 ;  /* 0x04d02807040075a7 */ /* 0x0022a4000800017f */
[----:B--2---:R-:W-:Y:S05]  /*1b720*/  @!P0 NANOSLEEP.SYNCS 0x989680 ;  /* 0x009896800000895d */ /* 0x004fea0003900000 */
[----:B------:R-:W2:Y:S02]  /*1b730*/  @!P0 SYNCS.PHASECHK.TRANS64 P0, [R4+URZ+0x4d028], R7 ;  /* 0x04d02807040085a7 */ /* 0x000ea4000800007f */
[----:B--2---:R-:W-:Y:S05]  /*1b740*/  @!P0 BRA `(.L_x_96) ;  /* 0xfffffffc00f08947 */ /* 0x004fea000383ffff */
[----:B------:R-:W-:Y:S05]  /*1b750*/  BRA `(.L_x_121) ;  /* 0xffffffec001c7947 */ /* 0x000fea000383ffff */
.L_x_102:
[----:B-1----:R1:W2:Y:S02]  /*1b760*/  SYNCS.PHASECHK.TRANS64.TRYWAIT P4, [R6+URZ+0x4d028], R5 ;  /* 0x04d02805060075a7 */ /* 0x0022a4000808017f */
[----:B--2---:R-:W-:Y:S05]  /*1b770*/  @!P4 NANOSLEEP.SYNCS 0x989680 ;  /* 0x009896800000c95d */ /* 0x004fea0003900000 */
[----:B------:R-:W2:Y:S02]  /*1b780*/  @!P4 SYNCS.PHASECHK.TRANS64 P4, [R6+URZ+0x4d028], R5 ;  /* 0x04d028050600c5a7 */ /* 0x000ea4000808007f */
[----:B--2---:R-:W-:Y:S05]  /*1b790*/  @!P4 BRA `(.L_x_102) ;  /* 0xfffffffc00f0c947 */ /* 0x004fea000383ffff */
[----:B------:R-:W-:Y:S05]  /*1b7a0*/  BRA `(.L_x_122) ;  /* 0xfffffff0006c7947 */ /* 0x000fea000383ffff */
.L_x_107:
[----:B-1----:R1:W2:Y:S02]  /*1b7b0*/  SYNCS.PHASECHK.TRANS64.TRYWAIT P4, [R6+URZ+0x4d028], R7 ;  /* 0x04d02807060075a7 */ /* 0x0022a4000808017f */
[----:B--2---:R-:W-:Y:S05]  /*1b7c0*/  @!P4 NANOSLEEP.SYNCS 0x989680 ;  /* 0x009896800000c95d */ /* 0x004fea0003900000 */
[----:B------:R-:W2:Y:S02]  /*1b7d0*/  @!P4 SYNCS.PHASECHK.TRANS64 P4, [R6+URZ+0x4d028], R7 ;  /* 0x04d028070600c5a7 */ /* 0x000ea4000808007f */
[----:B--2---:R-:W-:Y:S05]  /*1b7e0*/  @!P4 BRA `(.L_x_107) ;  /* 0xfffffffc00f0c947 */ /* 0x004fea000383ffff */
[----:B------:R-:W-:Y:S05]  /*1b7f0*/  BRA `(.L_x_123) ;  /* 0xfffffff4008c7947 */ /* 0x000fea000383ffff */
        .weak           $__internal_0_$__cuda_sm20_rcp_rn_f32_slowpath
        .type           $__internal_0_$__cuda_sm20_rcp_rn_f32_slowpath,@function
        .size           $__internal_0_$__cuda_sm20_rcp_rn_f32_slowpath,(.L_x_129 - $__internal_0_$__cuda_sm20_rcp_rn_f32_slowpath)
$__internal_0_$__cuda_sm20_rcp_rn_f32_slowpath:
[----:B------:R-:W-:Y:S01]  /*1b800*/  SHF.L.U32 R0, R2, 0x1, RZ ;  /* 0x0000000102007819 */ /* 0x000fe200000006ff */
[----:B------:R-:W-:Y:S03]  /*1b810*/  BSSY B2, `(.L_x_124) ;  /* 0x0000030000027945 */ /* 0x000fe60003800000 */
[----:B------:R-:W-:-:S04]  /*1b820*/  SHF.R.U32.HI R13, RZ, 0x18, R0 ;  /* 0x00000018ff0d7819 */ /* 0x000fc80000011600 */
[----:B------:R-:W-:-:S13]  /*1b830*/  ISETP.NE.U32.AND P0, PT, R13, RZ, PT ;  /* 0x000000ff0d00720c */ /* 0x000fda0003f05070 */
[----:B------:R-:W-:Y:S05]  /*1b840*/  @P0 BRA `(.L_x_125) ;  /* 0x0000000000280947 */ /* 0x000fea0003800000 */
[----:B------:R-:W-:-:S04]  /*1b850*/  SHF.L.U32 R0, R2, 0x1, RZ ;  /* 0x0000000102007819 */ /* 0x000fc800000006ff */
[----:B------:R-:W-:-:S13]  /*1b860*/  ISETP.NE.AND P0, PT, R0, RZ, PT ;  /* 0x000000ff0000720c */ /* 0x000fda0003f05270 */
[----:B------:R-:W-:Y:S01]  /*1b870*/  @P0 FFMA R5, R2, 1.84467440737095516160e+19, RZ ;  /* 0x5f80000002050823 */ /* 0x000fe200000000ff */
[----:B------:R-:W-:Y:S08]  /*1b880*/  @!P0 MUFU.RCP R3, R2 ;  /* 0x0000000200038308 */ /* 0x000ff00000001000 */
[----:B------:R-:W1:Y:S02]  /*1b890*/  @P0 MUFU.RCP R0, R5 ;  /* 0x0000000500000308 */ /* 0x000e640000001000 */
[----:B-1----:R-:W-:-:S04]  /*1b8a0*/  @P0 FFMA R10, R5, R0, -1 ;  /* 0xbf800000050a0423 */ /* 0x002fc80000000000 */
[----:B------:R-:W-:-:S04]  /*1b8b0*/  @P0 FADD.FTZ R13, -R10, -RZ ;  /* 0x800000ff0a0d0221 */ /* 0x000fc80000010100 */
[----:B------:R-:W-:-:S04]  /*1b8c0*/  @P0 FFMA R0, R0, R13, R0 ;  /* 0x0000000d00000223 */ /* 0x000fc80000000000 */
[----:B------:R-:W-:Y:S01]  /*1b8d0*/  @P0 FFMA R3, R0, 1.84467440737095516160e+19, RZ ;  /* 0x5f80000000030823 */ /* 0x000fe200000000ff */
[----:B------:R-:W-:Y:S06]  /*1b8e0*/  BRA `(.L_x_126) ;  /* 0x0000000000887947 */ /* 0x000fec0003800000 */
.L_x_125:
[----:B------:R-:W-:-:S04]  /*1b8f0*/  IADD3 R17, R13, -0xfd, RZ ;  /* 0xffffff030d117810 */ /* 0x000fc80007ffe0ff */
[----:B------:R-:W-:-:S13]  /*1b900*/  ISETP.GT.U32.AND P0, PT, R17, 0x1, PT ;  /* 0x000000011100780c */ /* 0x000fda0003f04070 */
[----:B------:R-:W-:Y:S05]  /*1b910*/  @P0 BRA `(.L_x_127) ;  /* 0x0000000000780947 */ /* 0x000fea0003800000 */
[----:B------:R-:W-:Y:S02]  /*1b920*/  LOP3.LUT R0, R2, 0x7fffff, RZ, 0xc0, !PT ;  /* 0x007fffff02007812 */ /* 0x000fe400078ec0ff */
[----:B------:R-:W-:Y:S02]  /*1b930*/  MOV R12, 0x3 ;  /* 0x00000003000c7802 */ /* 0x000fe40000000f00 */
[----:B------:R-:W-:Y:S02]  /*1b940*/  LOP3.LUT R0, R0, 0x3f800000, RZ, 0xfc, !PT ;  /* 0x3f80000000007812 */ /* 0x000fe400078efcff */
[----:B------:R-:W-:Y:S02]  /*1b950*/  SHF.L.U32 R12, R12, R17, RZ ;  /* 0x000000110c0c7219 */ /* 0x000fe400000006ff */
[----:B------:R-:W1:Y:S02]  /*1b960*/  MUFU.RCP R3, R0 ;  /* 0x0000000000037308 */ /* 0x000e640000001000 */
[----:B-1----:R-:W-:-:S04]  /*1b970*/  FFMA R5, R0, R3, -1 ;  /* 0xbf80000000057423 */ /* 0x002fc80000000003 */
[----:B------:R-:W-:-:S04]  /*1b980*/  FADD.FTZ R10, -R5, -RZ ;  /* 0x800000ff050a7221 */ /* 0x000fc80000010100 */
[CCC-:B------:R-:W-:Y:S01]  /*1b990*/  FFMA.RM R5, R3.reuse, R10.reuse, R3.reuse ;  /* 0x0000000a03057223 */ /* 0x1c0fe20000004003 */
[----:B------:R-:W-:-:S04]  /*1b9a0*/  FFMA.RP R10, R3, R10, R3 ;  /* 0x0000000a030a7223 */ /* 0x000fc80000008003 */
[C---:B------:R-:W-:Y:S02]  /*1b9b0*/  LOP3.LUT R3, R5.reuse, 0x7fffff, RZ, 0xc0, !PT ;  /* 0x007fffff05037812 */ /* 0x040fe400078ec0ff */
[----:B------:R-:W-:Y:S02]  /*1b9c0*/  FSETP.NEU.FTZ.AND P0, PT, R5, R10, PT ;  /* 0x0000000a0500720b */ /* 0x000fe40003f1d000 */
[----:B------:R-:W-:Y:S02]  /*1b9d0*/  LOP3.LUT R3, R3, 0x800000, RZ, 0xfc, !PT ;  /* 0x0080000003037812 */ /* 0x000fe400078efcff */
[----:B------:R-:W-:Y:S02]  /*1b9e0*/  SEL R5, RZ, 0xffffffff, !P0 ;  /* 0xffffffffff057807 */ /* 0x000fe40004000000 */
[----:B------:R-:W-:Y:S02]  /*1b9f0*/  LOP3.LUT R12, R12, R3, RZ, 0xc0, !PT ;  /* 0x000000030c0c7212 */ /* 0x000fe400078ec0ff */
[----:B------:R-:W-:-:S02]  /*1ba00*/  IADD3 R0, -R5, RZ, RZ ;  /* 0x000000ff05007210 */ /* 0x000fc40007ffe1ff */
[-C--:B------:R-:W-:Y:S02]  /*1ba10*/  SHF.R.U32.HI R12, RZ, R17.reuse, R12 ;  /* 0x00000011ff0c7219 */ /* 0x080fe4000001160c */
[----:B------:R-:W-:Y:S02]  /*1ba20*/  LOP3.LUT P1, RZ, R0, R17, R3, 0xf8, !PT ;  /* 0x0000001100ff7212 */ /* 0x000fe4000782f803 */
[C---:B------:R-:W-:Y:S02]  /*1ba30*/  LOP3.LUT P0, RZ, R12.reuse, 0x1, RZ, 0xc0, !PT ;  /* 0x000000010cff7812 */ /* 0x040fe4000780c0ff */
[----:B------:R-:W-:-:S04]  /*1ba40*/  LOP3.LUT P2, RZ, R12, 0x2, RZ, 0xc0, !PT ;  /* 0x000000020cff7812 */ /* 0x000fc8000784c0ff */
[----:B------:R-:W-:Y:S02]  /*1ba50*/  PLOP3.LUT P0, PT, P0, P1, P2, 0xe0, 0x0 ;  /* 0x000000000000781c */ /* 0x000fe40000703c20 */
[----:B------:R-:W-:Y:S02]  /*1ba60*/  LOP3.LUT P1, RZ, R2, 0x7fffff, RZ, 0xc0, !PT ;  /* 0x007fffff02ff7812 */ /* 0x000fe4000782c0ff */
[----:B------:R-:W-:-:S04]  /*1ba70*/  SEL R0, RZ, 0x1, !P0 ;  /* 0x00000001ff007807 */ /* 0x000fc80004000000 */
[----:B------:R-:W-:-:S04]  /*1ba80*/  IADD3 R0, -R0, RZ, RZ ;  /* 0x000000ff00007210 */ /* 0x000fc80007ffe1ff */
[----:B------:R-:W-:Y:S02]  /*1ba90*/  ISETP.GE.AND P0, PT, R0, RZ, PT ;  /* 0x000000ff0000720c */ /* 0x000fe40003f06270 */
[----:B------:R-:W-:-:S04]  /*1baa0*/  IADD3 R0, R13, -0xfc, RZ ;  /* 0xffffff040d007810 */ /* 0x000fc80007ffe0ff */
[----:B------:R-:W-:-:S07]  /*1bab0*/  SHF.R.U32.HI R3, RZ, R0, R3 ;  /* 0x00000000ff037219 */ /* 0x000fce0000011603 */
[----:B------:R-:W-:-:S04]  /*1bac0*/  @!P0 IADD3 R3, R3, 0x1, RZ ;  /* 0x0000000103038810 */ /* 0x000fc80007ffe0ff */
[----:B------:R-:W-:-:S04]  /*1bad0*/  @!P1 SHF.L.U32 R3, R3, 0x1, RZ ;  /* 0x0000000103039819 */ /* 0x000fc800000006ff */
[----:B------:R-:W-:Y:S01]  /*1bae0*/  LOP3.LUT R3, R3, 0x80000000, R2, 0xf8, !PT ;  /* 0x8000000003037812 */ /* 0x000fe200078ef802 */
[----:B------:R-:W-:Y:S06]  /*1baf0*/  BRA `(.L_x_126) ;  /* 0x0000000000047947 */ /* 0x000fec0003800000 */
.L_x_127:
[----:B------:R1:W2:Y:S02]  /*1bb00*/  MUFU.RCP R3, R2 ;  /* 0x0000000200037308 */ /* 0x0002a40000001000 */
.L_x_126:
[----:B------:R-:W-:Y:S05]  /*1bb10*/  BSYNC B2 ;  /* 0x0000000000027941 */ /* 0x000fea0003800000 */
.L_x_124:
[----:B--2---:R-:W-:Y:S02]  /*1bb20*/  MOV R0, R3 ;  /* 0x0000000300007202 */ /* 0x004fe40000000f00 */
[----:B-1----:R-:W-:Y:S02]  /*1bb30*/  MOV R2, R14 ;  /* 0x0000000e00027202 */ /* 0x002fe40000000f00 */
[----:B------:R-:W-:-:S04]  /*1bb40*/  MOV R3, 0x0 ;  /* 0x0000000000037802 */ /* 0x000fc80000000f00 */
[----:B------:R-:W-:Y:S05]  /*1bb50*/  RET.REL.NODEC R2 `(_ZN7cutlass13device_kernelINS_4fmha6kernel28FmhaKernelTmaWarpSpecializedINS1_10collective30FmhaMainloopTmaWarpSpecializedINS_10bfloat16_tEffN4cute5tupleIJNS7_1CILi128EEENS9_ILi256EEENS9_ILi112EEEEEENS8_IJiNS9_ILi1EEENS8_IJiiEEEEEESG_SG_NS4_14ResidualFusionEJEEENS4_15FmhaFwdEpilogueIS6_fNS8_IJNS9_ILi64EEESC_SB_EEEEENS2_23IndividualTileSchedulerEJEEEEEvNT_6ParamsE) ;  /* 0xfffffe4402287950 */ /* 0x000fea0003c3ffff */
.L_x_128:
[----:B------:R-:W-:-:S00]  /*1bb60*/  BRA `(.L_x_128) ;  /* 0xfffffffc00fc7947 */ /* 0x000fc0000383ffff */
[----:B------:R-:W-:-:S00]  /*1bb70*/  NOP ;  /* 0x0000000000007918 */ /* 0x000fc00000000000 */
        /* <DEDUP_REMOVED lines=8> */
.L_x_129:


//--------------------- .nv.global.init           --------------------------
	.section	.nv.global.init,"aw",@progbits
.nv.global.init:
	.type		$str$24,@object
	.size		$str$24,($str$25 - $str$24)
$str$24:
        /*0000*/ 	.byte	0x28, 0x61, 0x64, 0x64, 0x72, 0x65, 0x73, 0x73, 0x20, 0x26, 0x20, 0x6d, 0x61, 0x73, 0x6b, 0x29
        /*0010*/ 	.byte	0x20, 0x3d, 0x3d, 0x20, 0x30, 0x00
	.type		$str$25,@object
	.size		$str$25,(__unnamed_1 - $str$25)
$str$25:
        /*0016*/ 	.byte	0x2f, 0x74, 0x6d, 0x70, 0x2f, 0x63, 0x75, 0x74, 0x6c, 0x61, 0x73, 0x73, 0x5f, 0x73, 0x77, 0x65
        /*0026*/ 	.byte	0x65, 0x70, 0x5f, 0x73, 0x72, 0x63, 0x2f, 0x69, 0x6e, 0x63, 0x6c, 0x75, 0x64, 0x65, 0x2f, 0x63
        /*0036*/ 	.byte	0x75, 0x74, 0x65, 0x2f, 0x70, 0x6f, 0x69, 0x6e, 0x74, 0x65, 0x72, 0x5f, 0x66, 0x6c, 0x61, 0x67
        /*0046*/ 	.byte	0x67, 0x65, 0x64, 0x2e, 0x68, 0x70, 0x70, 0x00
	.type		__unnamed_1,@object
	.size		__unnamed_1,(__unnamed_2 - __unnamed_1)
__unnamed_1:
        /*004e*/ 	.byte	0x61, 0x75, 0x74, 0x6f, 0x20, 0x63, 0x75, 0x74, 0x65, 0x3a, 0x3a, 0x61, 0x73, 0x5f, 0x70, 0x6f
        /* <DEDUP_REMOVED lines=27> */
        /*020e*/ 	.byte	0x31, 0x30, 0x32, 0x34, 0x3e, 0x3e, 0x3e, 0x3e, 0x3e, 0x5d, 0x00
	.type		__unnamed_2,@object
	.size		__unnamed_2,(.L_1 - __unnamed_2)
__unnamed_2:
        /* <DEDUP_REMOVED lines=29> */
.L_1:


//--------------------- .nv.shared._ZN7cutlass13device_kernelINS_4fmha6kernel28FmhaKernelTmaWarpSpecializedINS1_10collective30FmhaMainloopTmaWarpSpecializedINS_10bfloat16_tEffN4cute5tupleIJNS7_1CILi128EEENS9_ILi256EEENS9_ILi112EEEEEENS8_IJiNS9_ILi1EEENS8_IJiiEEEEEESG_SG_NS4_14ResidualFusionEJEEENS4_15FmhaFwdEpilogueIS6_fNS8_IJNS9_ILi64EEESC_SB_EEEEENS2_23IndividualTileSchedulerEJEEEEEvNT_6ParamsE --------------------------
	.section	.nv.shared._ZN7cutlass13device_kernelINS_4fmha6kernel28FmhaKernelTmaWarpSpecializedINS1_10collective30FmhaMainloopTmaWarpSpecializedINS_10bfloat16_tEffN4cute5tupleIJNS7_1CILi128EEENS9_ILi256EEENS9_ILi112EEEEEENS8_IJiNS9_ILi1EEENS8_IJiiEEEEEESG_SG_NS4_14ResidualFusionEJEEENS4_15FmhaFwdEpilogueIS6_fNS8_IJNS9_ILi64EEESC_SB_EEEEENS2_23IndividualTileSchedulerEJEEEEEvNT_6ParamsE,"aw",@nobits
	.sectionflags	@""
	.align	16
	.zero		1024


//--------------------- .nv.shared.reserved.0     --------------------------
	.section	.nv.shared.reserved.0,"aw",@nobits
	.weak		__nv_reservedSMEM_offset_0_alias
	.size		__nv_reservedSMEM_offset_0_alias, 0, 0
	.other		__nv_reservedSMEM_offset_0_alias,@"STO_CUDA_RESERVED_SHARED STV_DEFAULT"
__nv_reservedSMEM_offset_0_alias:
	.zero		0


//--------------------- .nv.global                --------------------------
	.section	.nv.global,"aw",@nobits
.nv.global:
	.type		_ZN39_INTERNAL_22b3b51d_4_k_cu_c168a544_30174cute1_E,@object
	.size		_ZN39_INTERNAL_22b3b51d_4_k_cu_c168a544_30174cute1_E,(_ZN39_INTERNAL_22b3b51d_4_k_cu_c168a544_30174cuda3std3__45__cpo6cbeginE - _ZN39_INTERNAL_22b3b51d_4_k_cu_c168a544_30174cute1_E)
_ZN39_INTERNAL_22b3b51d_4_k_cu_c168a544_30174cute1_E:
	.zero		1
	.type		_ZN39_INTERNAL_22b3b51d_4_k_cu_c168a544_30174cuda3std3__45__cpo6cbeginE,@object
	.size		_ZN39_INTERNAL_22b3b51d_4_k_cu_c168a544_30174cuda3std3__45__cpo6cbeginE,(_ZN39_INTERNAL_22b3b51d_4_k_cu_c168a544_30174cuda3std3__48in_placeE - _ZN39_INTERNAL_22b3b51d_4_k_cu_c168a544_30174cuda3std3__45__cpo6cbeginE)
_ZN39_INTERNAL_22b3b51d_4_k_cu_c168a544_30174cuda3std3__45__cpo6cbeginE:
	.zero		1
	.type		_ZN39_INTERNAL_22b3b51d_4_k_cu_c168a544_30174cuda3std3__48in_placeE,@object
	.size		_ZN39_INTERNAL_22b3b51d_4_k_cu_c168a544_30174cuda3std3__48in_placeE,(_ZN39_INTERNAL_22b3b51d_4_k_cu_c168a544_30174cuda3std6ranges3__45__cpo9iter_moveE - _ZN39_INTERNAL_22b3b51d_4_k_cu_c168a544_30174cuda3std3__48in_placeE)
_ZN39_INTERNAL_22b3b51d_4_k_cu_c168a544_30174cuda3std3__48in_placeE:
	.zero		1
	.type		_ZN39_INTERNAL_22b3b51d_4_k_cu_c168a544_30174cuda3std6ranges3__45__cpo9iter_moveE,@object
	.size		_ZN39_INTERNAL_22b3b51d_4_k_cu_c168a544_30174cuda3std6ranges3__45__cpo9iter_moveE,(_ZN39_INTERNAL_22b3b51d_4_k_cu_c168a544_30174cuda3std3__45__cpo5beginE - _ZN39_INTERNAL_22b3b51d_4_k_cu_c168a544_30174cuda3std6ranges3__45__cpo9iter_moveE)
_ZN39_INTERNAL_22b3b51d_4_k_cu_c168a544_30174cuda3std6ranges3__45__cpo9iter_moveE:
	.zero		1
	.type		_ZN39_INTERNAL_22b3b51d_4_k_cu_c168a544_30174cuda3std3__45__cpo5beginE,@object
	.size		_ZN39_INTERNAL_22b3b51d_4_k_cu_c168a544_30174cuda3std3__45__cpo5beginE,(_ZN39_INTERNAL_22b3b51d_4_k_cu_c168a544_30174cuda3std3__441_GLOBAL__N__22b3b51d_4_k_cu_c168a544_30176ignoreE - _ZN39_INTERNAL_22b3b51d_4_k_cu_c168a544_30174cuda3std3__45__cpo5beginE)
_ZN39_INTERNAL_22b3b51d_4_k_cu_c168a544_30174cuda3std3__45__cpo5beginE:
	.zero		1
	.type		_ZN39_INTERNAL_22b3b51d_4_k_cu_c168a544_30174cuda3std3__441_GLOBAL__N__22b3b51d_4_k_cu_c168a544_30176ignoreE,@object
	.size		_ZN39_INTERNAL_22b3b51d_4_k_cu_c168a544_30174cuda3std3__441_GLOBAL__N__22b3b51d_4_k_cu_c168a544_30176ignoreE,(_ZN39_INTERNAL_22b3b51d_4_k_cu_c168a544_30174cute7productE - _ZN39_INTERNAL_22b3b51d_4_k_cu_c168a544_30174cuda3std3__441_GLOBAL__N__22b3b51d_4_k_cu_c168a544_30176ignoreE)
_ZN39_INTERNAL_22b3b51d_4_k_cu_c168a544_30174cuda3std3__441_GLOBAL__N__22b3b51d_4_k_cu_c168a544_30176ignoreE:
	.zero		1
	.type		_ZN39_INTERNAL_22b3b51d_4_k_cu_c168a544_30174cute7productE,@object
	.size		_ZN39_INTERNAL_22b3b51d_4_k_cu_c168a544_30174cute7productE,(_ZN39_INTERNAL_22b3b51d_4_k_cu_c168a544_30174cuda3std3__45__cpo3endE - _ZN39_INTERNAL_22b3b51d_4_k_cu_c168a544_30174cute7productE)
_ZN39_INTERNAL_22b3b51d_4_k_cu_c168a544_30174cute7productE:
	.zero		1
	.type		_ZN39_INTERNAL_22b3b51d_4_k_cu_c168a544_30174cuda3std3__45__cpo3endE,@object
	.size		_ZN39_INTERNAL_22b3b51d_4_k_cu_c168a544_30174cuda3std3__45__cpo3endE,(_ZN39_INTERNAL_22b3b51d_4_k_cu_c168a544_30174cuda3std3__419piecewise_constructE - _ZN39_INTERNAL_22b3b51d_4_k_cu_c168a544_30174cuda3std3__45__cpo3endE)
_ZN39_INTERNAL_22b3b51d_4_k_cu_c168a544_30174cuda3std3__45__cpo3endE:
	.zero		1
	.type		_ZN39_INTERNAL_22b3b51d_4_k_cu_c168a544_30174cuda3std3__419piecewise_constructE,@object
	.size		_ZN39_INTERNAL_22b3b51d_4_k_cu_c168a544_30174cuda3std3__419piecewise_constructE,(_ZN39_INTERNAL_22b3b51d_4_k_cu_c168a544_30174cuda3std3__45__cpo4cendE - _ZN39_INTERNAL_22b3b51d_4_k_cu_c168a544_30174cuda3std3__419piecewise_constructE)
_ZN39_INTERNAL_22b3b51d_4_k_cu_c168a544_30174cuda3std3__419piecewise_constructE:
	.zero		1
	.type		_ZN39_INTERNAL_22b3b51d_4_k_cu_c168a544_30174cuda3std3__45__cpo4cendE,@object
	.size		_ZN39_INTERNAL_22b3b51d_4_k_cu_c168a544_30174cuda3std3__45__cpo4cendE,(_ZN39_INTERNAL_22b3b51d_4_k_cu_c168a544_30174cuda3std6ranges3__45__cpo4swapE - _ZN39_INTERNAL_22b3b51d_4_k_cu_c168a544_30174cuda3std3__45__cpo4cendE)
_ZN39_INTERNAL_22b3b51d_4_k_cu_c168a544_30174cuda3std3__45__cpo4cendE:
	.zero		1
	.type		_ZN39_INTERNAL_22b3b51d_4_k_cu_c168a544_30174cuda3std6ranges3__45__cpo4swapE,@object
	.size		_ZN39_INTERNAL_22b3b51d_4_k_cu_c168a544_30174cuda3std6ranges3__45__cpo4swapE,(.L_9 - _ZN39_INTERNAL_22b3b51d_4_k_cu_c168a544_30174cuda3std6ranges3__45__cpo4swapE)
_ZN39_INTERNAL_22b3b51d_4_k_cu_c168a544_30174cuda3std6ranges3__45__cpo4swapE:
	.zero		1
.L_9:


//--------------------- .nv.constant0._ZN7cutlass13device_kernelINS_4fmha6kernel28FmhaKernelTmaWarpSpecializedINS1_10collective30FmhaMainloopTmaWarpSpecializedINS_10bfloat16_tEffN4cute5tupleIJNS7_1CILi128EEENS9_ILi256EEENS9_ILi112EEEEEENS8_IJiNS9_ILi1EEENS8_IJiiEEEEEESG_SG_NS4_14ResidualFusionEJEEENS4_15FmhaFwdEpilogueIS6_fNS8_IJNS9_ILi64EEESC_SB_EEEEENS2_23IndividualTileSchedulerEJEEEEEvNT_6ParamsE --------------------------
	.section	.nv.constant0._ZN7cutlass13device_kernelINS_4fmha6kernel28FmhaKernelTmaWarpSpecializedINS1_10collective30FmhaMainloopTmaWarpSpecializedINS_10bfloat16_tEffN4cute5tupleIJNS7_1CILi128EEENS9_ILi256EEENS9_ILi112EEEEEENS8_IJiNS9_ILi1EEENS8_IJiiEEEEEESG_SG_NS4_14ResidualFusionEJEEENS4_15FmhaFwdEpilogueIS6_fNS8_IJNS9_ILi64EEESC_SB_EEEEENS2_23IndividualTileSchedulerEJEEEEEvNT_6ParamsE,"a",@progbits
	.sectionflags	@""
	.align	4
.nv.constant0._ZN7cutlass13device_kernelINS_4fmha6kernel28FmhaKernelTmaWarpSpecializedINS1_10collective30FmhaMainloopTmaWarpSpecializedINS_10bfloat16_tEffN4cute5tupleIJNS7_1CILi128EEENS9_ILi256EEENS9_ILi112EEEEEENS8_IJiNS9_ILi1EEENS8_IJiiEEEEEESG_SG_NS4_14ResidualFusionEJEEENS4_15FmhaFwdEpilogueIS6_fNS8_IJNS9_ILi64EEESC_SB_EEEEENS2_23IndividualTileSchedulerEJEEEEEvNT_6ParamsE:
	.zero		2688


//--------------------- SYMBOLS --------------------------

	.type		.nv.reservedSmem.offset0,@object
	.size		.nv.reservedSmem.offset0,0x4
	.type		__assertfail,@function
